def matmul_kernel(
    a_ptr,
    b_ptr,
    c_ptr,
    M,
    N,
    K,
    stride_am,
    stride_ak,
    stride_bk,
    stride_bn,
    stride_cm,
    stride_cn,
    BLOCK_M: tl.constexpr,
    BLOCK_N: tl.constexpr,
    BLOCK_K: tl.constexpr,
    GROUP_M: tl.constexpr,
):
    pid = tl.program_id(axis=0)
    num_pid_m = tl.cdiv(M, BLOCK_M)
    num_pid_n = tl.cdiv(N, BLOCK_N)
    num_pid_in_group = GROUP_M * num_pid_n
    group_id = pid // num_pid_in_group
    first_pid_m = group_id * GROUP_M
    group_size_m = min(num_pid_m - first_pid_m, GROUP_M)
    pid_m = first_pid_m + ((pid % num_pid_in_group) % group_size_m)
    pid_n = (pid % num_pid_in_group) // group_size_m

    offs_am = (pid_m * BLOCK_M + tl.arange(0, BLOCK_M)) % M
    offs_bn = (pid_n * BLOCK_N + tl.arange(0, BLOCK_N)) % N
    offs_k = tl.arange(0, BLOCK_K)
    a_ptrs = a_ptr + offs_am[:, None] * stride_am + offs_k[None, :] * stride_ak
    b_ptrs = b_ptr + offs_k[:, None] * stride_bk + offs_bn[None, :] * stride_bn

    acc = tl.zeros((BLOCK_M, BLOCK_N), dtype=tl.float32)
    for kk in range(0, tl.cdiv(K, BLOCK_K)):
        a = tl.load(a_ptrs, mask=offs_k[None, :] < K - kk * BLOCK_K, other=0.0)
        b = tl.load(b_ptrs, mask=offs_k[:, None] < K - kk * BLOCK_K, other=0.0)
        acc = tl.dot(a, b, acc)
        a_ptrs += BLOCK_K * stride_ak
        b_ptrs += BLOCK_K * stride_bk

    c = acc.to(c_ptr.dtype.element_ty)
    offs_cm = pid_m * BLOCK_M + tl.arange(0, BLOCK_M)
    offs_cn = pid_n * BLOCK_N + tl.arange(0, BLOCK_N)
    c_ptrs = c_ptr + offs_cm[:, None] * stride_cm + offs_cn[None, :] * stride_cn
    mask = (offs_cm[:, None] < M) & (offs_cn[None, :] < N)
    tl.store(c_ptrs, c, mask=mask)

# config = {"BLOCK_K": 64, "BLOCK_M": 256, "BLOCK_N": 128, "GROUP_M": 8, "arch": "sm_90", "dtype": "bf16", "num_ctas": 1, "num_stages": 3, "num_warps": 2}
# arch = sm_90


// ===== COMPILED SASS (sm_90a) =====

	.target	sm_90a

	.elftype	@"ET_EXEC"


//--------------------- .note.nv.tkinfo           --------------------------
	.section	.note.nv.tkinfo,"",@"SHT_NOTE"
	.sectionflags	@"SHF_NOTE_NV_TKINFO"
	.tkinfo
        /*0018*/ 	.word	0x00000002
        /*0030*/ 	.string	""
        /*0030*/ 	.string	"ptxas"
        /*0030*/ 	.string	"Cuda compilation tools, release 13.0, V13.0.88"
        /*0030*/ 	.string	"Build cuda_13.0.r13.0/compiler.36424714_0"
        /*0030*/ 	.string	"-v  -suppress-debug-info  -lineinfo  -arch sm_90a "



//--------------------- .note.nv.cuinfo           --------------------------
	.section	.note.nv.cuinfo,"",@"SHT_NOTE"
	.sectionflags	@"SHF_NOTE_NV_CUINFO"
        /*0018*/ 	.short	0x0002
        /*001a*/ 	.short	0x005a
        /*001c*/ 	.short	0x0082
	.zero		2


//--------------------- .nv.info                  --------------------------
	.section	.nv.info,"",@"SHT_CUDA_INFO"
	.align	4


	//----- nvinfo : EIATTR_REGCOUNT
	.align		4
        /*0000*/ 	.byte	0x04, 0x2f
        /*0002*/ 	.short	(.L_1 - .L_0)
	.align		4
.L_0:
        /*0004*/ 	.word	index@(matmul_kernel)
        /*0008*/ 	.word	0x00000020


	//----- nvinfo : EIATTR_FRAME_SIZE
	.align		4
.L_1:
        /*000c*/ 	.byte	0x04, 0x11
        /*000e*/ 	.short	(.L_3 - .L_2)
	.align		4
.L_2:
        /*0010*/ 	.word	index@(matmul_kernel)
        /*0014*/ 	.word	0x00004548


	//----- nvinfo : EIATTR_MIN_STACK_SIZE
	.align		4
.L_3:
        /*0018*/ 	.byte	0x04, 0x12
        /*001a*/ 	.short	(.L_5 - .L_4)
	.align		4
.L_4:
        /*001c*/ 	.word	index@(matmul_kernel)
        /*0020*/ 	.word	0x00004548
.L_5:


//--------------------- .nv.compat                --------------------------
	.section	.nv.compat,"",@"SHT_CUDA_COMPAT_INFO"
	.align	4
        /*0000*/ 	.byte	0x02, 0x09, 0x01, 0x00, 0x02, 0x02, 0x01, 0x00, 0x02, 0x05, 0x05, 0x00, 0x03, 0x07, 0x01, 0x01
        /*0010*/ 	.byte	0x02, 0x03, 0x00, 0x00, 0x02, 0x06, 0x01, 0x00, 0x04, 0x0b, 0x08, 0x00, 0x00, 0x00, 0x00, 0x00
        /*0020*/ 	.byte	0x00, 0x00, 0x00, 0x00


//--------------------- .nv.info.matmul_kernel    --------------------------
	.section	.nv.info.matmul_kernel,"",@"SHT_CUDA_INFO"
	.sectionflags	@""
	.align	4


	//----- nvinfo : EIATTR_CUDA_API_VERSION
	.align		4
        /*0000*/ 	.byte	0x04, 0x37
        /*0002*/ 	.short	(.L_7 - .L_6)
.L_6:
        /*0004*/ 	.word	0x00000082


	//----- nvinfo : EIATTR_KPARAM_INFO
	.align		4
.L_7:
        /*0008*/ 	.byte	0x04, 0x17
        /*000a*/ 	.short	(.L_9 - .L_8)
.L_8:
        /*000c*/ 	.word	0x00000000
        /*0010*/ 	.short	0x000d
        /*0012*/ 	.short	0x0048
        /*0014*/ 	.byte	0x00, 0xf4, 0x21, 0x00


	//----- nvinfo : EIATTR_KPARAM_INFO
	.align		4
.L_9:
        /*0018*/ 	.byte	0x04, 0x17
        /*001a*/ 	.short	(.L_11 - .L_10)
.L_10:
        /*001c*/ 	.word	0x00000000
        /*0020*/ 	.short	0x000c
        /*0022*/ 	.short	0x0040
        /*0024*/ 	.byte	0x00, 0xf4, 0x21, 0x00


	//----- nvinfo : EIATTR_KPARAM_INFO
	.align		4
.L_11:
        /*0028*/ 	.byte	0x04, 0x17
        /*002a*/ 	.short	(.L_13 - .L_12)
.L_12:
        /*002c*/ 	.word	0x00000000
        /*0030*/ 	.short	0x000b
        /*0032*/ 	.short	0x0038
        /*0034*/ 	.byte	0x00, 0xf0, 0x11, 0x00


	//----- nvinfo : EIATTR_KPARAM_INFO
	.align		4
.L_13:
        /*0038*/ 	.byte	0x04, 0x17
        /*003a*/ 	.short	(.L_15 - .L_14)
.L_14:
        /*003c*/ 	.word	0x00000000
        /*0040*/ 	.short	0x000a
        /*0042*/ 	.short	0x0034
        /*0044*/ 	.byte	0x00, 0xf0, 0x11, 0x00


	//----- nvinfo : EIATTR_KPARAM_INFO
	.align		4
.L_15:
        /*0048*/ 	.byte	0x04, 0x17
        /*004a*/ 	.short	(.L_17 - .L_16)
.L_16:
        /*004c*/ 	.word	0x00000000
        /*0050*/ 	.short	0x0009
        /*0052*/ 	.short	0x0030
        /*0054*/ 	.byte	0x00, 0xf0, 0x11, 0x00


	//----- nvinfo : EIATTR_KPARAM_INFO
	.align		4
.L_17:
        /*0058*/ 	.byte	0x04, 0x17
        /*005a*/ 	.short	(.L_19 - .L_18)
.L_18:
        /*005c*/ 	.word	0x00000000
        /*0060*/ 	.short	0x0008
        /*0062*/ 	.short	0x002c
        /*0064*/ 	.byte	0x00, 0xf0, 0x11, 0x00


	//----- nvinfo : EIATTR_KPARAM_INFO
	.align		4
.L_19:
        /*0068*/ 	.byte	0x04, 0x17
        /*006a*/ 	.short	(.L_21 - .L_20)
.L_20:
        /*006c*/ 	.word	0x00000000
        /*0070*/ 	.short	0x0007
        /*0072*/ 	.short	0x0028
        /*0074*/ 	.byte	0x00, 0xf0, 0x11, 0x00


	//----- nvinfo : EIATTR_KPARAM_INFO
	.align		4
.L_21:
        /*0078*/ 	.byte	0x04, 0x17
        /*007a*/ 	.short	(.L_23 - .L_22)
.L_22:
        /*007c*/ 	.word	0x00000000
        /*0080*/ 	.short	0x0006
        /*0082*/ 	.short	0x0024
        /*0084*/ 	.byte	0x00, 0xf0, 0x11, 0x00


	//----- nvinfo : EIATTR_KPARAM_INFO
	.align		4
.L_23:
        /*0088*/ 	.byte	0x04, 0x17
        /*008a*/ 	.short	(.L_25 - .L_24)
.L_24:
        /*008c*/ 	.word	0x00000000
        /*0090*/ 	.short	0x0005
        /*0092*/ 	.short	0x0020
        /*0094*/ 	.byte	0x00, 0xf0, 0x11, 0x00


	//----- nvinfo : EIATTR_KPARAM_INFO
	.align		4
.L_25:
        /*0098*/ 	.byte	0x04, 0x17
        /*009a*/ 	.short	(.L_27 - .L_26)
.L_26:
        /*009c*/ 	.word	0x00000000
        /*00a0*/ 	.short	0x0004
        /*00a2*/ 	.short	0x001c
        /*00a4*/ 	.byte	0x00, 0xf0, 0x11, 0x00


	//----- nvinfo : EIATTR_KPARAM_INFO
	.align		4
.L_27:
        /*00a8*/ 	.byte	0x04, 0x17
        /*00aa*/ 	.short	(.L_29 - .L_28)
.L_28:
        /*00ac*/ 	.word	0x00000000
        /*00b0*/ 	.short	0x0003
        /*00b2*/ 	.short	0x0018
        /*00b4*/ 	.byte	0x00, 0xf0, 0x11, 0x00


	//----- nvinfo : EIATTR_KPARAM_INFO
	.align		4
.L_29:
        /*00b8*/ 	.byte	0x04, 0x17
        /*00ba*/ 	.short	(.L_31 - .L_30)
.L_30:
        /*00bc*/ 	.word	0x00000000
        /*00c0*/ 	.short	0x0002
        /*00c2*/ 	.short	0x0010
        /*00c4*/ 	.byte	0x00, 0xf4, 0x21, 0x00


	//----- nvinfo : EIATTR_KPARAM_INFO
	.align		4
.L_31:
        /*00c8*/ 	.byte	0x04, 0x17
        /*00ca*/ 	.short	(.L_33 - .L_32)
.L_32:
        /*00cc*/ 	.word	0x00000000
        /*00d0*/ 	.short	0x0001
        /*00d2*/ 	.short	0x0008
        /*00d4*/ 	.byte	0x00, 0xf4, 0x21, 0x00


	//----- nvinfo : EIATTR_KPARAM_INFO
	.align		4
.L_33:
        /*00d8*/ 	.byte	0x04, 0x17
        /*00da*/ 	.short	(.L_35 - .L_34)
.L_34:
        /*00dc*/ 	.word	0x00000000
        /*00e0*/ 	.short	0x0000
        /*00e2*/ 	.short	0x0000
        /*00e4*/ 	.byte	0x00, 0xf4, 0x21, 0x00


	//----- nvinfo : EIATTR_SPARSE_MMA_MASK
	.align		4
.L_35:
        /*00e8*/ 	.byte	0x03, 0x50
        /*00ea*/ 	.short	0x0000


	//----- nvinfo : EIATTR_MAXREG_COUNT
	.align		4
        /*00ec*/ 	.byte	0x03, 0x1b
        /*00ee*/ 	.short	0x00ff


	//----- nvinfo : EIATTR_NUM_BARRIERS
	.align		4
        /*00f0*/ 	.byte	0x02, 0x4c
        /*00f2*/ 	.byte	0x01
	.zero		1


	//----- nvinfo : EIATTR_ANNOTATIONS
	.align		4
        /*00f4*/ 	.byte	0x04, 0x55
        /*00f6*/ 	.short	(.L_37 - .L_36)


	//   ....[0]....
.L_36:
        /*00f8*/ 	.word	0x00000001
        /*00fc*/ 	.byte	0xe0, 0x00, 0x00, 0x00, 0x01, 0x00, 0x00, 0x00, 0x00, 0x01, 0x00, 0x00, 0x01, 0x00, 0x00, 0x00
        /* <DEDUP_REMOVED lines=2876> */
        /*b4cc*/ 	.byte	0xd0, 0xaf, 0x02, 0x00


	//----- nvinfo : EIATTR_MERCURY_ISA_VERSION
	.align		4
.L_37:
        /*b4d0*/ 	.byte	0x03, 0x5f
        /*b4d2*/ 	.short	0x0101


	//----- nvinfo : EIATTR_EXIT_INSTR_OFFSETS
	.align		4
        /*b4d4*/ 	.byte	0x04, 0x1c
        /*b4d6*/ 	.short	(.L_39 - .L_38)


	//   ....[0]....
.L_38:
        /*b4d8*/ 	.word	0x000615a0


	//   ....[1]....
        /*b4dc*/ 	.word	0x000615d0


	//----- nvinfo : EIATTR_REQNTID
	.align		4
.L_39:
        /*b4e0*/ 	.byte	0x04, 0x10
        /*b4e2*/ 	.short	(.L_41 - .L_40)
.L_40:
        /*b4e4*/ 	.word	0x00000040
        /*b4e8*/ 	.word	0x00000001
        /*b4ec*/ 	.word	0x00000001


	//----- nvinfo : EIATTR_CBANK_PARAM_SIZE
	.align		4
.L_41:
        /*b4f0*/ 	.byte	0x03, 0x19
        /*b4f2*/ 	.short	0x0050


	//----- nvinfo : EIATTR_PARAM_CBANK
	.align		4
        /*b4f4*/ 	.byte	0x04, 0x0a
        /*b4f6*/ 	.short	(.L_43 - .L_42)
	.align		4
.L_42:
        /*b4f8*/ 	.word	index@(.nv.constant0.matmul_kernel)
        /*b4fc*/ 	.short	0x0210
        /*b4fe*/ 	.short	0x0050


	//----- nvinfo : EIATTR_SW_WAR
	.align		4
.L_43:
        /*b500*/ 	.byte	0x04, 0x36
        /*b502*/ 	.short	(.L_45 - .L_44)
.L_44:
        /*b504*/ 	.word	0x00000008
.L_45:


//--------------------- .nv.callgraph             --------------------------
	.section	.nv.callgraph,"",@"SHT_CUDA_CALLGRAPH"
	.align	4
	.sectionentsize	8
	.align		4
        /*0000*/ 	.word	0x00000000
	.align		4
        /*0004*/ 	.word	0xffffffff
	.align		4
        /*0008*/ 	.word	0x00000000
	.align		4
        /*000c*/ 	.word	0xfffffffe
	.align		4
        /*0010*/ 	.word	0x00000000
	.align		4
        /*0014*/ 	.word	0xfffffffd
	.align		4
        /*0018*/ 	.word	0x00000000
	.align		4
        /*001c*/ 	.word	0xfffffffc


//--------------------- .text.matmul_kernel       --------------------------
	.section	.text.matmul_kernel,"ax",@progbits
	.align	128
        .global         matmul_kernel
        .type           matmul_kernel,@function
        .size           matmul_kernel,(.L_x_3 - matmul_kernel)
        .other          matmul_kernel,@"STO_CUDA_ENTRY STV_DEFAULT"
matmul_kernel:
.text.matmul_kernel:
[----:B------:R-:W0:Y:S08]  /*0000*/  LDC R1, c[0x0][0x28] ;  /* 0x00000a00ff017b82 */ /* 0x000e300000000800 */
[----:B------:R-:W1:Y:S01]  /*0010*/  LDC.64 R2, c[0x0][0x228] ;  /* 0x00008a00ff027b82 */ /* 0x000e620000000a00 */
[----:B0-----:R-:W-:Y:S01]  /*0020*/  VIADD R1, R1, 0xffffbab8 ;  /* 0xffffbab801017836 */ /* 0x001fe20000000000 */
[----:B------:R-:W-:Y:S01]  /*0030*/  UMOV UR4, 0x400 ;  /* 0x0000040000047882 */ /* 0x000fe20000000000 */
[----:B------:R-:W-:-:S02]  /*0040*/  CS2R R14, SRZ ;  /* 0x00000000000e7805 */ /* 0x000fc4000001ff00 */
[----:B------:R-:W-:Y:S02]  /*0050*/  CS2R R16, SRZ ;  /* 0x0000000000107805 */ /* 0x000fe4000001ff00 */
[----:B------:R-:W-:Y:S02]  /*0060*/  CS2R R18, SRZ ;  /* 0x0000000000127805 */ /* 0x000fe4000001ff00 */
[----:B------:R-:W-:Y:S02]  /*0070*/  CS2R R20, SRZ ;  /* 0x0000000000147805 */ /* 0x000fe4000001ff00 */
[----:B------:R-:W-:Y:S01]  /*0080*/  CS2R R22, SRZ ;  /* 0x0000000000167805 */ /* 0x000fe2000001ff00 */
[----:B------:R-:W0:Y:S01]  /*0090*/  LDC R29, c[0x0][0x230] ;  /* 0x00008c00ff1d7b82 */ /* 0x000e220000000800 */
[----:B------:R-:W-:Y:S02]  /*00a0*/  CS2R R24, SRZ ;  /* 0x0000000000187805 */ /* 0x000fe4000001ff00 */
[----:B------:R-:W-:-:S05]  /*00b0*/  CS2R R26, SRZ ;  /* 0x00000000001a7805 */ /* 0x000fca000001ff00 */
[----:B------:R-:W2:Y:S01]  /*00c0*/  S2UR UR5, SR_CgaCtaId ;  /* 0x00000000000579c3 */ /* 0x000ea20000008800 */
[----:B-1----:R-:W-:Y:S01]  /*00d0*/  VIADD R0, R3, 0x7f ;  /* 0x0000007f03007836 */ /* 0x002fe20000000000 */
[----:B------:R0:W-:Y:S04]  /*00e0*/  STL [R1+0x1974], R3 ;  /* 0x0019740301007387 */ /* 0x0001e80000100800 */
[----:B------:R-:W-:Y:S01]  /*00f0*/  SHF.R.S32.HI R5, RZ, 0x1f, R0 ;  /* 0x0000001fff057819 */ /* 0x000fe20000011400 */
[----:B------:R1:W-:Y:S03]  /*0100*/  STL [R1+0x1978], R2 ;  /* 0x0019780201007387 */ /* 0x0003e60000100800 */
[----:B------:R-:W-:Y:S01]  /*0110*/  LEA.HI R5, R5, R0, RZ, 0x7 ;  /* 0x0000000005057211 */ /* 0x000fe200078f38ff */
[----:B------:R-:W-:Y:S01]  /*0120*/  STL [R1], RZ ;  /* 0x000000ff01007387 */ /* 0x000fe20000100800 */
[----:B0-----:R-:W-:-:S02]  /*0130*/  VIADD R3, R29, 0x3f ;  /* 0x0000003f1d037836 */ /* 0x001fc40000000000 */
[----:B------:R-:W-:Y:S01]  /*0140*/  SHF.R.S32.HI R0, RZ, 0x7, R5 ;  /* 0x00000007ff007819 */ /* 0x000fe20000011405 */
[----:B------:R-:W-:Y:S01]  /*0150*/  STL [R1+0x4], RZ ;  /* 0x000004ff01007387 */ /* 0x000fe20000100800 */
[----:B------:R-:W-:Y:S01]  /*0160*/  ULDC.64 UR8, c[0x0][0x208] ;  /* 0x0000820000087ab9 */ /* 0x000fe20000000a00 */
[----:B--2---:R-:W-:Y:S02]  /*0170*/  ULEA UR4, UR5, UR4, 0x18 ;  /* 0x0000000405047291 */ /* 0x004fe4000f8ec03f */
[----:B------:R-:W-:Y:S01]  /*0180*/  IMAD.SHL.U32 R0, R0, 0x8, RZ ;  /* 0x0000000800007824 */ /* 0x000fe200078e00ff */
[----:B------:R-:W0:Y:S04]  /*0190*/  S2R R5, SR_CTAID.X ;  /* 0x0000000000057919 */ /* 0x000e280000002500 */
[-C--:B------:R-:W-:Y:S01]  /*01a0*/  IABS R9, R0.reuse ;  /* 0x0000000000097213 */ /* 0x080fe20000000000 */
[----:B------:R-:W-:Y:S01]  /*01b0*/  STL [R1+0x8], RZ ;  /* 0x000008ff01007387 */ /* 0x000fe20000100800 */
[----:B------:R-:W-:-:S02]  /*01c0*/  IABS R12, R0 ;  /* 0x00000000000c7213 */ /* 0x000fc40000000000 */
[----:B------:R-:W2:Y:S01]  /*01d0*/  I2F.RP R4, R9 ;  /* 0x0000000900047306 */ /* 0x000ea20000209400 */
[----:B------:R-:W-:Y:S04]  /*01e0*/  STL [R1+0xc], RZ ;  /* 0x00000cff01007387 */ /* 0x000fe80000100800 */
[----:B------:R-:W-:Y:S04]  /*01f0*/  STL [R1+0x30], RZ ;  /* 0x000030ff01007387 */ /* 0x000fe80000100800 */
[----:B------:R-:W-:Y:S04]  /*0200*/  STL [R1+0x34], RZ ;  /* 0x000034ff01007387 */ /* 0x000fe80000100800 */
[----:B------:R-:W-:Y:S01]  /*0210*/  STL [R1+0x38], RZ ;  /* 0x000038ff01007387 */ /* 0x000fe20000100800 */
[----:B--2---:R-:W2:Y:S03]  /*0220*/  MUFU.RCP R4, R4 ;  /* 0x0000000400047308 */ /* 0x004ea60000001000 */
[----:B------:R-:W-:Y:S04]  /*0230*/  STL [R1+0x3c], RZ ;  /* 0x00003cff01007387 */ /* 0x000fe80000100800 */
[----:B------:R-:W-:Y:S01]  /*0240*/  STL [R1+0x20], RZ ;  /* 0x000020ff01007387 */ /* 0x000fe20000100800 */
[----:B0-----:R-:W-:-:S03]  /*0250*/  IABS R10, R5 ;  /* 0x00000005000a7213 */ /* 0x001fc60000000000 */
[----:B------:R-:W-:Y:S04]  /*0260*/  STL [R1+0x24], RZ ;  /* 0x000024ff01007387 */ /* 0x000fe80000100800 */
[----:B------:R-:W-:Y:S01]  /*0270*/  STL [R1+0x28], RZ ;  /* 0x000028ff01007387 */ /* 0x000fe20000100800 */
[----:B--2---:R-:W-:-:S03]  /*0280*/  VIADD R6, R4, 0xffffffe ;  /* 0x0ffffffe04067836 */ /* 0x004fc60000000000 */
[----:B------:R-:W-:Y:S01]  /*0290*/  STL [R1+0x2c], RZ ;  /* 0x00002cff01007387 */ /* 0x000fe20000100800 */
[----:B------:R-:W-:Y:S01]  /*02a0*/  IMAD.MOV R4, RZ, RZ, -R12 ;  /* 0x000000ffff047224 */ /* 0x000fe200078e0a0c */
[----:B------:R-:W-:Y:S01]  /*02b0*/  CS2R R12, SRZ ;  /* 0x00000000000c7805 */ /* 0x000fe2000001ff00 */
[----:B------:R0:W2:Y:S01]  /*02c0*/  F2I.FTZ.U32.TRUNC.NTZ R7, R6 ;  /* 0x0000000600077305 */ /* 0x0000a2000021f000 */
[----:B------:R-:W-:Y:S04]  /*02d0*/  STL [R1+0x10], RZ ;  /* 0x000010ff01007387 */ /* 0x000fe80000100800 */
[----:B------:R-:W-:Y:S04]  /*02e0*/  STL [R1+0x14], RZ ;  /* 0x000014ff01007387 */ /* 0x000fe80000100800 */
[----:B------:R-:W-:Y:S01]  /*02f0*/  STL [R1+0x18], RZ ;  /* 0x000018ff01007387 */ /* 0x000fe20000100800 */
[----:B0-----:R-:W-:-:S03]  /*0300*/  IMAD.MOV.U32 R6, RZ, RZ, RZ ;  /* 0x000000ffff067224 */ /* 0x001fc600078e00ff */
[----:B------:R-:W-:Y:S01]  /*0310*/  STL [R1+0x1c], RZ ;  /* 0x00001cff01007387 */ /* 0x000fe20000100800 */
[----:B--2---:R-:W-:-:S03]  /*0320*/  IMAD.MOV R8, RZ, RZ, -R7 ;  /* 0x000000ffff087224 */ /* 0x004fc600078e0a07 */
[----:B------:R-:W-:Y:S01]  /*0330*/  STL [R1+0x140], RZ ;  /* 0x000140ff01007387 */ /* 0x000fe20000100800 */
[----:B------:R-:W-:-:S03]  /*0340*/  IMAD R11, R8, R9, RZ ;  /* 0x00000009080b7224 */ /* 0x000fc600078e02ff */
[----:B------:R-:W-:Y:S01]  /*0350*/  STL [R1+0x144], RZ ;  /* 0x000144ff01007387 */ /* 0x000fe20000100800 */
[----:B------:R-:W-:Y:S02]  /*0360*/  IMAD.MOV.U32 R8, RZ, RZ, R10 ;  /* 0x000000ffff087224 */ /* 0x000fe400078e000a */
[----:B------:R-:W-:Y:S01]  /*0370*/  IMAD.HI.U32 R7, R7, R11, R6 ;  /* 0x0000000b07077227 */ /* 0x000fe200078e0006 */
[----:B------:R-:W-:Y:S04]  /*0380*/  STL [R1+0x148], RZ ;  /* 0x000148ff01007387 */ /* 0x000fe80000100800 */
[----:B------:R-:W-:Y:S01]  /*0390*/  STL [R1+0x14c], RZ ;  /* 0x00014cff01007387 */ /* 0x000fe20000100800 */
[----:B------:R-:W-:-:S03]  /*03a0*/  IMAD.HI.U32 R7, R7, R8, RZ ;  /* 0x0000000807077227 */ /* 0x000fc600078e00ff */
[----:B------:R-:W-:Y:S01]  /*03b0*/  STL [R1+0x130], RZ ;  /* 0x000130ff01007387 */ /* 0x000fe20000100800 */
[----:B------:R-:W-:-:S03]  /*03c0*/  IMAD R4, R7, R4, R8 ;  /* 0x0000000407047224 */ /* 0x000fc600078e0208 */
[----:B------:R-:W-:Y:S02]  /*03d0*/  STL [R1+0x134], RZ ;  /* 0x000134ff01007387 */ /* 0x000fe40000100800 */
[----:B------:R-:W-:Y:S02]  /*03e0*/  ISETP.GT.U32.AND P1, PT, R9, R4, PT ;  /* 0x000000040900720c */ /* 0x000fe40003f24070 */
[----:B------:R-:W-:Y:S04]  /*03f0*/  STL [R1+0x138], RZ ;  /* 0x000138ff01007387 */ /* 0x000fe80000100800 */
[----:B------:R-:W-:Y:S04]  /*0400*/  STL [R1+0x13c], RZ ;  /* 0x00013cff01007387 */ /* 0x000fe80000100800 */
[----:B------:R-:W-:Y:S03]  /*0410*/  STL [R1+0x120], RZ ;  /* 0x000120ff01007387 */ /* 0x000fe60000100800 */
[----:B------:R-:W-:Y:S01]  /*0420*/  @!P1 IMAD.IADD R4, R4, 0x1, -R9 ;  /* 0x0000000104049824 */ /* 0x000fe200078e0a09 */
[----:B------:R-:W-:Y:S01]  /*0430*/  STL [R1+0x124], RZ ;  /* 0x000124ff01007387 */ /* 0x000fe20000100800 */
[----:B------:R-:W-:Y:S01]  /*0440*/  @!P1 VIADD R7, R7, 0x1 ;  /* 0x0000000107079836 */ /* 0x000fe20000000000 */
[----:B------:R-:W-:-:S02]  /*0450*/  ISETP.NE.AND P1, PT, R0, RZ, PT ;  /* 0x000000ff0000720c */ /* 0x000fc40003f25270 */
[----:B------:R-:W-:Y:S01]  /*0460*/  STL [R1+0x128], RZ ;  /* 0x000128ff01007387 */ /* 0x000fe20000100800 */
[----:B------:R-:W-:Y:S02]  /*0470*/  ISETP.GE.U32.AND P0, PT, R4, R9, PT ;  /* 0x000000090400720c */ /* 0x000fe40003f06070 */
[----:B------:R-:W-:Y:S01]  /*0480*/  LOP3.LUT R4, R5, R0, RZ, 0x3c, !PT ;  /* 0x0000000005047212 */ /* 0x000fe200078e3cff */
[----:B------:R-:W-:Y:S03]  /*0490*/  STL [R1+0x12c], RZ ;  /* 0x00012cff01007387 */ /* 0x000fe60000100800 */
[----:B------:R-:W-:Y:S01]  /*04a0*/  ISETP.GE.AND P2, PT, R4, RZ, PT ;  /* 0x000000ff0400720c */ /* 0x000fe20003f46270 */
[----:B------:R-:W-:Y:S01]  /*04b0*/  STL [R1+0x110], RZ ;  /* 0x000110ff01007387 */ /* 0x000fe20000100800 */
[----:B------:R-:W-:-:S03]  /*04c0*/  VIADD R4, R2, 0xff ;  /* 0x000000ff02047836 */ /* 0x000fc60000000000 */
[----:B------:R-:W-:Y:S02]  /*04d0*/  STL [R1+0x114], RZ ;  /* 0x000114ff01007387 */ /* 0x000fe40000100800 */
[----:B------:R-:W-:Y:S02]  /*04e0*/  @P0 VIADD R7, R7, 0x1 ;  /* 0x0000000107070836 */ /* 0x000fe40000000000 */
[----:B------:R-:W-:Y:S02]  /*04f0*/  STL [R1+0x118], RZ ;  /* 0x000118ff01007387 */ /* 0x000fe40000100800 */
[----:B------:R-:W-:Y:S01]  /*0500*/  IMAD.MOV.U32 R6, RZ, RZ, R7 ;  /* 0x000000ffff067224 */ /* 0x000fe200078e0007 */
[----:B------:R-:W-:Y:S01]  /*0510*/  SHF.R.S32.HI R7, RZ, 0x1f, R4 ;  /* 0x0000001fff077819 */ /* 0x000fe20000011404 */
[----:B------:R-:W-:Y:S02]  /*0520*/  STL [R1+0x11c], RZ ;  /* 0x00011cff01007387 */ /* 0x000fe40000100800 */
[----:B------:R-:W-:Y:S01]  /*0530*/  @!P2 IMAD.MOV R6, RZ, RZ, -R6 ;  /* 0x000000ffff06a224 */ /* 0x000fe200078e0a06 */
[----:B------:R-:W-:Y:S01]  /*0540*/  @!P1 LOP3.LUT R6, RZ, R0, RZ, 0x33, !PT ;  /* 0x00000000ff069212 */ /* 0x000fe200078e33ff */
[----:B------:R-:W-:Y:S01]  /*0550*/  STL [R1+0x100], RZ ;  /* 0x000100ff01007387 */ /* 0x000fe20000100800 */
[----:B------:R-:W-:-:S03]  /*0560*/  LEA.HI R7, R7, R4, RZ, 0x8 ;  /* 0x0000000407077211 */ /* 0x000fc600078f40ff */
[----:B------:R-:W-:Y:S01]  /*0570*/  STL [R1+0x104], RZ ;  /* 0x000104ff01007387 */ /* 0x000fe20000100800 */
[----:B------:R-:W-:Y:S02]  /*0580*/  IMAD.SHL.U32 R28, R6, 0x8, RZ ;  /* 0x00000008061c7824 */ /* 0x000fe400078e00ff */
[----:B------:R-:W-:Y:S01]  /*0590*/  IMAD.MOV R6, RZ, RZ, -R6 ;  /* 0x000000ffff067224 */ /* 0x000fe200078e0a06 */
[----:B------:R-:W-:Y:S02]  /*05a0*/  STL [R1+0x108], RZ ;  /* 0x000108ff01007387 */ /* 0x000fe40000100800 */
[----:B------:R-:W-:Y:S01]  /*05b0*/  LEA.HI.SX32 R4, R7, -R28, 0x18 ;  /* 0x8000001c07047211 */ /* 0x000fe200078fc2ff */
[----:B------:R-:W-:Y:S01]  /*05c0*/  IMAD R11, R0, R6, R5 ;  /* 0x00000006000b7224 */ /* 0x000fe200078e0205 */
[----:B------:R-:W-:Y:S01]  /*05d0*/  STL [R1+0x10c], RZ ;  /* 0x00010cff01007387 */ /* 0x000fe20000100800 */
[----:B------:R-:W-:Y:S01]  /*05e0*/  IMAD.MOV.U32 R6, RZ, RZ, RZ ;  /* 0x000000ffff067224 */ /* 0x000fe200078e00ff */
[----:B------:R-:W-:-:S02]  /*05f0*/  VIMNMX R4, R4, 0x8, PT ;  /* 0x0000000804047848 */ /* 0x000fc40003fe0100 */
[----:B------:R-:W-:Y:S02]  /*0600*/  STL [R1+0xf0], RZ ;  /* 0x0000f0ff01007387 */ /* 0x000fe40000100800 */
[-C--:B------:R-:W-:Y:S02]  /*0610*/  IABS R10, R4.reuse ;  /* 0x00000004000a7213 */ /* 0x080fe40000000000 */
[----:B------:R-:W-:Y:S01]  /*0620*/  STL [R1+0xf4], RZ ;  /* 0x0000f4ff01007387 */ /* 0x000fe20000100800 */
[----:B------:R-:W-:Y:S01]  /*0630*/  IABS R0, R4 ;  /* 0x0000000400007213 */ /* 0x000fe20000000000 */
[----:B------:R-:W0:Y:S02]  /*0640*/  I2F.RP R8, R10 ;  /* 0x0000000a00087306 */ /* 0x000e240000209400 */
[----:B------:R-:W-:Y:S04]  /*0650*/  STL [R1+0xf8], RZ ;  /* 0x0000f8ff01007387 */ /* 0x000fe80000100800 */
[----:B------:R-:W-:Y:S04]  /*0660*/  STL [R1+0xfc], RZ ;  /* 0x0000fcff01007387 */ /* 0x000fe80000100800 */
[----:B------:R-:W-:Y:S04]  /*0670*/  STL [R1+0xe0], RZ ;  /* 0x0000e0ff01007387 */ /* 0x000fe80000100800 */
[----:B------:R-:W-:Y:S01]  /*0680*/  STL [R1+0xe4], RZ ;  /* 0x0000e4ff01007387 */ /* 0x000fe20000100800 */
[----:B0-----:R-:W0:Y:S03]  /*0690*/  MUFU.RCP R8, R8 ;  /* 0x0000000800087308 */ /* 0x001e260000001000 */
[----:B------:R-:W-:Y:S04]  /*06a0*/  STL [R1+0xe8], RZ ;  /* 0x0000e8ff01007387 */ /* 0x000fe80000100800 */
[----:B------:R-:W-:Y:S04]  /*06b0*/  STL [R1+0xec], RZ ;  /* 0x0000ecff01007387 */ /* 0x000fe80000100800 */
[----:B------:R-:W-:Y:S04]  /*06c0*/  STL [R1+0xd0], RZ ;  /* 0x0000d0ff01007387 */ /* 0x000fe80000100800 */
[----:B------:R-:W-:Y:S01]  /*06d0*/  STL [R1+0xd4], RZ ;  /* 0x0000d4ff01007387 */ /* 0x000fe20000100800 */
[----:B0-----:R-:W-:-:S03]  /*06e0*/  VIADD R7, R8, 0xffffffe ;  /* 0x0ffffffe08077836 */ /* 0x001fc60000000000 */
[----:B------:R-:W-:Y:S04]  /*06f0*/  STL [R1+0xd8], RZ ;  /* 0x0000d8ff01007387 */ /* 0x000fe80000100800 */
[----:B------:R-:W-:Y:S01]  /*0700*/  STL [R1+0xdc], RZ ;  /* 0x0000dcff01007387 */ /* 0x000fe20000100800 */
[----:B------:R-:W0:Y:S03]  /*0710*/  F2I.FTZ.U32.TRUNC.NTZ R7, R7 ;  /* 0x0000000700077305 */ /* 0x000e26000021f000 */
[----:B------:R-:W-:Y:S04]  /*0720*/  STL [R1+0xc0], RZ ;  /* 0x0000c0ff01007387 */ /* 0x000fe80000100800 */
[----:B------:R-:W-:Y:S04]  /*0730*/  STL [R1+0xc4], RZ ;  /* 0x0000c4ff01007387 */ /* 0x000fe80000100800 */
[----:B------:R-:W-:Y:S04]  /*0740*/  STL [R1+0xc8], RZ ;  /* 0x0000c8ff01007387 */ /* 0x000fe80000100800 */
[----:B------:R-:W-:Y:S01]  /*0750*/  STL [R1+0xcc], RZ ;  /* 0x0000ccff01007387 */ /* 0x000fe20000100800 */
[----:B0-----:R-:W-:-:S03]  /*0760*/  IMAD.MOV R9, RZ, RZ, -R7 ;  /* 0x000000ffff097224 */ /* 0x001fc600078e0a07 */
[----:B------:R-:W-:Y:S01]  /*0770*/  STL [R1+0xb0], RZ ;  /* 0x0000b0ff01007387 */ /* 0x000fe20000100800 */
[----:B------:R-:W-:Y:S01]  /*0780*/  IMAD.MOV.U32 R5, RZ, RZ, R9 ;  /* 0x000000ffff057224 */ /* 0x000fe200078e0009 */
[----:B------:R-:W-:Y:S02]  /*0790*/  IABS R9, R11 ;  /* 0x0000000b00097213 */ /* 0x000fe40000000000 */
[----:B------:R-:W-:Y:S01]  /*07a0*/  STL [R1+0xb4], RZ ;  /* 0x0000b4ff01007387 */ /* 0x000fe20000100800 */
[----:B------:R-:W-:-:S03]  /*07b0*/  IMAD R5, R5, R10, RZ ;  /* 0x0000000a05057224 */ /* 0x000fc600078e02ff */
[----:B------:R-:W-:Y:S01]  /*07c0*/  STL [R1+0xb8], RZ ;  /* 0x0000b8ff01007387 */ /* 0x000fe20000100800 */
[----:B------:R-:W-:-:S03]  /*07d0*/  IMAD.HI.U32 R6, R7, R5, R6 ;  /* 0x0000000507067227 */ /* 0x000fc600078e0006 */
[----:B------:R-:W-:Y:S01]  /*07e0*/  STL [R1+0xbc], RZ ;  /* 0x0000bcff01007387 */ /* 0x000fe20000100800 */
[----:B------:R-:W-:Y:S02]  /*07f0*/  IMAD.MOV R5, RZ, RZ, -R0 ;  /* 0x000000ffff057224 */ /* 0x000fe400078e0a00 */
[----:B------:R-:W-:Y:S01]  /*0800*/  IMAD.HI.U32 R0, R6, R9, RZ ;  /* 0x0000000906007227 */ /* 0x000fe200078e00ff */
[----:B------:R-:W-:Y:S01]  /*0810*/  STL [R1+0xa0], RZ ;  /* 0x0000a0ff01007387 */ /* 0x000fe20000100800 */
[----:B------:R-:W-:Y:S02]  /*0820*/  CS2R R6, SRZ ;  /* 0x0000000000067805 */ /* 0x000fe4000001ff00 */
[----:B------:R-:W-:Y:S01]  /*0830*/  IMAD R5, R0, R5, R9 ;  /* 0x0000000500057224 */ /* 0x000fe200078e0209 */
[----:B------:R-:W-:Y:S01]  /*0840*/  STL [R1+0xa4], RZ ;  /* 0x0000a4ff01007387 */ /* 0x000fe20000100800 */
[----:B------:R-:W-:-:S03]  /*0850*/  CS2R R8, SRZ ;  /* 0x0000000000087805 */ /* 0x000fc6000001ff00 */
[----:B------:R-:W-:Y:S01]  /*0860*/  STL [R1+0xa8], RZ ;  /* 0x0000a8ff01007387 */ /* 0x000fe20000100800 */
[----:B------:R-:W-:-:S03]  /*0870*/  ISETP.GT.U32.AND P1, PT, R10, R5, PT ;  /* 0x000000050a00720c */ /* 0x000fc60003f24070 */
[----:B------:R-:W-:Y:S04]  /*0880*/  STL [R1+0xac], RZ ;  /* 0x0000acff01007387 */ /* 0x000fe80000100800 */
[----:B------:R-:W-:Y:S04]  /*0890*/  STL [R1+0x90], RZ ;  /* 0x000090ff01007387 */ /* 0x000fe80000100800 */
[----:B------:R-:W-:Y:S02]  /*08a0*/  STL [R1+0x94], RZ ;  /* 0x000094ff01007387 */ /* 0x000fe40000100800 */
[----:B------:R-:W-:-:S02]  /*08b0*/  @!P1 IMAD.IADD R5, R5, 0x1, -R10 ;  /* 0x0000000105059824 */ /* 0x000fc400078e0a0a */
[----:B------:R-:W-:Y:S01]  /*08c0*/  STL [R1+0x98], RZ ;  /* 0x000098ff01007387 */ /* 0x000fe20000100800 */
[----:B------:R-:W-:Y:S01]  /*08d0*/  @!P1 VIADD R0, R0, 0x1 ;  /* 0x0000000100009836 */ /* 0x000fe20000000000 */
[----:B------:R-:W-:Y:S02]  /*08e0*/  ISETP.NE.AND P1, PT, R4, RZ, PT ;  /* 0x000000ff0400720c */ /* 0x000fe40003f25270 */
[----:B------:R-:W-:Y:S01]  /*08f0*/  STL [R1+0x9c], RZ ;  /* 0x00009cff01007387 */ /* 0x000fe20000100800 */
[----:B------:R-:W-:Y:S02]  /*0900*/  ISETP.GE.U32.AND P0, PT, R5, R10, PT ;  /* 0x0000000a0500720c */ /* 0x000fe40003f06070 */
[-C--:B------:R-:W-:Y:S01]  /*0910*/  LOP3.LUT R5, R11, R4.reuse, RZ, 0x3c, !PT ;  /* 0x000000040b057212 */ /* 0x080fe200078e3cff */
[----:B------:R-:W-:Y:S03]  /*0920*/  STL [R1+0x80], RZ ;  /* 0x000080ff01007387 */ /* 0x000fe60000100800 */
[----:B------:R-:W-:Y:S01]  /*0930*/  ISETP.GE.AND P2, PT, R5, RZ, PT ;  /* 0x000000ff0500720c */ /* 0x000fe20003f46270 */
[----:B------:R-:W-:Y:S04]  /*0940*/  STL [R1+0x84], RZ ;  /* 0x000084ff01007387 */ /* 0x000fe80000100800 */
[----:B------:R-:W-:Y:S02]  /*0950*/  STL [R1+0x88], RZ ;  /* 0x000088ff01007387 */ /* 0x000fe40000100800 */
[----:B------:R-:W-:Y:S01]  /*0960*/  @P0 VIADD R0, R0, 0x1 ;  /* 0x0000000100000836 */ /* 0x000fe20000000000 */
[----:B------:R-:W-:Y:S01]  /*0970*/  ISETP.GE.AND P0, PT, R3, 0x40, PT ;  /* 0x000000400300780c */ /* 0x000fe20003f06270 */
[----:B------:R-:W-:Y:S04]  /*0980*/  STL [R1+0x8c], RZ ;  /* 0x00008cff01007387 */ /* 0x000fe80000100800 */
[----:B------:R-:W-:Y:S01]  /*0990*/  STL [R1+0x70], RZ ;  /* 0x000070ff01007387 */ /* 0x000fe20000100800 */
[----:B------:R-:W-:Y:S01]  /*09a0*/  @!P2 IMAD.MOV R0, RZ, RZ, -R0 ;  /* 0x000000ffff00a224 */ /* 0x000fe200078e0a00 */
[----:B------:R-:W-:-:S02]  /*09b0*/  @!P1 LOP3.LUT R0, RZ, R4, RZ, 0x33, !PT ;  /* 0x00000004ff009212 */ /* 0x000fc400078e33ff */
[----:B------:R-:W-:Y:S03]  /*09c0*/  STL [R1+0x74], RZ ;  /* 0x000074ff01007387 */ /* 0x000fe60000100800 */
[----:B------:R-:W-:Y:S01]  /*09d0*/  IMAD.MOV R5, RZ, RZ, -R0 ;  /* 0x000000ffff057224 */ /* 0x000fe200078e0a00 */
[----:B------:R-:W-:Y:S01]  /*09e0*/  STL [R1+0x78], RZ ;  /* 0x000078ff01007387 */ /* 0x000fe20000100800 */
[----:B------:R-:W-:Y:S02]  /*09f0*/  IMAD.SHL.U32 R0, R0, 0x80, RZ ;  /* 0x0000008000007824 */ /* 0x000fe400078e00ff */
[----:B------:R-:W-:Y:S01]  /*0a00*/  IMAD R5, R4, R5, R11 ;  /* 0x0000000504057224 */ /* 0x000fe200078e020b */
[----:B------:R-:W-:Y:S01]  /*0a10*/  STL [R1+0x7c], RZ ;  /* 0x00007cff01007387 */ /* 0x000fe20000100800 */
[C---:B------:R-:W-:Y:S01]  /*0a20*/  VIADD R3, R0.reuse, 0x1 ;  /* 0x0000000100037836 */ /* 0x040fe20000000000 */
[----:B------:R-:W-:Y:S01]  /*0a30*/  CS2R R10, SRZ ;  /* 0x00000000000a7805 */ /* 0x000fe2000001ff00 */
[----:B------:R-:W-:Y:S01]  /*0a40*/  VIADD R29, R0, 0x2 ;  /* 0x00000002001d7836 */ /* 0x000fe20000000000 */
[----:B------:R-:W-:Y:S01]  /*0a50*/  STL [R1+0x60], RZ ;  /* 0x000060ff01007387 */ /* 0x000fe20000100800 */
[----:B------:R-:W-:Y:S01]  /*0a60*/  IMAD.IADD R28, R28, 0x1, R5 ;  /* 0x000000011c1c7824 */ /* 0x000fe200078e0205 */
[----:B------:R-:W-:-:S02]  /*0a70*/  CS2R R4, SRZ ;  /* 0x0000000000047805 */ /* 0x000fc4000001ff00 */
[----:B------:R-:W-:Y:S04]  /*0a80*/  STL [R1+0x64], RZ ;  /* 0x000064ff01007387 */ /* 0x000fe80000100800 */
        /* <DEDUP_REMOVED lines=158> */
[----:B------:R-:W-:Y:S04]  /*1470*/  STL [R1+0xd34], R0 ;  /* 0x000d340001007387 */ /* 0x000fe80000100800 */
[----:B------:R0:W-:Y:S04]  /*1480*/  STL [R1+0x590], R3 ;  /* 0x0005900301007387 */ /* 0x0001e80000100800 */
[----:B------:R2:W-:Y:S01]  /*1490*/  STL [R1+0x58c], R29 ;  /* 0x00058c1d01007387 */ /* 0x0005e20000100800 */
[----:B-1----:R-:W1:Y:S01]  /*14a0*/  S2R R2, SR_TID.X ;  /* 0x0000000000027919 */ /* 0x002e620000002100 */
[----:B0-----:R-:W-:-:S02]  /*14b0*/  VIADD R3, R0, 0x3 ;  /* 0x0000000300037836 */ /* 0x001fc40000000000 */
[----:B--2---:R-:W-:-:S03]  /*14c0*/  VIADD R29, R0, 0x4 ;  /* 0x00000004001d7836 */ /* 0x004fc60000000000 */
[----:B------:R0:W-:Y:S04]  /*14d0*/  STL [R1+0x588], R3 ;  /* 0x0005880301007387 */ /* 0x0001e80000100800 */
[----:B------:R2:W-:Y:S01]  /*14e0*/  STL [R1+0x584], R29 ;  /* 0x0005841d01007387 */ /* 0x0005e20000100800 */
[C---:B0-----:R-:W-:Y:S02]  /*14f0*/  VIADD R3, R0.reuse, 0x5 ;  /* 0x0000000500037836 */ /* 0x041fe40000000000 */
[----:B--2---:R-:W-:-:S03]  /*1500*/  VIADD R29, R0, 0x6 ;  /* 0x00000006001d7836 */ /* 0x004fc60000000000 */
[----:B------:R0:W-:Y:S04]  /*1510*/  STL [R1+0x580], R3 ;  /* 0x0005800301007387 */ /* 0x0001e80000100800 */
[----:B------:R2:W-:Y:S01]  /*1520*/  STL [R1+0x57c], R29 ;  /* 0x00057c1d01007387 */ /* 0x0005e20000100800 */
[----:B0-----:R-:W-:Y:S01]  /*1530*/  VIADD R3, R0, 0x7 ;  /* 0x0000000700037836 */ /* 0x001fe20000000000 */
[----:B-1----:R-:W-:Y:S01]  /*1540*/  LOP3.LUT R2, R2, 0x3f, RZ, 0xc0, !PT ;  /* 0x0000003f02027812 */ /* 0x002fe200078ec0ff */
[----:B--2---:R-:W-:-:S03]  /*1550*/  VIADD R29, R0, 0x8 ;  /* 0x00000008001d7836 */ /* 0x004fc60000000000 */
[----:B------:R0:W-:Y:S04]  /*1560*/  STL [R1+0x578], R3 ;  /* 0x0005780301007387 */ /* 0x0001e80000100800 */
[----:B------:R1:W-:Y:S01]  /*1570*/  STL [R1+0x574], R29 ;  /* 0x0005741d01007387 */ /* 0x0003e20000100800 */
[C---:B0-----:R-:W-:Y:S02]  /*1580*/  VIADD R3, R0.reuse, 0x9 ;  /* 0x0000000900037836 */ /* 0x041fe40000000000 */
[----:B-1----:R-:W-:-:S03]  /*1590*/  VIADD R29, R0, 0xa ;  /* 0x0000000a001d7836 */ /* 0x002fc60000000000 */
        /* <DEDUP_REMOVED lines=28> */
[----:B------:R0:W-:Y:S01]  /*1760*/  STL [R1+0x538], R3 ;  /* 0x0005380301007387 */ /* 0x0001e20000100800 */
[----:B------:R-:W-:-:S05]  /*1770*/  VIADD R29, R0, 0x1a ;  /* 0x0000001a001d7836 */ /* 0x000fca0000000000 */
[----:B------:R1:W-:Y:S01]  /*1780*/  STL [R1+0x52c], R29 ;  /* 0x00052c1d01007387 */ /* 0x0003e20000100800 */
[C---:B0-----:R-:W-:Y:S02]  /*1790*/  VIADD R3, R0.reuse, 0x19 ;  /* 0x0000001900037836 */ /* 0x041fe40000000000 */
[C---:B------:R-:W-:Y:S02]  /*17a0*/  VIADD R3, R0.reuse, 0x1b ;  /* 0x0000001b00037836 */ /* 0x040fe40000000000 */
        /* <DEDUP_REMOVED lines=42> */
[C---:B------:R-:W-:Y:S02]  /*1a50*/  VIADD R29, R0.reuse, 0x32 ;  /* 0x00000032001d7836 */ /* 0x040fe40000000000 */
[----:B0-----:R-:W-:-:S05]  /*1a60*/  VIADD R3, R0, 0x31 ;  /* 0x0000003100037836 */ /* 0x001fca0000000000 */
        /* <DEDUP_REMOVED lines=110> */
[----:B0-----:R-:W-:Y:S02]  /*2150*/  IMAD R3, R28, 0x100, R2 ;  /* 0x000001001c037824 */ /* 0x001fe400078e0202 */
[C---:B------:R-:W-:Y:S02]  /*2160*/  VIADD R28, R0.reuse, 0x6a ;  /* 0x0000006a001c7836 */ /* 0x040fe40000000000 */
[C---:B-1----:R-:W-:Y:S02]  /*2170*/  VIADD R29, R0.reuse, 0x69 ;  /* 0x00000069001d7836 */ /* 0x042fe40000000000 */
[----:B------:R-:W-:-:S03]  /*2180*/  VIADD R2, R0, 0x6b ;  /* 0x0000006b00027836 */ /* 0x000fc60000000000 */
[----:B------:R0:W-:Y:S04]  /*2190*/  STL [R1+0x250], R29 ;  /* 0x0002501d01007387 */ /* 0x0001e80000100800 */
[----:B------:R-:W-:Y:S04]  /*21a0*/  STL [R1+0xd58], R3 ;  /* 0x000d580301007387 */ /* 0x000fe80000100800 */
[----:B------:R1:W-:Y:S01]  /*21b0*/  STL [R1+0x24c], R28 ;  /* 0x00024c1c01007387 */ /* 0x0003e20000100800 */
[----:B0-----:R-:W-:-:S03]  /*21c0*/  VIADD R29, R0, 0x6c ;  /* 0x0000006c001d7836 */ /* 0x001fc60000000000 */
[----:B------:R0:W-:Y:S04]  /*21d0*/  STL [R1+0x248], R2 ;  /* 0x0002480201007387 */ /* 0x0001e80000100800 */
[----:B------:R2:W-:Y:S01]  /*21e0*/  STL [R1+0x244], R29 ;  /* 0x0002441d01007387 */ /* 0x0005e20000100800 */
[C---:B-1----:R-:W-:Y:S02]  /*21f0*/  VIADD R28, R0.reuse, 0x6d ;  /* 0x0000006d001c7836 */ /* 0x042fe40000000000 */
[----:B0-----:R-:W-:-:S03]  /*2200*/  VIADD R2, R0, 0x6e ;  /* 0x0000006e00027836 */ /* 0x001fc60000000000 */
[----:B------:R0:W-:Y:S01]  /*2210*/  STL [R1+0x240], R28 ;  /* 0x0002401c01007387 */ /* 0x0001e20000100800 */
[----:B--2---:R-:W-:-:S03]  /*2220*/  VIADD R29, R0, 0x6f ;  /* 0x0000006f001d7836 */ /* 0x004fc60000000000 */
[----:B------:R1:W-:Y:S04]  /*2230*/  STL [R1+0x23c], R2 ;  /* 0x00023c0201007387 */ /* 0x0003e80000100800 */
[----:B------:R2:W-:Y:S01]  /*2240*/  STL [R1+0x238], R29 ;  /* 0x0002381d01007387 */ /* 0x0005e20000100800 */
[C---:B0-----:R-:W-:Y:S02]  /*2250*/  VIADD R28, R0.reuse, 0x70 ;  /* 0x00000070001c7836 */ /* 0x041fe40000000000 */
[----:B-1----:R-:W-:-:S03]  /*2260*/  VIADD R2, R0, 0x71 ;  /* 0x0000007100027836 */ /* 0x002fc60000000000 */
        /* <DEDUP_REMOVED lines=26> */
[----:B------:R1:W-:Y:S01]  /*2410*/  STL [R1+0x150], R2 ;  /* 0x0001500201007387 */ /* 0x0003e20000100800 */
[----:B0-----:R-:W-:Y:S02]  /*2420*/  VIADD R28, R0, 0x7f ;  /* 0x0000007f001c7836 */ /* 0x001fe40000000000 */
[----:B-1----:R-:W-:-:S05]  /*2430*/  VIADD R2, R3, 0x40 ;  /* 0x0000004003027836 */ /* 0x002fca0000000000 */
[----:B------:R0:W-:Y:S02]  /*2440*/  STL [R1+0xd64], R2 ;  /* 0x000d640201007387 */ /* 0x0001e40000100800 */
[C---:B0-----:R-:W-:Y:S02]  /*2450*/  VIADD R2, R3.reuse, 0x80 ;  /* 0x0000008003027836 */ /* 0x041fe40000000000 */
[----:B------:R-:W-:-:S03]  /*2460*/  VIADD R3, R3, 0xc0 ;  /* 0x000000c003037836 */ /* 0x000fc60000000000 */
[----:B------:R0:W-:Y:S04]  /*2470*/  STL [R1+0xd60], R2 ;  /* 0x000d600201007387 */ /* 0x0001e80000100800 */
[----:B0-----:R0:W5:Y:S04]  /*2480*/  LDL.LU R2, [R1+0x1978] ;  /* 0x0019780001027983 */ /* 0x0011680000300800 */
[----:B------:R1:W-:Y:S04]  /*2490*/  STL [R1+0xd5c], R3 ;  /* 0x000d5c0301007387 */ /* 0x0003e80000100800 */
[----:B-1----:R0:W5:Y:S01]  /*24a0*/  LDL.LU R3, [R1+0x1974] ;  /* 0x0019740001037983 */ /* 0x0021620000300800 */
[----:B------:R-:W-:Y:S05]  /*24b0*/  @!P0 BRA `(.L_x_0) ;  /* 0x000004fc007c8947 */ /* 0x000fea0003800000 */
[----:B------:R-:W2:Y:S01]  /*24c0*/  LDL R24, [R1+0xd58] ;  /* 0x000d580001187983 */ /* 0x000ea20000100800 */
[C---:B------:R-:W-:Y:S02]  /*24d0*/  VIADD R25, R0.reuse, 0x30 ;  /* 0x0000003000197836 */ /* 0x040fe40000000000 */
[C---:B------:R-:W-:Y:S01]  /*24e0*/  VIADD R27, R0.reuse, 0x18 ;  /* 0x00000018001b7836 */ /* 0x040fe20000000000 */
[----:B------:R-:W3:Y:S01]  /*24f0*/  LDL R21, [R1+0xd60] ;  /* 0x000d600001157983 */ /* 0x000ee20000100800 */
[----:B------:R-:W-:Y:S02]  /*2500*/  VIADD R26, R0, 0x19 ;  /* 0x00000019001a7836 */ /* 0x000fe40000000000 */
[----:B------:R-:W-:Y:S01]  /*2510*/  IMAD.MOV.U32 R18, RZ, RZ, R0 ;  /* 0x000000ffff127224 */ /* 0x000fe200078e0000 */
[----:B------:R-:W4:Y:S01]  /*2520*/  LDL R22, [R1+0xd5c] ;  /* 0x000d5c0001167983 */ /* 0x000f220000100800 */
[----:B-----5:R-:W-:Y:S01]  /*2530*/  IABS R0, R3 ;  /* 0x0000000300007213 */ /* 0x020fe20000000000 */
[----:B------:R-:W-:Y:S01]  /*2540*/  IMAD.MOV.U32 R6, RZ, RZ, RZ ;  /* 0x000000ffff067224 */ /* 0x000fe200078e00ff */
[----:B------:R-:W-:Y:S01]  /*2550*/  IABS R10, R28 ;  /* 0x0000001c000a7213 */ /* 0x000fe20000000000 */
[----:B------:R-:W-:Y:S01]  /*2560*/  ULDC UR5, c[0x0][0x23c] ;  /* 0x00008f0000057ab9 */ /* 0x000fe20000000800 */
[----:B------:R-:W1:Y:S01]  /*2570*/  I2F.RP R4, R0 ;  /* 0x0000000000047306 */ /* 0x000e620000209400 */
[----:B------:R-:W-:Y:S01]  /*2580*/  ISETP.GE.AND P4, PT, R29, RZ, PT ;  /* 0x000000ff1d00720c */ /* 0x000fe20003f86270 */
[----:B------:R-:W-:Y:S01]  /*2590*/  ULDC.64 UR6, c[0x0][0x218] ;  /* 0x0000860000067ab9 */ /* 0x000fe20000000a00 */
[----:B------:R-:W-:Y:S01]  /*25a0*/  ISETP.GE.AND P1, PT, R28, RZ, PT ;  /* 0x000000ff1c00720c */ /* 0x000fe20003f26270 */
[----:B------:R-:W-:Y:S01]  /*25b0*/  ULDC.64 UR10, c[0x0][0x210] ;  /* 0x00008400000a7ab9 */ /* 0x000fe20000000a00 */
[----:B--2---:R-:W-:-:S02]  /*25c0*/  IMAD.MOV.U32 R23, RZ, RZ, R24 ;  /* 0x000000ffff177224 */ /* 0x004fc400078e0018 */
[----:B------:R-:W2:Y:S04]  /*25d0*/  LDL.LU R24, [R1+0x150] ;  /* 0x0001500001187983 */ /* 0x000ea80000300800 */
[----:B------:R-:W3:Y:S01]  /*25e0*/  LDL.LU R20, [R1+0x210] ;  /* 0x0002100001147983 */ /* 0x000ee20000300800 */
[----:B-1----:R-:W1:Y:S02]  /*25f0*/  MUFU.RCP R4, R4 ;  /* 0x0000000400047308 */ /* 0x002e640000001000 */
[----:B-1----:R-:W-:-:S06]  /*2600*/  VIADD R4, R4, 0xffffffe ;  /* 0x0ffffffe04047836 */ /* 0x002fcc0000000000 */
[----:B------:R-:W1:Y:S01]  /*2610*/  F2I.FTZ.U32.TRUNC.NTZ R7, R4 ;  /* 0x0000000400077305 */ /* 0x000e62000021f000 */
[----:B------:R-:W-:Y:S01]  /*2620*/  IABS R9, R23 ;  /* 0x0000001700097213 */ /* 0x000fe20000000000 */
[----:B-1----:R-:W-:-:S04]  /*2630*/  IMAD.MOV R23, RZ, RZ, -R7 ;  /* 0x000000ffff177224 */ /* 0x002fc800078e0a07 */
[----:B------:R-:W-:-:S04]  /*2640*/  IMAD R23, R23, R0, RZ ;  /* 0x0000000017177224 */ /* 0x000fc800078e02ff */
[----:B------:R-:W-:Y:S01]  /*2650*/  IMAD.HI.U32 R23, R7, R23, R6 ;  /* 0x0000001707177227 */ /* 0x000fe200078e0006 */
[----:B------:R-:W-:-:S05]  /*2660*/  IABS R29, R29 ;  /* 0x0000001d001d7213 */ /* 0x000fca0000000000 */
[----:B------:R-:W-:-:S04]  /*2670*/  IMAD.HI.U32 R11, R23, R10, RZ ;  /* 0x0000000a170b7227 */ /* 0x000fc800078e00ff */
[----:B------:R-:W-:-:S04]  /*2680*/  IMAD.MOV R11, RZ, RZ, -R11 ;  /* 0x000000ffff0b7224 */ /* 0x000fc800078e0a0b */
[----:B------:R-:W-:Y:S02]  /*2690*/  IMAD R10, R0, R11, R10 ;  /* 0x0000000b000a7224 */ /* 0x000fe400078e020a */
[----:B------:R-:W-:-:S04]  /*26a0*/  IMAD.MOV.U32 R11, RZ, RZ, R29 ;  /* 0x000000ffff0b7224 */ /* 0x000fc800078e001d */
[----:B------:R-:W-:-:S04]  /*26b0*/  IMAD.HI.U32 R17, R23, R11, RZ ;  /* 0x0000000b17117227 */ /* 0x000fc800078e00ff */
[----:B------:R-:W-:-:S04]  /*26c0*/  IMAD.MOV R17, RZ, RZ, -R17 ;  /* 0x000000ffff117224 */ /* 0x000fc800078e0a11 */
[----:B------:R-:W-:Y:S01]  /*26d0*/  IMAD R11, R0, R17, R11 ;  /* 0x00000011000b7224 */ /* 0x000fe200078e020b */
[----:B---3--:R1:W-:Y:S04]  /*26e0*/  STL [R1+0x1a84], R20 ;  /* 0x001a841401007387 */ /* 0x0083e80000100800 */
[----:B-1----:R-:W3:Y:S04]  /*26f0*/  LDL R20, [R1+0xd64] ;  /* 0x000d640001147983 */ /* 0x002ee80000100800 */
[----:B------:R-:W2:Y:S04]  /*2700*/  LDL.LU R19, [R1+0x214] ;  /* 0x0002140001137983 */ /* 0x000ea80000300800 */
[----:B------:R1:W-:Y:S04]  /*2710*/  STL [R1+0x1a80], R3 ;  /* 0x001a800301007387 */ /* 0x0003e80000100800 */
[----:B-1----:R-:W2:Y:S04]  /*2720*/  LDL.LU R3, [R1+0x154] ;  /* 0x0001540001037983 */ /* 0x002ea80000300800 */
[----:B------:R-:W2:Y:S04]  /*2730*/  LDL.LU R28, [R1+0x158] ;  /* 0x00015800011c7983 */ /* 0x000ea80000300800 */
[----:B------:R-:W2:Y:S04]  /*2740*/  LDL.LU R29, [R1+0x15c] ;  /* 0x00015c00011d7983 */ /* 0x000ea80000300800 */
[----:B------:R-:W2:Y:S01]  /*2750*/  LDL R17, [R1+0xd58] ;  /* 0x000d580001117983 */ /* 0x000ea20000100800 */
[----:B------:R-:W-:-:S04]  /*2760*/  IABS R8, R2 ;  /* 0x0000000200087213 */ /* 0x000fc80000000000 */
[----:B------:R-:W1:Y:S08]  /*2770*/  I2F.RP R5, R8 ;  /* 0x0000000800057306 */ /* 0x000e700000209400 */
[----:B-1----:R-:W1:Y:S02]  /*2780*/  MUFU.RCP R5, R5 ;  /* 0x0000000500057308 */ /* 0x002e640000001000 */
[----:B-1----:R-:W-:-:S06]  /*2790*/  VIADD R5, R5, 0xffffffe ;  /* 0x0ffffffe05057836 */ /* 0x002fcc0000000000 */
[----:B------:R-:W1:Y:S01]  /*27a0*/  F2I.FTZ.U32.TRUNC.NTZ R5, R5 ;  /* 0x0000000500057305 */ /* 0x000e62000021f000 */
[----:B------:R-:W-:Y:S01]  /*27b0*/  IMAD.MOV.U32 R4, RZ, RZ, RZ ;  /* 0x000000ffff047224 */ /* 0x000fe200078e00ff */
[----:B------:R-:W-:Y:S01]  /*27c0*/  IABS R7, R21 ;  /* 0x0000001500077213 */ /* 0x000fe20000000000 */
[----:B-1----:R-:W-:-:S04]  /*27d0*/  IMAD.MOV R13, RZ, RZ, -R5 ;  /* 0x000000ffff0d7224 */ /* 0x002fc800078e0a05 */
[----:B------:R-:W-:-:S04]  /*27e0*/  IMAD R13, R13, R8, RZ ;  /* 0x000000080d0d7224 */ /* 0x000fc800078e02ff */
[----:B------:R-:W-:Y:S01]  /*27f0*/  IMAD.HI.U32 R13, R5, R13, R4 ;  /* 0x0000000d050d7227 */ /* 0x000fe200078e0004 */
[----:B----4-:R-:W-:-:S05]  /*2800*/  IABS R5, R22 ;  /* 0x0000001600057213 */ /* 0x010fca0000000000 */
[----:B------:R-:W-:-:S04]  /*2810*/  IMAD.HI.U32 R4, R13, R9, RZ ;  /* 0x000000090d047227 */ /* 0x000fc800078e00ff */
[----:B------:R-:W-:-:S04]  /*2820*/  IMAD.HI.U32 R14, R13, R7, RZ ;  /* 0x000000070d0e7227 */ /* 0x000fc800078e00ff */
[----:B------:R-:W-:-:S04]  /*2830*/  IMAD.MOV R14, RZ, RZ, -R14 ;  /* 0x000000ffff0e7224 */ /* 0x000fc800078e0a0e */
[----:B------:R-:W-:-:S05]  /*2840*/  IMAD R7, R8, R14, R7 ;  /* 0x0000000e08077224 */ /* 0x000fca00078e0207 */
[----:B------:R-:W-:-:S13]  /*2850*/  ISETP.GT.U32.AND P3, PT, R8, R7, PT ;  /* 0x000000070800720c */ /* 0x000fda0003f64070 */
[----:B------:R-:W-:Y:S01]  /*2860*/  @!P3 IMAD.IADD R7, R7, 0x1, -R8 ;  /* 0x000000010707b824 */ /* 0x000fe200078e0a08 */
[----:B---3--:R-:W-:-:S05]  /*2870*/  IABS R6, R20 ;  /* 0x0000001400067213 */ /* 0x008fca0000000000 */
[----:B------:R-:W-:-:S04]  /*2880*/  IMAD.HI.U32 R15, R13, R6, RZ ;  /* 0x000000060d0f7227 */ /* 0x000fc800078e00ff */
[----:B------:R-:W-:-:S04]  /*2890*/  IMAD.HI.U32 R13, R13, R5, RZ ;  /* 0x000000050d0d7227 */ /* 0x000fc800078e00ff */
[----:B------:R-:W-:-:S04]  /*28a0*/  IMAD.MOV R13, RZ, RZ, -R13 ;  /* 0x000000ffff0d7224 */ /* 0x000fc800078e0a0d */
[----:B------:R-:W-:-:S05]  /*28b0*/  IMAD R5, R8, R13, R5 ;  /* 0x0000000d08057224 */ /* 0x000fca00078e0205 */
[----:B------:R-:W-:-:S13]  /*28c0*/  ISETP.GT.U32.AND P6, PT, R8, R5, PT ;  /* 0x000000050800720c */ /* 0x000fda0003fc4070 */
[----:B------:R-:W-:-:S05]  /*28d0*/  @!P6 IMAD.IADD R5, R5, 0x1, -R8 ;  /* 0x000000010505e824 */ /* 0x000fca00078e0a08 */
[----:B------:R-:W-:Y:S02]  /*28e0*/  ISETP.GT.U32.AND P6, PT, R8, R5, PT ;  /* 0x000000050800720c */ /* 0x000fe40003fc4070 */
[----:B--2---:R-:W-:-:S11]  /*28f0*/  ISETP.GE.AND P3, PT, R17, RZ, PT ;  /* 0x000000ff1100720c */ /* 0x004fd60003f66270 */
[----:B------:R-:W-:Y:S01]  /*2900*/  @!P6 IMAD.IADD R5, R5, 0x1, -R8 ;  /* 0x000000010505e824 */ /* 0x000fe200078e0a08 */
[----:B------:R-:W-:Y:S02]  /*2910*/  ISETP.GE.AND P6, PT, R20, RZ, PT ;  /* 0x000000ff1400720c */ /* 0x000fe40003fc6270 */
[----:B------:R-:W2:Y:S04]  /*2920*/  LDL.LU R20, [R1+0x1a84] ;  /* 0x001a840001147983 */ /* 0x000ea80000300800 */
[----:B------:R-:W3:Y:S01]  /*2930*/  LDL R17, [R1+0xd34] ;  /* 0x000d340001117983 */ /* 0x000ee20000100800 */
[----:B------:R-:W-:-:S04]  /*2940*/  IMAD.MOV R4, RZ, RZ, -R4 ;  /* 0x000000ffff047224 */ /* 0x000fc800078e0a04 */
[----:B------:R-:W-:Y:S02]  /*2950*/  IMAD R4, R8, R4, R9 ;  /* 0x0000000408047224 */ /* 0x000fe400078e0209 */
[----:B------:R-:W-:-:S03]  /*2960*/  IMAD.MOV R15, RZ, RZ, -R15 ;  /* 0x000000ffff0f7224 */ /* 0x000fc600078e0a0f */
[C---:B------:R-:W-:Y:S01]  /*2970*/  ISETP.GT.U32.AND P0, PT, R8.reuse, R4, PT ;  /* 0x000000040800720c */ /* 0x040fe20003f04070 */
[----:B------:R-:W-:-:S05]  /*2980*/  IMAD R6, R8, R15, R6 ;  /* 0x0000000f08067224 */ /* 0x000fca00078e0206 */
[----:B------:R-:W-:Y:S02]  /*2990*/  ISETP.GT.U32.AND P2, PT, R8, R6, PT ;  /* 0x000000060800720c */ /* 0x000fe40003f44070 */
[----:B------:R-:W-:-:S05]  /*29a0*/  IABS R9, R18 ;  /* 0x0000001200097213 */ /* 0x000fca0000000000 */
[----:B------:R-:W-:Y:S02]  /*29b0*/  @!P0 IMAD.IADD R4, R4, 0x1, -R8 ;  /* 0x0000000104048824 */ /* 0x000fe400078e0a08 */
[----:B------:R-:W-:-:S03]  /*29c0*/  IMAD.HI.U32 R12, R23, R9, RZ ;  /* 0x00000009170c7227 */ /* 0x000fc600078e00ff */
[----:B------:R-:W-:Y:S01]  /*29d0*/  ISETP.GT.U32.AND P5, PT, R8, R4, PT ;  /* 0x000000040800720c */ /* 0x000fe20003fa4070 */
[----:B------:R-:W-:Y:S01]  /*29e0*/  @!P2 IMAD.IADD R6, R6, 0x1, -R8 ;  /* 0x000000010606a824 */ /* 0x000fe200078e0a08 */
[----:B------:R-:W-:Y:S01]  /*29f0*/  ISETP.GT.U32.AND P2, PT, R8, R7, PT ;  /* 0x000000070800720c */ /* 0x000fe20003f44070 */
[----:B------:R-:W-:-:S03]  /*2a00*/  IMAD.MOV R12, RZ, RZ, -R12 ;  /* 0x000000ffff0c7224 */ /* 0x000fc600078e0a0c */
[----:B------:R-:W-:Y:S01]  /*2a10*/  ISETP.GT.U32.AND P0, PT, R8, R6, PT ;  /* 0x000000060800720c */ /* 0x000fe20003f04070 */
[----:B------:R-:W-:Y:S01]  /*2a20*/  IMAD R9, R0, R12, R9 ;  /* 0x0000000c00097224 */ /* 0x000fe200078e0209 */
[----:B------:R-:W-:-:S05]  /*2a30*/  IABS R13, R3 ;  /* 0x00000003000d7213 */ /* 0x000fca0000000000 */
[--C-:B------:R-:W-:Y:S01]  /*2a40*/  @!P5 IMAD.IADD R4, R4, 0x1, -R8.reuse ;  /* 0x000000010404d824 */ /* 0x100fe200078e0a08 */
[----:B------:R-:W-:Y:S01]  /*2a50*/  ISETP.GT.U32.AND P5, PT, R0, R9, PT ;  /* 0x000000090000720c */ /* 0x000fe20003fa4070 */
[----:B------:R-:W-:Y:S01]  /*2a60*/  @!P2 IMAD.IADD R7, R7, 0x1, -R8 ;  /* 0x000000010707a824 */ /* 0x000fe200078e0a08 */
[----:B------:R-:W-:Y:S01]  /*2a70*/  ISETP.GE.AND P2, PT, R21, RZ, PT ;  /* 0x000000ff1500720c */ /* 0x000fe20003f46270 */
[----:B------:R-:W-:Y:S01]  /*2a80*/  IMAD.HI.U32 R16, R23, R13, RZ ;  /* 0x0000000d17107227 */ /* 0x000fe200078e00ff */
[----:B------:R-:W-:-:S03]  /*2a90*/  IABS R14, R28 ;  /* 0x0000001c000e7213 */ /* 0x000fc60000000000 */
[----:B------:R-:W-:Y:S02]  /*2aa0*/  @!P0 IMAD.IADD R6, R6, 0x1, -R8 ;  /* 0x0000000106068824 */ /* 0x000fe400078e0a08 */
[----:B------:R-:W-:-:S04]  /*2ab0*/  IMAD.HI.U32 R18, R23, R14, RZ ;  /* 0x0000000e17127227 */ /* 0x000fc800078e00ff */
[----:B------:R-:W-:Y:S02]  /*2ac0*/  IMAD.MOV R16, RZ, RZ, -R16 ;  /* 0x000000ffff107224 */ /* 0x000fe400078e0a10 */
[----:B------:R-:W-:Y:S02]  /*2ad0*/  IMAD.MOV.U32 R8, RZ, RZ, R4 ;  /* 0x000000ffff087224 */ /* 0x000fe400078e0004 */
[----:B------:R-:W-:Y:S02]  /*2ae0*/  IMAD.MOV R18, RZ, RZ, -R18 ;  /* 0x000000ffff127224 */ /* 0x000fe400078e0a12 */
[----:B------:R-:W-:Y:S01]  /*2af0*/  IMAD R13, R0, R16, R13 ;  /* 0x00000010000d7224 */ /* 0x000fe200078e020d */
[----:B------:R-:W-:Y:S01]  /*2b00*/  LOP3.LUT R16, RZ, R2, RZ, 0x33, !PT ;  /* 0x00000002ff107212 */ /* 0x000fe200078e33ff */
[----:B------:R-:W-:Y:S02]  /*2b10*/  @!P3 IMAD.MOV R8, RZ, RZ, -R8 ;  /* 0x000000ffff08b224 */ /* 0x000fe400078e0a08 */
[----:B------:R-:W-:Y:S01]  /*2b20*/  @!P5 IMAD.IADD R9, R9, 0x1, -R0 ;  /* 0x000000010909d824 */ /* 0x000fe200078e0a00 */
[----:B------:R-:W-:Y:S01]  /*2b30*/  ISETP.NE.AND P5, PT, R2, RZ, PT ;  /* 0x000000ff0200720c */ /* 0x000fe20003fa5270 */
[----:B------:R-:W-:-:S02]  /*2b40*/  @!P6 IMAD.MOV R6, RZ, RZ, -R6 ;  /* 0x000000ffff06e224 */ /* 0x000fc400078e0a06 */
[----:B------:R-:W-:Y:S02]  /*2b50*/  @!P2 IMAD.MOV R7, RZ, RZ, -R7 ;  /* 0x000000ffff07a224 */ /* 0x000fe400078e0a07 */
[----:B------:R-:W-:Y:S01]  /*2b60*/  IMAD R14, R0, R18, R14 ;  /* 0x00000012000e7224 */ /* 0x000fe200078e020e */
[C---:B------:R-:W-:Y:S02]  /*2b70*/  SEL R18, R16.reuse, R8, !P5 ;  /* 0x0000000810127207 */ /* 0x040fe40006800000 */
[C---:B------:R-:W-:Y:S02]  /*2b80*/  SEL R8, R16.reuse, R6, !P5 ;  /* 0x0000000610087207 */ /* 0x040fe40006800000 */
[----:B------:R-:W-:Y:S01]  /*2b90*/  SEL R6, R16, R7, !P5 ;  /* 0x0000000710067207 */ /* 0x000fe20006800000 */
[----:B------:R-:W-:Y:S01]  /*2ba0*/  STL [R1+0x28c], R18 ;  /* 0x00028c1201007387 */ /* 0x000fe20000100800 */
[----:B------:R-:W-:-:S03]  /*2bb0*/  ISETP.GE.AND P3, PT, R22, RZ, PT ;  /* 0x000000ff1600720c */ /* 0x000fc60003f66270 */
[----:B------:R1:W-:Y:S04]  /*2bc0*/  STL [R1+0x288], R8 ;  /* 0x0002880801007387 */ /* 0x0003e80000100800 */
[----:B------:R-:W4:Y:S04]  /*2bd0*/  LDL.LU R21, [R1+0x218] ;  /* 0x0002180001157983 */ /* 0x000f280000300800 */
[----:B------:R-:W-:Y:S04]  /*2be0*/  STL [R1+0x284], R6 ;  /* 0x0002840601007387 */ /* 0x000fe80000100800 */
[----:B------:R-:W4:Y:S01]  /*2bf0*/  LDL.LU R22, [R1+0x21c] ;  /* 0x00021c0001167983 */ /* 0x000f220000300800 */
[----:B------:R-:W-:Y:S01]  /*2c00*/  ISETP.GT.U32.AND P0, PT, R0, R10, PT ;  /* 0x0000000a0000720c */ /* 0x000fe20003f04070 */
[----:B------:R-:W-:-:S12]  /*2c10*/  @!P3 IMAD.MOV R5, RZ, RZ, -R5 ;  /* 0x000000ffff05b224 */ /* 0x000fd800078e0a05 */
[----:B------:R-:W-:Y:S01]  /*2c20*/  @!P0 IMAD.IADD R10, R10, 0x1, -R0 ;  /* 0x000000010a0a8824 */ /* 0x000fe200078e0a00 */
[C---:B------:R-:W-:Y:S02]  /*2c30*/  ISETP.GT.U32.AND P0, PT, R0.reuse, R9, PT ;  /* 0x000000090000720c */ /* 0x040fe40003f04070 */
[----:B------:R-:W-:Y:S02]  /*2c40*/  ISETP.GT.U32.AND P2, PT, R0, R11, PT ;  /* 0x0000000b0000720c */ /* 0x000fe40003f44070 */
[----:B------:R-:W-:-:S09]  /*2c50*/  SEL R5, R16, R5, !P5 ;  /* 0x0000000510057207 */ /* 0x000fd20006800000 */
[----:B------:R-:W-:-:S04]  /*2c60*/  @!P0 IMAD.IADD R9, R9, 0x1, -R0 ;  /* 0x0000000109098824 */ /* 0x000fc800078e0a00 */
[----:B-1----:R-:W-:Y:S01]  /*2c70*/  IMAD.MOV.U32 R8, RZ, RZ, R9 ;  /* 0x000000ffff087224 */ /* 0x002fe200078e0009 */
[----:B------:R-:W-:Y:S01]  /*2c80*/  STL [R1+0x280], R5 ;  /* 0x0002800501007387 */ /* 0x000fe20000100800 */
[----:B------:R-:W-:Y:S01]  /*2c90*/  @!P2 IMAD.IADD R11, R11, 0x1, -R0 ;  /* 0x000000010b0ba824 */ /* 0x000fe200078e0a00 */
[----:B------:R-:W-:Y:S02]  /*2ca0*/  IABS R12, R24 ;  /* 0x00000018000c7213 */ /* 0x000fe40000000000 */
[----:B------:R-:W-:-:S03]  /*2cb0*/  ISETP.GE.AND P2, PT, R24, RZ, PT ;  /* 0x000000ff1800720c */ /* 0x000fc60003f46270 */
[----:B------:R-:W-:-:S04]  /*2cc0*/  IMAD.HI.U32 R15, R23, R12, RZ ;  /* 0x0000000c170f7227 */ /* 0x000fc800078e00ff */
[----:B------:R-:W-:Y:S01]  /*2cd0*/  IMAD.MOV R15, RZ, RZ, -R15 ;  /* 0x000000ffff0f7224 */ /* 0x000fe200078e0a0f */
[----:B------:R-:W-:-:S03]  /*2ce0*/  ISETP.GT.U32.AND P6, PT, R0, R10, PT ;  /* 0x0000000a0000720c */ /* 0x000fc60003fc4070 */
[----:B------:R-:W-:-:S05]  /*2cf0*/  IMAD R12, R0, R15, R12 ;  /* 0x0000000f000c7224 */ /* 0x000fca00078e020c */
[----:B------:R-:W-:-:S05]  /*2d00*/  ISETP.GT.U32.AND P5, PT, R0, R12, PT ;  /* 0x0000000c0000720c */ /* 0x000fca0003fa4070 */
[----:B------:R-:W-:Y:S01]  /*2d10*/  @!P6 IMAD.IADD R10, R10, 0x1, -R0 ;  /* 0x000000010a0ae824 */ /* 0x000fe200078e0a00 */
[----:B---3--:R-:W-:-:S13]  /*2d20*/  ISETP.GE.AND P3, PT, R17, RZ, PT ;  /* 0x000000ff1100720c */ /* 0x008fda0003f66270 */
[----:B------:R-:W-:-:S05]  /*2d30*/  @!P3 IMAD.MOV R8, RZ, RZ, -R8 ;  /* 0x000000ffff08b224 */ /* 0x000fca00078e0a08 */
[----:B------:R1:W-:Y:S04]  /*2d40*/  STL [R1+0xc], R8 ;  /* 0x00000c0801007387 */ /* 0x0003e80000100800 */
[----:B------:R-:W3:Y:S01]  /*2d50*/  LDL.LU R24, [R1+0x220] ;  /* 0x0002200001187983 */ /* 0x000ee20000300800 */
[----:B------:R-:W-:Y:S02]  /*2d60*/  ISETP.GT.U32.AND P6, PT, R0, R14, PT ;  /* 0x0000000e0000720c */ /* 0x000fe40003fc4070 */
[----:B--2---:R-:W-:Y:S01]  /*2d70*/  IABS R15, R20 ;  /* 0x00000014000f7213 */ /* 0x004fe20000000000 */
[----:B------:R-:W-:Y:S01]  /*2d80*/  @!P5 IMAD.IADD R12, R12, 0x1, -R0 ;  /* 0x000000010c0cd824 */ /* 0x000fe200078e0a00 */
[C---:B------:R-:W-:Y:S02]  /*2d90*/  ISETP.GT.U32.AND P0, PT, R0.reuse, R13, PT ;  /* 0x0000000d0000720c */ /* 0x040fe40003f04070 */
[----:B------:R-:W-:Y:S01]  /*2da0*/  ISETP.GT.U32.AND P5, PT, R0, R11, PT ;  /* 0x0000000b0000720c */ /* 0x000fe20003fa4070 */
[----:B------:R-:W-:-:S04]  /*2db0*/  IMAD.HI.U32 R7, R23, R15, RZ ;  /* 0x0000000f17077227 */ /* 0x000fc800078e00ff */
[----:B------:R-:W-:Y:S02]  /*2dc0*/  IMAD.MOV R7, RZ, RZ, -R7 ;  /* 0x000000ffff077224 */ /* 0x000fe400078e0a07 */
[--C-:B------:R-:W-:Y:S02]  /*2dd0*/  @!P6 IMAD.IADD R14, R14, 0x1, -R0.reuse ;  /* 0x000000010e0ee824 */ /* 0x100fe400078e0a00 */
[C---:B------:R-:W-:Y:S02]  /*2de0*/  IMAD R7, R0.reuse, R7, R15 ;  /* 0x0000000700077224 */ /* 0x040fe400078e020f */
[--C-:B------:R-:W-:Y:S01]  /*2df0*/  @!P0 IMAD.IADD R13, R13, 0x1, -R0.reuse ;  /* 0x000000010d0d8824 */ /* 0x100fe200078e0a00 */
[C---:B------:R-:W-:Y:S01]  /*2e00*/  ISETP.GT.U32.AND P0, PT, R0.reuse, R12, PT ;  /* 0x0000000c0000720c */ /* 0x040fe20003f04070 */
[----:B------:R-:W-:Y:S01]  /*2e10*/  @!P5 IMAD.IADD R11, R11, 0x1, -R0 ;  /* 0x000000010b0bd824 */ /* 0x000fe200078e0a00 */
[C---:B------:R-:W-:Y:S02]  /*2e20*/  ISETP.GT.U32.AND P3, PT, R0.reuse, R14, PT ;  /* 0x0000000e0000720c */ /* 0x040fe40003f64070 */
[----:B------:R-:W-:Y:S01]  /*2e30*/  ISETP.GT.U32.AND P5, PT, R0, R7, PT ;  /* 0x000000070000720c */ /* 0x000fe20003fa4070 */
[----:B-1----:R-:W-:-:S04]  /*2e40*/  IMAD.MOV.U32 R8, RZ, RZ, R10 ;  /* 0x000000ffff087224 */ /* 0x002fc800078e000a */
[----:B------:R-:W-:-:S04]  /*2e50*/  @!P1 IMAD.MOV R8, RZ, RZ, -R8 ;  /* 0x000000ffff089224 */ /* 0x000fc800078e0a08 */
[--C-:B------:R-:W-:Y:S01]  /*2e60*/  @!P0 IMAD.IADD R12, R12, 0x1, -R0.reuse ;  /* 0x000000010c0c8824 */ /* 0x100fe200078e0a00 */
[----:B------:R-:W-:Y:S01]  /*2e70*/  STL [R1+0x110], R8 ;  /* 0x0001100801007387 */ /* 0x000fe20000100800 */
[----:B------:R-:W-:Y:S01]  /*2e80*/  ISETP.GE.AND P0, PT, R3, RZ, PT ;  /* 0x000000ff0300720c */ /* 0x000fe20003f06270 */
[--C-:B------:R-:W-:Y:S01]  /*2e90*/  @!P3 IMAD.IADD R14, R14, 0x1, -R0.reuse ;  /* 0x000000010e0eb824 */ /* 0x100fe200078e0a00 */
[----:B------:R-:W-:Y:S01]  /*2ea0*/  ISETP.GE.AND P3, PT, R28, RZ, PT ;  /* 0x000000ff1c00720c */ /* 0x000fe20003f66270 */
[----:B------:R-:W2:Y:S01]  /*2eb0*/  LDL.LU R3, [R1+0x1a80] ;  /* 0x001a800001037983 */ /* 0x000ea20000300800 */
[----:B------:R-:W-:Y:S01]  /*2ec0*/  @!P5 IMAD.IADD R7, R7, 0x1, -R0 ;  /* 0x000000010707d824 */ /* 0x000fe200078e0a00 */
[----:B------:R-:W-:Y:S02]  /*2ed0*/  ISETP.GE.AND P5, PT, R20, RZ, PT ;  /* 0x000000ff1400720c */ /* 0x000fe40003fa6270 */
[----:B------:R-:W2:Y:S04]  /*2ee0*/  LDL.LU R28, [R1+0x224] ;  /* 0x00022400011c7983 */ /* 0x000ea80000300800 */
[----:B------:R-:W2:Y:S01]  /*2ef0*/  LDL.LU R20, [R1+0x228] ;  /* 0x0002280001147983 */ /* 0x000ea20000300800 */
[----:B------:R-:W-:-:S02]  /*2f00*/  IABS R2, R19 ;  /* 0x0000001300027213 */ /* 0x000fc40000000000 */
[----:B------:R-:W-:-:S03]  /*2f10*/  ISETP.GT.U32.AND P6, PT, R0, R13, PT ;  /* 0x0000000d0000720c */ /* 0x000fc60003fc4070 */
[----:B------:R-:W-:-:S04]  /*2f20*/  IMAD.HI.U32 R6, R23, R2, RZ ;  /* 0x0000000217067227 */ /* 0x000fc800078e00ff */
[----:B------:R-:W-:-:S04]  /*2f30*/  IMAD.MOV R6, RZ, RZ, -R6 ;  /* 0x000000ffff067224 */ /* 0x000fc800078e0a06 */
[----:B------:R-:W-:Y:S02]  /*2f40*/  IMAD R2, R0, R6, R2 ;  /* 0x0000000600027224 */ /* 0x000fe400078e0202 */
[----:B------:R-:W-:-:S03]  /*2f50*/  @!P6 IMAD.IADD R13, R13, 0x1, -R0 ;  /* 0x000000010d0de824 */ /* 0x000fc600078e0a00 */
[C---:B------:R-:W-:Y:S01]  /*2f60*/  ISETP.GT.U32.AND P6, PT, R0.reuse, R2, PT ;  /* 0x000000020000720c */ /* 0x040fe20003fc4070 */
[----:B------:R-:W-:Y:S02]  /*2f70*/  IMAD.MOV.U32 R10, RZ, RZ, R12 ;  /* 0x000000ffff0a7224 */ /* 0x000fe400078e000c */
[----:B------:R-:W-:Y:S02]  /*2f80*/  @!P4 IMAD.MOV R11, RZ, RZ, -R11 ;  /* 0x000000ffff0bc224 */ /* 0x000fe400078e0a0b */
[----:B------:R-:W-:Y:S01]  /*2f90*/  @!P2 IMAD.MOV R10, RZ, RZ, -R10 ;  /* 0x000000ffff0aa224 */ /* 0x000fe200078e0a0a */
[----:B------:R-:W-:Y:S02]  /*2fa0*/  ISETP.GT.U32.AND P2, PT, R0, R7, PT ;  /* 0x000000070000720c */ /* 0x000fe40003f44070 */
[----:B------:R-:W-:-:S05]  /*2fb0*/  IABS R4, R29 ;  /* 0x0000001d00047213 */ /* 0x000fca0000000000 */
[----:B------:R-:W-:Y:S01]  /*2fc0*/  @!P6 IMAD.IADD R2, R2, 0x1, -R0 ;  /* 0x000000010202e824 */ /* 0x000fe200078e0a00 */
[----:B------:R1:W-:Y:S04]  /*2fd0*/  STL [R1+0x10c], R11 ;  /* 0x00010c0b01007387 */ /* 0x0003e80000100800 */
[----:B------:R-:W-:Y:S01]  /*2fe0*/  ISETP.GT.U32.AND P6, PT, R0, R2, PT ;  /* 0x000000020000720c */ /* 0x000fe20003fc4070 */
[----:B------:R0:W-:Y:S01]  /*2ff0*/  STL [R1+0x108], R10 ;  /* 0x0001080a01007387 */ /* 0x0001e20000100800 */
[----:B------:R-:W-:-:S04]  /*3000*/  IMAD.HI.U32 R5, R23, R4, RZ ;  /* 0x0000000417057227 */ /* 0x000fc800078e00ff */
[----:B-1----:R-:W-:Y:S02]  /*3010*/  IMAD.MOV.U32 R11, RZ, RZ, R13 ;  /* 0x000000ffff0b7224 */ /* 0x002fe400078e000d */
[----:B0-----:R-:W-:Y:S02]  /*3020*/  IMAD.MOV.U32 R10, RZ, RZ, R14 ;  /* 0x000000ffff0a7224 */ /* 0x001fe400078e000e */
[----:B------:R-:W-:Y:S02]  /*3030*/  @!P0 IMAD.MOV R11, RZ, RZ, -R11 ;  /* 0x000000ffff0b8224 */ /* 0x000fe400078e0a0b */
[----:B------:R-:W-:Y:S02]  /*3040*/  @!P3 IMAD.MOV R10, RZ, RZ, -R10 ;  /* 0x000000ffff0ab224 */ /* 0x000fe400078e0a0a */
[----:B------:R-:W-:Y:S01]  /*3050*/  IMAD.MOV R5, RZ, RZ, -R5 ;  /* 0x000000ffff057224 */ /* 0x000fe200078e0a05 */
[----:B------:R2:W-:Y:S01]  /*3060*/  STL [R1+0x34], R11 ;  /* 0x0000340b01007387 */ /* 0x0005e20000100800 */
[----:B------:R-:W-:Y:S01]  /*3070*/  @!P2 IMAD.IADD R7, R7, 0x1, -R0 ;  /* 0x000000010707a824 */ /* 0x000fe200078e0a00 */
[----:B----4-:R-:W-:Y:S01]  /*3080*/  IABS R6, R21 ;  /* 0x0000001500067213 */ /* 0x010fe20000000000 */
[----:B------:R-:W-:Y:S01]  /*3090*/  IMAD R4, R0, R5, R4 ;  /* 0x0000000500047224 */ /* 0x000fe200078e0204 */
[----:B------:R0:W-:Y:S01]  /*30a0*/  STL [R1+0x3c], R10 ;  /* 0x00003c0a01007387 */ /* 0x0001e20000100800 */
[----:B------:R-:W-:Y:S01]  /*30b0*/  ISETP.GE.AND P2, PT, R21, RZ, PT ;  /* 0x000000ff1500720c */ /* 0x000fe20003f46270 */
[----:B------:R-:W-:Y:S01]  /*30c0*/  @!P6 IMAD.IADD R2, R2, 0x1, -R0 ;  /* 0x000000010202e824 */ /* 0x000fe200078e0a00 */
[----:B------:R-:W-:Y:S01]  /*30d0*/  IABS R5, R22 ;  /* 0x0000001600057213 */ /* 0x000fe20000000000 */
[----:B------:R-:W4:Y:S01]  /*30e0*/  LDL.LU R21, [R1+0x22c] ;  /* 0x00022c0001157983 */ /* 0x000f220000300800 */
[----:B------:R-:W-:-:S03]  /*30f0*/  ISETP.GE.AND P6, PT, R22, RZ, PT ;  /* 0x000000ff1600720c */ /* 0x000fc60003fc6270 */
[----:B------:R-:W4:Y:S01]  /*3100*/  LDL.LU R22, [R1+0x230] ;  /* 0x0002300001167983 */ /* 0x000f220000300800 */
[----:B------:R-:W-:-:S04]  /*3110*/  IMAD.HI.U32 R8, R23, R6, RZ ;  /* 0x0000000617087227 */ /* 0x000fc800078e00ff */
[----:B------:R-:W-:-:S04]  /*3120*/  IMAD.MOV R8, RZ, RZ, -R8 ;  /* 0x000000ffff087224 */ /* 0x000fc800078e0a08 */
[----:B------:R-:W-:-:S05]  /*3130*/  IMAD R6, R0, R8, R6 ;  /* 0x0000000800067224 */ /* 0x000fca00078e0206 */
[----:B------:R-:W-:-:S13]  /*3140*/  ISETP.GT.U32.AND P0, PT, R0, R6, PT ;  /* 0x000000060000720c */ /* 0x000fda0003f04070 */
[----:B------:R-:W-:Y:S01]  /*3150*/  @!P0 IMAD.IADD R6, R6, 0x1, -R0 ;  /* 0x0000000106068824 */ /* 0x000fe200078e0a00 */
[----:B------:R-:W-:Y:S01]  /*3160*/  ISETP.GT.U32.AND P1, PT, R0, R4, PT ;  /* 0x000000040000720c */ /* 0x000fe20003f24070 */
[----:B------:R-:W-:-:S12]  /*3170*/  IMAD.HI.U32 R9, R23, R5, RZ ;  /* 0x0000000517097227 */ /* 0x000fd800078e00ff */
[----:B------:R-:W-:-:S05]  /*3180*/  @!P1 IMAD.IADD R4, R4, 0x1, -R0 ;  /* 0x0000000104049824 */ /* 0x000fca00078e0a00 */
[----:B------:R-:W-:Y:S01]  /*3190*/  ISETP.GT.U32.AND P4, PT, R0, R4, PT ;  /* 0x000000040000720c */ /* 0x000fe20003f84070 */
[----:B------:R-:W-:-:S04]  /*31a0*/  IMAD.MOV R9, RZ, RZ, -R9 ;  /* 0x000000ffff097224 */ /* 0x000fc800078e0a09 */
[----:B------:R-:W-:-:S08]  /*31b0*/  IMAD R5, R0, R9, R5 ;  /* 0x0000000900057224 */ /* 0x000fd000078e0205 */
[--C-:B------:R-:W-:Y:S01]  /*31c0*/  @!P4 IMAD.IADD R4, R4, 0x1, -R0.reuse ;  /* 0x000000010404c824 */ /* 0x100fe200078e0a00 */
[----:B------:R-:W-:Y:S02]  /*31d0*/  ISETP.GT.U32.AND P4, PT, R0, R5, PT ;  /* 0x000000050000720c */ /* 0x000fe40003f84070 */
[----:B---3--:R-:W-:Y:S02]  /*31e0*/  IABS R8, R24 ;  /* 0x0000001800087213 */ /* 0x008fe40000000000 */
[----:B------:R-:W-:Y:S02]  /*31f0*/  ISETP.GE.AND P0, PT, R24, RZ, PT ;  /* 0x000000ff1800720c */ /* 0x000fe40003f06270 */
[----:B------:R-:W3:Y:S07]  /*3200*/  LDL.LU R24, [R1+0x234] ;  /* 0x0002340001187983 */ /* 0x000eee0000300800 */
[----:B------:R-:W-:Y:S01]  /*3210*/  @!P4 IMAD.IADD R5, R5, 0x1, -R0 ;  /* 0x000000010505c824 */ /* 0x000fe200078e0a00 */
[----:B------:R-:W-:-:S02]  /*3220*/  ISETP.GT.U32.AND P4, PT, R0, R6, PT ;  /* 0x000000060000720c */ /* 0x000fc40003f84070 */
[----:B------:R-:W-:Y:S01]  /*3230*/  ISETP.GE.AND P1, PT, R29, RZ, PT ;  /* 0x000000ff1d00720c */ /* 0x000fe20003f26270 */
[----:B------:R-:W3:Y:S01]  /*3240*/  LDL.LU R17, [R1+0x238] ;  /* 0x0002380001117983 */ /* 0x000ee20000300800 */
[----:B------:R-:W-:-:S03]  /*3250*/  ISETP.GE.AND P3, PT, R19, RZ, PT ;  /* 0x000000ff1300720c */ /* 0x000fc60003f66270 */
[----:B------:R-:W3:Y:S01]  /*3260*/  LDL.LU R19, [R1+0x23c] ;  /* 0x00023c0001137983 */ /* 0x000ee20000300800 */
[----:B------:R-:W-:-:S05]  /*3270*/  IMAD.MOV.U32 R12, RZ, RZ, R7 ;  /* 0x000000ffff0c7224 */ /* 0x000fca00078e0007 */
[----:B------:R-:W-:Y:S02]  /*3280*/  @!P4 IMAD.IADD R6, R6, 0x1, -R0 ;  /* 0x000000010606c824 */ /* 0x000fe400078e0a00 */
[----:B------:R-:W-:Y:S02]  /*3290*/  @!P1 IMAD.MOV R4, RZ, RZ, -R4 ;  /* 0x000000ffff049224 */ /* 0x000fe400078e0a04 */
[----:B------:R-:W-:Y:S02]  /*32a0*/  @!P5 IMAD.MOV R12, RZ, RZ, -R12 ;  /* 0x000000ffff0cd224 */ /* 0x000fe400078e0a0c */
[----:B------:R-:W-:Y:S02]  /*32b0*/  @!P3 IMAD.MOV R2, RZ, RZ, -R2 ;  /* 0x000000ffff02b224 */ /* 0x000fe400078e0a02 */
[----:B------:R-:W-:Y:S01]  /*32c0*/  @!P2 IMAD.MOV R6, RZ, RZ, -R6 ;  /* 0x000000ffff06a224 */ /* 0x000fe200078e0a06 */
[----:B------:R1:W-:Y:S04]  /*32d0*/  STL [R1+0x44], R4 ;  /* 0x0000440401007387 */ /* 0x0003e80000100800 */
[----:B------:R-:W-:Y:S04]  /*32e0*/  STL [R1+0x50], R12 ;  /* 0x0000500c01007387 */ /* 0x000fe80000100800 */
[----:B------:R4:W-:Y:S04]  /*32f0*/  STL [R1+0x58], R2 ;  /* 0x0000580201007387 */ /* 0x0009e80000100800 */
[----:B------:R4:W-:Y:S04]  /*3300*/  STL [R1+0x68], R6 ;  /* 0x0000680601007387 */ /* 0x0009e80000100800 */
[----:B------:R-:W3:Y:S01]  /*3310*/  LDL.LU R29, [R1+0x240] ;  /* 0x00024000011d7983 */ /* 0x000ee20000300800 */
[----:B--2---:R-:W-:-:S02]  /*3320*/  IABS R11, R20 ;  /* 0x00000014000b7213 */ /* 0x004fc40000000000 */
[----:B------:R-:W-:Y:S02]  /*3330*/  ISETP.GE.AND P4, PT, R20, RZ, PT ;  /* 0x000000ff1400720c */ /* 0x000fe40003f86270 */
[----:B------:R-:W2:Y:S01]  /*3340*/  LDL.LU R20, [R1+0x244] ;  /* 0x0002440001147983 */ /* 0x000ea20000300800 */
[----:B0-----:R-:W-:Y:S02]  /*3350*/  IABS R10, R28 ;  /* 0x0000001c000a7213 */ /* 0x001fe40000000000 */
[----:B------:R-:W-:Y:S02]  /*3360*/  ISETP.GE.AND P3, PT, R28, RZ, PT ;  /* 0x000000ff1c00720c */ /* 0x000fe40003f66270 */
[----:B------:R-:W2:Y:S01]  /*3370*/  LDL.LU R28, [R1+0x248] ;  /* 0x00024800011c7983 */ /* 0x000ea20000300800 */
[----:B------:R-:W-:-:S04]  /*3380*/  IMAD.HI.U32 R9, R23, R8, RZ ;  /* 0x0000000817097227 */ /* 0x000fc800078e00ff */
[----:B------:R-:W-:-:S04]  /*3390*/  IMAD.MOV R9, RZ, RZ, -R9 ;  /* 0x000000ffff097224 */ /* 0x000fc800078e0a09 */
[C---:B------:R-:W-:Y:S01]  /*33a0*/  IMAD R8, R0.reuse, R9, R8 ;  /* 0x0000000900087224 */ /* 0x040fe200078e0208 */
[----:B------:R-:W-:-:S04]  /*33b0*/  ISETP.GT.U32.AND P1, PT, R0, R5, PT ;  /* 0x000000050000720c */ /* 0x000fc80003f24070 */
[----:B------:R-:W-:Y:S01]  /*33c0*/  ISETP.GT.U32.AND P5, PT, R0, R8, PT ;  /* 0x000000080000720c */ /* 0x000fe20003fa4070 */
[----:B-1----:R-:W-:-:S08]  /*33d0*/  IMAD.HI.U32 R4, R23, R10, RZ ;  /* 0x0000000a17047227 */ /* 0x002fd000078e00ff */
[----:B------:R-:W-:-:S04]  /*33e0*/  @!P1 IMAD.IADD R5, R5, 0x1, -R0 ;  /* 0x0000000105059824 */ /* 0x000fc800078e0a00 */
[----:B------:R-:W-:Y:S02]  /*33f0*/  @!P5 IMAD.IADD R8, R8, 0x1, -R0 ;  /* 0x000000010808d824 */ /* 0x000fe400078e0a00 */
[----:B------:R-:W-:Y:S02]  /*3400*/  @!P6 IMAD.MOV R5, RZ, RZ, -R5 ;  /* 0x000000ffff05e224 */ /* 0x000fe400078e0a05 */
[----:B------:R-:W-:Y:S01]  /*3410*/  IMAD.HI.U32 R7, R23, R11, RZ ;  /* 0x0000000b17077227 */ /* 0x000fe200078e00ff */
[----:B------:R-:W-:-:S03]  /*3420*/  ISETP.GT.U32.AND P2, PT, R0, R8, PT ;  /* 0x000000080000720c */ /* 0x000fc60003f44070 */
[----:B------:R-:W-:Y:S01]  /*3430*/  IMAD.MOV R4, RZ, RZ, -R4 ;  /* 0x000000ffff047224 */ /* 0x000fe200078e0a04 */
[----:B------:R0:W-:Y:S01]  /*3440*/  STL [R1+0x8c], R5 ;  /* 0x00008c0501007387 */ /* 0x0001e20000100800 */
[----:B------:R-:W-:Y:S02]  /*3450*/  IMAD.MOV R7, RZ, RZ, -R7 ;  /* 0x000000ffff077224 */ /* 0x000fe400078e0a07 */
[C---:B------:R-:W-:Y:S02]  /*3460*/  IMAD R10, R0.reuse, R4, R10 ;  /* 0x00000004000a7224 */ /* 0x040fe400078e020a */
[----:B------:R-:W-:-:S03]  /*3470*/  IMAD R11, R0, R7, R11 ;  /* 0x00000007000b7224 */ /* 0x000fc600078e020b */
[----:B------:R-:W-:Y:S01]  /*3480*/  ISETP.GT.U32.AND P6, PT, R0, R10, PT ;  /* 0x0000000a0000720c */ /* 0x000fe20003fc4070 */
[----:B------:R-:W-:Y:S01]  /*3490*/  @!P2 IMAD.IADD R8, R8, 0x1, -R0 ;  /* 0x000000010808a824 */ /* 0x000fe200078e0a00 */
[----:B----4-:R-:W-:Y:S02]  /*34a0*/  ISETP.GE.AND P1, PT, R21, RZ, PT ;  /* 0x000000ff1500720c */ /* 0x010fe40003f26270 */
[----:B------:R-:W-:Y:S02]  /*34b0*/  IABS R2, R21 ;  /* 0x0000001500027213 */ /* 0x000fe40000000000 */
[----:B------:R-:W-:Y:S01]  /*34c0*/  ISETP.GE.AND P5, PT, R22, RZ, PT ;  /* 0x000000ff1600720c */ /* 0x000fe20003fa6270 */
[----:B------:R-:W4:Y:S01]  /*34d0*/  LDL.LU R21, [R1+0x24c] ;  /* 0x00024c0001157983 */ /* 0x000f220000300800 */
[----:B------:R-:W-:-:S03]  /*34e0*/  IABS R6, R22 ;  /* 0x0000001600067213 */ /* 0x000fc60000000000 */
[----:B------:R-:W4:Y:S01]  /*34f0*/  LDL.LU R22, [R1+0x250] ;  /* 0x0002500001167983 */ /* 0x000f220000300800 */
[----:B------:R-:W-:Y:S01]  /*3500*/  ISETP.GT.U32.AND P2, PT, R0, R11, PT ;  /* 0x0000000b0000720c */ /* 0x000fe20003f44070 */
[----:B------:R-:W-:Y:S02]  /*3510*/  @!P6 IMAD.IADD R10, R10, 0x1, -R0 ;  /* 0x000000010a0ae824 */ /* 0x000fe400078e0a00 */
[----:B------:R-:W-:-:S04]  /*3520*/  IMAD.HI.U32 R9, R23, R6, RZ ;  /* 0x0000000617097227 */ /* 0x000fc800078e00ff */
[----:B------:R-:W-:-:S06]  /*3530*/  IMAD.MOV.U32 R14, RZ, RZ, R8 ;  /* 0x000000ffff0e7224 */ /* 0x000fcc00078e0008 */
[----:B------:R-:W-:Y:S01]  /*3540*/  @!P2 IMAD.IADD R11, R11, 0x1, -R0 ;  /* 0x000000010b0ba824 */ /* 0x000fe200078e0a00 */
[C---:B------:R-:W-:Y:S01]  /*3550*/  ISETP.GT.U32.AND P2, PT, R0.reuse, R10, PT ;  /* 0x0000000a0000720c */ /* 0x040fe20003f44070 */
[----:B------:R-:W-:Y:S02]  /*3560*/  IMAD.MOV R9, RZ, RZ, -R9 ;  /* 0x000000ffff097224 */ /* 0x000fe400078e0a09 */
[----:B------:R-:W-:Y:S01]  /*3570*/  @!P0 IMAD.MOV R14, RZ, RZ, -R14 ;  /* 0x000000ffff0e8224 */ /* 0x000fe200078e0a0e */
[C---:B------:R-:W-:Y:S01]  /*3580*/  ISETP.GT.U32.AND P0, PT, R0.reuse, R11, PT ;  /* 0x0000000b0000720c */ /* 0x040fe20003f04070 */
[----:B------:R-:W-:-:S08]  /*3590*/  IMAD R6, R0, R9, R6 ;  /* 0x0000000900067224 */ /* 0x000fd000078e0206 */
[----:B------:R-:W-:Y:S01]  /*35a0*/  @!P2 IMAD.IADD R10, R10, 0x1, -R0 ;  /* 0x000000010a0aa824 */ /* 0x000fe200078e0a00 */
[----:B------:R-:W-:-:S03]  /*35b0*/  ISETP.GT.U32.AND P2, PT, R0, R6, PT ;  /* 0x000000060000720c */ /* 0x000fc60003f44070 */
[----:B------:R-:W-:Y:S02]  /*35c0*/  IMAD.MOV.U32 R15, RZ, RZ, R10 ;  /* 0x000000ffff0f7224 */ /* 0x000fe400078e000a */
[--C-:B------:R-:W-:Y:S02]  /*35d0*/  @!P0 IMAD.IADD R11, R11, 0x1, -R0.reuse ;  /* 0x000000010b0b8824 */ /* 0x100fe400078e0a00 */
[----:B------:R-:W-:Y:S02]  /*35e0*/  @!P3 IMAD.MOV R15, RZ, RZ, -R15 ;  /* 0x000000ffff0fb224 */ /* 0x000fe400078e0a0f */
[----:B------:R-:W-:Y:S01]  /*35f0*/  @!P4 IMAD.MOV R11, RZ, RZ, -R11 ;  /* 0x000000ffff0bc224 */ /* 0x000fe200078e0a0b */
[----:B------:R1:W-:Y:S03]  /*3600*/  STL [R1+0x98], R14 ;  /* 0x0000980e01007387 */ /* 0x0003e60000100800 */
[----:B------:R-:W-:Y:S01]  /*3610*/  @!P2 IMAD.IADD R6, R6, 0x1, -R0 ;  /* 0x000000010606a824 */ /* 0x000fe200078e0a00 */
[----:B------:R-:W-:Y:S04]  /*3620*/  STL [R1+0xac], R15 ;  /* 0x0000ac0f01007387 */ /* 0x000fe80000100800 */
[----:B------:R-:W-:Y:S01]  /*3630*/  STL [R1+0xb4], R11 ;  /* 0x0000b40b01007387 */ /* 0x000fe20000100800 */
[----:B------:R-:W-:Y:S01]  /*3640*/  IMAD.HI.U32 R13, R23, R2, RZ ;  /* 0x00000002170d7227 */ /* 0x000fe200078e00ff */
[----:B---3--:R-:W-:-:S02]  /*3650*/  IABS R12, R24 ;  /* 0x00000018000c7213 */ /* 0x008fc40000000000 */
[----:B------:R-:W-:Y:S02]  /*3660*/  ISETP.GE.AND P2, PT, R24, RZ, PT ;  /* 0x000000ff1800720c */ /* 0x000fe40003f46270 */
[----:B------:R-:W3:Y:S01]  /*3670*/  LDL.LU R24, [R1+0x254] ;  /* 0x0002540001187983 */ /* 0x000ee20000300800 */
[----:B0-----:R-:W-:Y:S02]  /*3680*/  IMAD.MOV.U32 R5, RZ, RZ, R12 ;  /* 0x000000ffff057224 */ /* 0x001fe400078e000c */
[----:B------:R-:W-:-:S04]  /*3690*/  IMAD.MOV R12, RZ, RZ, -R13 ;  /* 0x000000ffff0c7224 */ /* 0x000fc800078e0a0d */
[----:B------:R-:W-:-:S05]  /*36a0*/  IMAD R2, R0, R12, R2 ;  /* 0x0000000c00027224 */ /* 0x000fca00078e0202 */
[----:B------:R-:W-:Y:S01]  /*36b0*/  ISETP.GT.U32.AND P6, PT, R0, R2, PT ;  /* 0x000000020000720c */ /* 0x000fe20003fc4070 */
[----:B------:R-:W-:Y:S01]  /*36c0*/  IMAD.HI.U32 R13, R23, R5, RZ ;  /* 0x00000005170d7227 */ /* 0x000fe200078e00ff */
[----:B------:R-:W-:-:S03]  /*36d0*/  IABS R7, R19 ;  /* 0x0000001300077213 */ /* 0x000fc60000000000 */
[----:B------:R-:W-:Y:S02]  /*36e0*/  IMAD.MOV R13, RZ, RZ, -R13 ;  /* 0x000000ffff0d7224 */ /* 0x000fe400078e0a0d */
[----:B------:R-:W-:-:S06]  /*36f0*/  IMAD.HI.U32 R9, R23, R7, RZ ;  /* 0x0000000717097227 */ /* 0x000fcc00078e00ff */
[----:B------:R-:W-:Y:S02]  /*3700*/  @!P6 IMAD.IADD R2, R2, 0x1, -R0 ;  /* 0x000000010202e824 */ /* 0x000fe400078e0a00 */
[----:B------:R-:W-:-:S03]  /*3710*/  IMAD R5, R0, R13, R5 ;  /* 0x0000000d00057224 */ /* 0x000fc600078e0205 */
[C---:B------:R-:W-:Y:S01]  /*3720*/  ISETP.GT.U32.AND P6, PT, R0.reuse, R2, PT ;  /* 0x000000020000720c */ /* 0x040fe20003fc4070 */
[----:B------:R-:W-:Y:S01]  /*3730*/  IMAD.MOV R9, RZ, RZ, -R9 ;  /* 0x000000ffff097224 */ /* 0x000fe200078e0a09 */
[C---:B------:R-:W-:Y:S02]  /*3740*/  ISETP.GT.U32.AND P3, PT, R0.reuse, R5, PT ;  /* 0x000000050000720c */ /* 0x040fe40003f64070 */
[----:B------:R-:W-:Y:S01]  /*3750*/  IABS R4, R17 ;  /* 0x0000001100047213 */ /* 0x000fe20000000000 */
[----:B------:R-:W-:-:S04]  /*3760*/  IMAD R7, R0, R9, R7 ;  /* 0x0000000900077224 */ /* 0x000fc800078e0207 */
[----:B------:R-:W-:Y:S01]  /*3770*/  IMAD.HI.U32 R12, R23, R4, RZ ;  /* 0x00000004170c7227 */ /* 0x000fe200078e00ff */
[----:B--2---:R-:W-:-:S03]  /*3780*/  IABS R9, R20 ;  /* 0x0000001400097213 */ /* 0x004fc60000000000 */
[----:B------:R-:W-:Y:S01]  /*3790*/  @!P6 IMAD.IADD R2, R2, 0x1, -R0 ;  /* 0x000000010202e824 */ /* 0x000fe200078e0a00 */
[C---:B------:R-:W-:Y:S01]  /*37a0*/  ISETP.GT.U32.AND P6, PT, R0.reuse, R7, PT ;  /* 0x000000070000720c */ /* 0x040fe20003fc4070 */
[----:B------:R-:W-:Y:S02]  /*37b0*/  IMAD.MOV R12, RZ, RZ, -R12 ;  /* 0x000000ffff0c7224 */ /* 0x000fe400078e0a0c */
[----:B------:R-:W-:Y:S01]  /*37c0*/  @!P3 IMAD.IADD R5, R5, 0x1, -R0 ;  /* 0x000000010505b824 */ /* 0x000fe200078e0a00 */
[----:B------:R-:W-:Y:S01]  /*37d0*/  ISETP.GT.U32.AND P3, PT, R0, R6, PT ;  /* 0x000000060000720c */ /* 0x000fe20003f64070 */
[----:B-1----:R-:W-:-:S04]  /*37e0*/  IMAD.HI.U32 R14, R23, R9, RZ ;  /* 0x00000009170e7227 */ /* 0x002fc800078e00ff */
[----:B------:R-:W-:Y:S01]  /*37f0*/  IMAD R4, R0, R12, R4 ;  /* 0x0000000c00047224 */ /* 0x000fe200078e0204 */
[----:B------:R-:W-:Y:S01]  /*3800*/  IABS R12, R29 ;  /* 0x0000001d000c7213 */ /* 0x000fe20000000000 */
[----:B------:R-:W-:Y:S02]  /*3810*/  IMAD.MOV R14, RZ, RZ, -R14 ;  /* 0x000000ffff0e7224 */ /* 0x000fe400078e0a0e */
[----:B------:R-:W-:Y:S02]  /*3820*/  @!P6 IMAD.IADD R7, R7, 0x1, -R0 ;  /* 0x000000010707e824 */ /* 0x000fe400078e0a00 */
[----:B------:R-:W-:-:S04]  /*3830*/  IMAD.HI.U32 R10, R23, R12, RZ ;  /* 0x0000000c170a7227 */ /* 0x000fc800078e00ff */
[C---:B------:R-:W-:Y:S01]  /*3840*/  IMAD R9, R0.reuse, R14, R9 ;  /* 0x0000000e00097224 */ /* 0x040fe200078e0209 */
[----:B------:R-:W-:Y:S01]  /*3850*/  ISETP.GT.U32.AND P4, PT, R0, R7, PT ;  /* 0x000000070000720c */ /* 0x000fe20003f84070 */
[----:B------:R-:W-:Y:S02]  /*3860*/  IMAD.MOV R10, RZ, RZ, -R10 ;  /* 0x000000ffff0a7224 */ /* 0x000fe400078e0a0a */
[----:B------:R-:W-:Y:S01]  /*3870*/  @!P3 IMAD.IADD R6, R6, 0x1, -R0 ;  /* 0x000000010606b824 */ /* 0x000fe200078e0a00 */
[C---:B------:R-:W-:Y:S01]  /*3880*/  ISETP.GT.U32.AND P3, PT, R0.reuse, R9, PT ;  /* 0x000000090000720c */ /* 0x040fe20003f64070 */
[C---:B------:R-:W-:Y:S01]  /*3890*/  IMAD R10, R0.reuse, R10, R12 ;  /* 0x0000000a000a7224 */ /* 0x040fe200078e020c */
[----:B------:R-:W-:Y:S01]  /*38a0*/  ISETP.GT.U32.AND P0, PT, R0, R4, PT ;  /* 0x000000040000720c */ /* 0x000fe20003f04070 */
[----:B------:R-:W-:-:S04]  /*38b0*/  IMAD.MOV.U32 R12, RZ, RZ, R2 ;  /* 0x000000ffff0c7224 */ /* 0x000fc800078e0002 */
[----:B------:R-:W-:Y:S02]  /*38c0*/  @!P1 IMAD.MOV R12, RZ, RZ, -R12 ;  /* 0x000000ffff0c9224 */ /* 0x000fe400078e0a0c */
[--C-:B------:R-:W-:Y:S01]  /*38d0*/  @!P4 IMAD.IADD R7, R7, 0x1, -R0.reuse ;  /* 0x000000010707c824 */ /* 0x100fe200078e0a00 */
[----:B------:R-:W-:Y:S02]  /*38e0*/  ISETP.GE.AND P4, PT, R19, RZ, PT ;  /* 0x000000ff1300720c */ /* 0x000fe40003f86270 */
[----:B------:R-:W-:Y:S01]  /*38f0*/  STL [R1+0xc4], R12 ;  /* 0x0000c40c01007387 */ /* 0x000fe20000100800 */
[--C-:B------:R-:W-:Y:S01]  /*3900*/  @!P3 IMAD.IADD R9, R9, 0x1, -R0.reuse ;  /* 0x000000010909b824 */ /* 0x100fe200078e0a00 */
[----:B------:R-:W-:Y:S02]  /*3910*/  ISETP.GE.AND P3, PT, R20, RZ, PT ;  /* 0x000000ff1400720c */ /* 0x000fe40003f66270 */
[----:B------:R-:W2:Y:S01]  /*3920*/  LDL.LU R19, [R1+0x258] ;  /* 0x0002580001137983 */ /* 0x000ea20000300800 */
[----:B------:R-:W-:-:S03]  /*3930*/  @!P0 IMAD.IADD R4, R4, 0x1, -R0 ;  /* 0x0000000104048824 */ /* 0x000fc600078e0a00 */
[----:B------:R-:W2:Y:S01]  /*3940*/  LDL.LU R20, [R1+0x25c] ;  /* 0x00025c0001147983 */ /* 0x000ea20000300800 */
[----:B------:R-:W-:Y:S02]  /*3950*/  IABS R8, R28 ;  /* 0x0000001c00087213 */ /* 0x000fe40000000000 */
[----:B------:R-:W-:-:S03]  /*3960*/  ISETP.GT.U32.AND P6, PT, R0, R4, PT ;  /* 0x000000040000720c */ /* 0x000fc60003fc4070 */
[----:B------:R-:W-:-:S04]  /*3970*/  IMAD.HI.U32 R13, R23, R8, RZ ;  /* 0x00000008170d7227 */ /* 0x000fc800078e00ff */
[----:B------:R-:W-:Y:S01]  /*3980*/  IMAD.MOV R13, RZ, RZ, -R13 ;  /* 0x000000ffff0d7224 */ /* 0x000fe200078e0a0d */
[----:B------:R-:W-:-:S03]  /*3990*/  ISETP.GT.U32.AND P0, PT, R0, R5, PT ;  /* 0x000000050000720c */ /* 0x000fc60003f04070 */
[----:B------:R-:W-:Y:S02]  /*39a0*/  IMAD R8, R0, R13, R8 ;  /* 0x0000000d00087224 */ /* 0x000fe400078e0208 */
[----:B------:R-:W-:-:S03]  /*39b0*/  @!P6 IMAD.IADD R4, R4, 0x1, -R0 ;  /* 0x000000010404e824 */ /* 0x000fc600078e0a00 */
[----:B------:R-:W-:Y:S01]  /*39c0*/  ISETP.GT.U32.AND P6, PT, R0, R8, PT ;  /* 0x000000080000720c */ /* 0x000fe20003fc4070 */
[----:B------:R-:W-:-:S04]  /*39d0*/  @!P5 IMAD.MOV R6, RZ, RZ, -R6 ;  /* 0x000000ffff06d224 */ /* 0x000fc800078e0a06 */
[----:B------:R-:W-:Y:S01]  /*39e0*/  @!P0 IMAD.IADD R5, R5, 0x1, -R0 ;  /* 0x0000000105058824 */ /* 0x000fe200078e0a00 */
[----:B------:R-:W-:-:S03]  /*39f0*/  ISETP.GE.AND P0, PT, R17, RZ, PT ;  /* 0x000000ff1100720c */ /* 0x000fc60003f06270 */
[----:B------:R-:W-:-:S04]  /*3a00*/  @!P2 IMAD.MOV R5, RZ, RZ, -R5 ;  /* 0x000000ffff05a224 */ /* 0x000fc800078e0a05 */
[----:B------:R-:W-:Y:S01]  /*3a10*/  @!P6 IMAD.IADD R8, R8, 0x1, -R0 ;  /* 0x000000010808e824 */ /* 0x000fe200078e0a00 */
[C---:B------:R-:W-:Y:S01]  /*3a20*/  ISETP.GT.U32.AND P2, PT, R0.reuse, R9, PT ;  /* 0x000000090000720c */ /* 0x040fe20003f44070 */
[----:B------:R0:W-:Y:S03]  /*3a30*/  STL [R1+0xcc], R6 ;  /* 0x0000cc0601007387 */ /* 0x0001e60000100800 */
[----:B------:R-:W-:Y:S01]  /*3a40*/  ISETP.GT.U32.AND P6, PT, R0, R8, PT ;  /* 0x000000080000720c */ /* 0x000fe20003fc4070 */
[----:B------:R1:W-:Y:S01]  /*3a50*/  STL [R1+0xf8], R5 ;  /* 0x0000f80501007387 */ /* 0x0003e20000100800 */
[----:B0-----:R-:W-:Y:S02]  /*3a60*/  IMAD.MOV.U32 R6, RZ, RZ, R4 ;  /* 0x000000ffff067224 */ /* 0x001fe400078e0004 */
[----:B-1----:R-:W-:Y:S02]  /*3a70*/  IMAD.MOV.U32 R5, RZ, RZ, R7 ;  /* 0x000000ffff057224 */ /* 0x002fe400078e0007 */
[----:B------:R-:W-:-:S02]  /*3a80*/  @!P0 IMAD.MOV R6, RZ, RZ, -R6 ;  /* 0x000000ffff068224 */ /* 0x000fc400078e0a06 */
[----:B------:R-:W-:Y:S01]  /*3a90*/  @!P4 IMAD.MOV R5, RZ, RZ, -R5 ;  /* 0x000000ffff05c224 */ /* 0x000fe200078e0a05 */
[----:B----4-:R-:W-:Y:S01]  /*3aa0*/  IABS R2, R21 ;  /* 0x0000001500027213 */ /* 0x010fe20000000000 */
[--C-:B------:R-:W-:Y:S01]  /*3ab0*/  @!P2 IMAD.IADD R9, R9, 0x1, -R0.reuse ;  /* 0x000000010909a824 */ /* 0x100fe200078e0a00 */
[----:B------:R-:W-:Y:S01]  /*3ac0*/  STL [R1+0x104], R6 ;  /* 0x0001040601007387 */ /* 0x000fe20000100800 */
[----:B------:R-:W-:Y:S01]  /*3ad0*/  ISETP.GE.AND P2, PT, R21, RZ, PT ;  /* 0x000000ff1500720c */ /* 0x000fe20003f46270 */
[----:B------:R-:W-:Y:S01]  /*3ae0*/  @!P6 IMAD.IADD R8, R8, 0x1, -R0 ;  /* 0x000000010808e824 */ /* 0x000fe200078e0a00 */
[----:B------:R-:W-:Y:S01]  /*3af0*/  IABS R11, R22 ;  /* 0x00000016000b7213 */ /* 0x000fe20000000000 */
[----:B------:R-:W-:Y:S01]  /*3b00*/  STL [R1+0xb8], R5 ;  /* 0x0000b80501007387 */ /* 0x000fe20000100800 */
[----:B------:R-:W-:-:S03]  /*3b10*/  ISETP.GE.AND P6, PT, R22, RZ, PT ;  /* 0x000000ff1600720c */ /* 0x000fc60003fc6270 */
[----:B------:R-:W4:Y:S04]  /*3b20*/  LDL.LU R21, [R1+0x260] ;  /* 0x0002600001157983 */ /* 0x000f280000300800 */
[----:B------:R-:W4:Y:S01]  /*3b30*/  LDL.LU R22, [R1+0x264] ;  /* 0x0002640001167983 */ /* 0x000f220000300800 */
[----:B------:R-:W-:-:S04]  /*3b40*/  IMAD.HI.U32 R12, R23, R2, RZ ;  /* 0x00000002170c7227 */ /* 0x000fc800078e00ff */
[----:B------:R-:W-:-:S04]  /*3b50*/  IMAD.MOV R13, RZ, RZ, -R12 ;  /* 0x000000ffff0d7224 */ /* 0x000fc800078e0a0c */
[----:B------:R-:W-:-:S05]  /*3b60*/  IMAD R2, R0, R13, R2 ;  /* 0x0000000d00027224 */ /* 0x000fca00078e0202 */
[----:B------:R-:W-:-:S13]  /*3b70*/  ISETP.GT.U32.AND P0, PT, R0, R2, PT ;  /* 0x000000020000720c */ /* 0x000fda0003f04070 */
[--C-:B------:R-:W-:Y:S01]  /*3b80*/  @!P0 IMAD.IADD R2, R2, 0x1, -R0.reuse ;  /* 0x0000000102028824 */ /* 0x100fe200078e0a00 */
[----:B---3--:R-:W-:Y:S02]  /*3b90*/  IABS R4, R24 ;  /* 0x0000001800047213 */ /* 0x008fe40000000000 */
[----:B------:R-:W-:Y:S02]  /*3ba0*/  ISETP.GE.AND P0, PT, R24, RZ, PT ;  /* 0x000000ff1800720c */ /* 0x000fe40003f06270 */
[----:B------:R-:W3:Y:S01]  /*3bb0*/  LDL.LU R24, [R1+0x268] ;  /* 0x0002680001187983 */ /* 0x000ee20000300800 */
[----:B------:R-:W-:Y:S01]  /*3bc0*/  ISETP.GT.U32.AND P1, PT, R0, R10, PT ;  /* 0x0000000a0000720c */ /* 0x000fe20003f24070 */
[----:B------:R-:W-:Y:S01]  /*3bd0*/  IMAD.HI.U32 R12, R23, R11, RZ ;  /* 0x0000000b170c7227 */ /* 0x000fe200078e00ff */
[----:B------:R-:W-:Y:S01]  /*3be0*/  ISETP.GE.AND P4, PT, R28, RZ, PT ;  /* 0x000000ff1c00720c */ /* 0x000fe20003f86270 */
[----:B------:R-:W3:Y:S10]  /*3bf0*/  LDL.LU R17, [R1+0x26c] ;  /* 0x00026c0001117983 */ /* 0x000ef40000300800 */
[----:B------:R-:W-:Y:S01]  /*3c00*/  @!P1 IMAD.IADD R10, R10, 0x1, -R0 ;  /* 0x000000010a0a9824 */ /* 0x000fe200078e0a00 */
[----:B------:R-:W3:Y:S04]  /*3c10*/  LDL.LU R28, [R1+0x270] ;  /* 0x00027000011c7983 */ /* 0x000ee80000300800 */
[----:B------:R-:W-:Y:S01]  /*3c20*/  ISETP.GT.U32.AND P5, PT, R0, R10, PT ;  /* 0x0000000a0000720c */ /* 0x000fe20003fa4070 */
[----:B------:R-:W-:-:S04]  /*3c30*/  IMAD.MOV R12, RZ, RZ, -R12 ;  /* 0x000000ffff0c7224 */ /* 0x000fc800078e0a0c */
[----:B------:R-:W-:Y:S01]  /*3c40*/  IMAD R11, R0, R12, R11 ;  /* 0x0000000c000b7224 */ /* 0x000fe200078e020b */
[----:B------:R-:W-:-:S07]  /*3c50*/  ISETP.GE.AND P1, PT, R29, RZ, PT ;  /* 0x000000ff1d00720c */ /* 0x000fce0003f26270 */
[----:B------:R-:W-:Y:S01]  /*3c60*/  @!P5 IMAD.IADD R10, R10, 0x1, -R0 ;  /* 0x000000010a0ad824 */ /* 0x000fe200078e0a00 */
[----:B------:R-:W-:-:S03]  /*3c70*/  ISETP.GT.U32.AND P5, PT, R0, R11, PT ;  /* 0x0000000b0000720c */ /* 0x000fc60003fa4070 */
[----:B------:R-:W-:-:S04]  /*3c80*/  IMAD.MOV.U32 R12, RZ, RZ, R10 ;  /* 0x000000ffff0c7224 */ /* 0x000fc800078e000a */
[----:B------:R-:W-:-:S06]  /*3c90*/  @!P1 IMAD.MOV R12, RZ, RZ, -R12 ;  /* 0x000000ffff0c9224 */ /* 0x000fcc00078e0a0c */
[----:B------:R-:W-:Y:S01]  /*3ca0*/  @!P5 IMAD.IADD R11, R11, 0x1, -R0 ;  /* 0x000000010b0bd824 */ /* 0x000fe200078e0a00 */
[----:B------:R-:W-:Y:S01]  /*3cb0*/  ISETP.GT.U32.AND P5, PT, R0, R2, PT ;  /* 0x000000020000720c */ /* 0x000fe20003fa4070 */
[----:B------:R0:W-:Y:S01]  /*3cc0*/  STL [R1+0xb0], R12 ;  /* 0x0000b00c01007387 */ /* 0x0001e20000100800 */
[----:B------:R-:W-:Y:S02]  /*3cd0*/  @!P4 IMAD.MOV R8, RZ, RZ, -R8 ;  /* 0x000000ffff08c224 */ /* 0x000fe400078e0a08 */
[----:B0-----:R-:W-:-:S04]  /*3ce0*/  IMAD.MOV.U32 R12, RZ, RZ, R9 ;  /* 0x000000ffff0c7224 */ /* 0x001fc800078e0009 */
[----:B------:R-:W-:-:S05]  /*3cf0*/  @!P3 IMAD.MOV R12, RZ, RZ, -R12 ;  /* 0x000000ffff0cb224 */ /* 0x000fca00078e0a0c */
[----:B------:R-:W-:Y:S01]  /*3d00*/  @!P5 IMAD.IADD R2, R2, 0x1, -R0 ;  /* 0x000000010202d824 */ /* 0x000fe200078e0a00 */
[----:B------:R-:W-:Y:S04]  /*3d10*/  STL [R1+0xa8], R12 ;  /* 0x0000a80c01007387 */ /* 0x000fe80000100800 */
[----:B------:R0:W-:Y:S04]  /*3d20*/  STL [R1+0xa4], R8 ;  /* 0x0000a40801007387 */ /* 0x0001e80000100800 */
[----:B------:R-:W3:Y:S01]  /*3d30*/  LDL.LU R29, [R1+0x274] ;  /* 0x00027400011d7983 */ /* 0x000ee20000300800 */
[----:B0-----:R-:W-:-:S04]  /*3d40*/  IMAD.MOV.U32 R8, RZ, RZ, R2 ;  /* 0x000000ffff087224 */ /* 0x001fc800078e0002 */
[----:B------:R-:W-:Y:S01]  /*3d50*/  @!P2 IMAD.MOV R8, RZ, RZ, -R8 ;  /* 0x000000ffff08a224 */ /* 0x000fe200078e0a08 */
[----:B--2---:R-:W-:Y:S02]  /*3d60*/  IABS R7, R19 ;  /* 0x0000001300077213 */ /* 0x004fe40000000000 */
[----:B------:R-:W-:Y:S02]  /*3d70*/  ISETP.GE.AND P4, PT, R19, RZ, PT ;  /* 0x000000ff1300720c */ /* 0x000fe40003f86270 */
[----:B------:R-:W-:Y:S01]  /*3d80*/  STL [R1+0xa0], R8 ;  /* 0x0000a00801007387 */ /* 0x000fe20000100800 */
[----:B------:R-:W-:Y:S02]  /*3d90*/  IABS R6, R20 ;  /* 0x0000001400067213 */ /* 0x000fe40000000000 */
[----:B------:R-:W-:Y:S01]  /*3da0*/  ISETP.GE.AND P5, PT, R20, RZ, PT ;  /* 0x000000ff1400720c */ /* 0x000fe20003fa6270 */
[----:B------:R-:W2:Y:S04]  /*3db0*/  LDL.LU R19, [R1+0x278] ;  /* 0x0002780001137983 */ /* 0x000ea80000300800 */
[----:B------:R-:W2:Y:S01]  /*3dc0*/  LDL.LU R20, [R1+0x27c] ;  /* 0x00027c0001147983 */ /* 0x000ea20000300800 */
[----:B------:R-:W-:-:S04]  /*3dd0*/  IMAD.HI.U32 R5, R23, R4, RZ ;  /* 0x0000000417057227 */ /* 0x000fc800078e00ff */
[----:B------:R-:W-:-:S04]  /*3de0*/  IMAD.MOV R10, RZ, RZ, -R5 ;  /* 0x000000ffff0a7224 */ /* 0x000fc800078e0a05 */
[C---:B------:R-:W-:Y:S01]  /*3df0*/  IMAD R4, R0.reuse, R10, R4 ;  /* 0x0000000a00047224 */ /* 0x040fe200078e0204 */
[----:B------:R-:W-:-:S04]  /*3e00*/  ISETP.GT.U32.AND P1, PT, R0, R11, PT ;  /* 0x0000000b0000720c */ /* 0x000fc80003f24070 */
[----:B------:R-:W-:Y:S01]  /*3e10*/  ISETP.GT.U32.AND P3, PT, R0, R4, PT ;  /* 0x000000040000720c */ /* 0x000fe20003f64070 */
[----:B------:R-:W-:Y:S02]  /*3e20*/  IMAD.MOV.U32 R5, RZ, RZ, R6 ;  /* 0x000000ffff057224 */ /* 0x000fe400078e0006 */
[----:B------:R-:W-:-:S06]  /*3e30*/  IMAD.HI.U32 R6, R23, R7, RZ ;  /* 0x0000000717067227 */ /* 0x000fcc00078e00ff */
        /* <DEDUP_REMOVED lines=9> */
[----:B------:R-:W-:Y:S01]  /*3ed0*/  IMAD R5, R0, R9, R5 ;  /* 0x0000000900057224 */ /* 0x000fe200078e0205 */
[----:B----4-:R-:W-:Y:S02]  /*3ee0*/  ISETP.GE.AND P1, PT, R21, RZ, PT ;  /* 0x000000ff1500720c */ /* 0x010fe40003f26270 */
[----:B------:R-:W-:Y:S02]  /*3ef0*/  IABS R2, R21 ;  /* 0x0000001500027213 */ /* 0x000fe40000000000 */
[----:B------:R-:W-:Y:S01]  /*3f00*/  ISETP.GE.AND P3, PT, R22, RZ, PT ;  /* 0x000000ff1600720c */ /* 0x000fe20003f66270 */
[----:B------:R-:W4:Y:S01]  /*3f10*/  LDL.LU R21, [R1+0x420] ;  /* 0x0004200001157983 */ /* 0x000f220000300800 */
[----:B------:R-:W-:-:S03]  /*3f20*/  IABS R12, R22 ;  /* 0x00000016000c7213 */ /* 0x000fc60000000000 */
[----:B------:R-:W4:Y:S01]  /*3f30*/  LDL.LU R22, [R1+0x424] ;  /* 0x0004240001167983 */ /* 0x000f220000300800 */
[----:B------:R-:W-:Y:S01]  /*3f40*/  ISETP.GT.U32.AND P6, PT, R0, R7, PT ;  /* 0x000000070000720c */ /* 0x000fe20003fc4070 */
[----:B------:R-:W-:Y:S01]  /*3f50*/  @!P2 IMAD.IADD R4, R4, 0x1, -R0 ;  /* 0x000000010404a824 */ /* 0x000fe200078e0a00 */
[----:B------:R-:W-:Y:S01]  /*3f60*/  ISETP.GT.U32.AND P2, PT, R0, R5, PT ;  /* 0x000000050000720c */ /* 0x000fe20003f44070 */
[----:B------:R-:W-:-:S04]  /*3f70*/  IMAD.HI.U32 R9, R23, R12, RZ ;  /* 0x0000000c17097227 */ /* 0x000fc800078e00ff */
[----:B------:R-:W-:-:S06]  /*3f80*/  IMAD.MOV.U32 R14, RZ, RZ, R4 ;  /* 0x000000ffff0e7224 */ /* 0x000fcc00078e0004 */
[--C-:B------:R-:W-:Y:S02]  /*3f90*/  @!P6 IMAD.IADD R7, R7, 0x1, -R0.reuse ;  /* 0x000000010707e824 */ /* 0x100fe400078e0a00 */
[----:B------:R-:W-:-:S03]  /*3fa0*/  @!P2 IMAD.IADD R5, R5, 0x1, -R0 ;  /* 0x000000010505a824 */ /* 0x000fc600078e0a00 */
        /* <DEDUP_REMOVED lines=11> */
[----:B------:R-:W-:Y:S03]  /*4060*/  STL [R1+0x94], R14 ;  /* 0x0000940e01007387 */ /* 0x000fe60000100800 */
[----:B------:R-:W-:Y:S01]  /*4070*/  @!P2 IMAD.IADD R12, R12, 0x1, -R0 ;  /* 0x000000010c0ca824 */ /* 0x000fe200078e0a00 */
[----:B------:R-:W-:Y:S04]  /*4080*/  STL [R1+0x90], R15 ;  /* 0x0000900f01007387 */ /* 0x000fe80000100800 */
[----:B------:R-:W-:Y:S01]  /*4090*/  STL [R1+0x88], R5 ;  /* 0x0000880501007387 */ /* 0x000fe20000100800 */
[----:B---3--:R-:W-:-:S02]  /*40a0*/  IABS R10, R24 ;  /* 0x00000018000a7213 */ /* 0x008fc40000000000 */
[----:B------:R-:W-:Y:S02]  /*40b0*/  ISETP.GE.AND P2, PT, R24, RZ, PT ;  /* 0x000000ff1800720c */ /* 0x000fe40003f46270 */
[----:B------:R-:W3:Y:S01]  /*40c0*/  LDL.LU R24, [R1+0x428] ;  /* 0x0004280001187983 */ /* 0x000ee20000300800 */
[----:B------:R-:W-:-:S04]  /*40d0*/  IMAD.HI.U32 R13, R23, R2, RZ ;  /* 0x00000002170d7227 */ /* 0x000fc800078e00ff */
[----:B0-----:R-:W-:Y:S02]  /*40e0*/  IMAD.MOV.U32 R11, RZ, RZ, R10 ;  /* 0x000000ffff0b7224 */ /* 0x001fe400078e000a */
[----:B------:R-:W-:-:S04]  /*40f0*/  IMAD.MOV R10, RZ, RZ, -R13 ;  /* 0x000000ffff0a7224 */ /* 0x000fc800078e0a0d */
[----:B------:R-:W-:Y:S01]  /*4100*/  IMAD R2, R0, R10, R2 ;  /* 0x0000000a00027224 */ /* 0x000fe200078e0202 */
[----:B------:R-:W-:-:S04]  /*4110*/  IABS R6, R17 ;  /* 0x0000001100067213 */ /* 0x000fc80000000000 */
[----:B------:R-:W-:Y:S01]  /*4120*/  ISETP.GT.U32.AND P6, PT, R0, R2, PT ;  /* 0x000000020000720c */ /* 0x000fe20003fc4070 */
[----:B------:R-:W-:-:S04]  /*4130*/  IMAD.HI.U32 R10, R23, R6, RZ ;  /* 0x00000006170a7227 */ /* 0x000fc800078e00ff */
[----:B------:R-:W-:Y:S01]  /*4140*/  IMAD.MOV R10, RZ, RZ, -R10 ;  /* 0x000000ffff0a7224 */ /* 0x000fe200078e0a0a */
[----:B------:R-:W-:Y:S01]  /*4150*/  IABS R8, R28 ;  /* 0x0000001c00087213 */ /* 0x000fe20000000000 */
[----:B------:R-:W-:-:S04]  /*4160*/  IMAD.HI.U32 R13, R23, R11, RZ ;  /* 0x0000000b170d7227 */ /* 0x000fc800078e00ff */
[----:B------:R-:W-:Y:S02]  /*4170*/  IMAD R6, R0, R10, R6 ;  /* 0x0000000a00067224 */ /* 0x000fe400078e0206 */
[----:B------:R-:W-:Y:S02]  /*4180*/  @!P6 IMAD.IADD R2, R2, 0x1, -R0 ;  /* 0x000000010202e824 */ /* 0x000fe400078e0a00 */
[----:B------:R-:W-:Y:S01]  /*4190*/  IMAD.MOV R13, RZ, RZ, -R13 ;  /* 0x000000ffff0d7224 */ /* 0x000fe200078e0a0d */
[C---:B------:R-:W-:Y:S01]  /*41a0*/  ISETP.GT.U32.AND P0, PT, R0.reuse, R6, PT ;  /* 0x000000060000720c */ /* 0x040fe20003f04070 */
[----:B------:R-:W-:Y:S01]  /*41b0*/  IMAD.HI.U32 R9, R23, R8, RZ ;  /* 0x0000000817097227 */ /* 0x000fe200078e00ff */
[----:B------:R-:W-:-:S03]  /*41c0*/  ISETP.GT.U32.AND P6, PT, R0, R2, PT ;  /* 0x000000020000720c */ /* 0x000fc60003fc4070 */
[----:B------:R-:W-:Y:S02]  /*41d0*/  IMAD R11, R0, R13, R11 ;  /* 0x0000000d000b7224 */ /* 0x000fe400078e020b */
[----:B------:R-:W-:-:S03]  /*41e0*/  IMAD.MOV R9, RZ, RZ, -R9 ;  /* 0x000000ffff097224 */ /* 0x000fc600078e0a09 */
[C---:B------:R-:W-:Y:S01]  /*41f0*/  ISETP.GT.U32.AND P4, PT, R0.reuse, R11, PT ;  /* 0x0000000b0000720c */ /* 0x040fe20003f84070 */
[----:B------:R-:W-:Y:S02]  /*4200*/  IMAD R8, R0, R9, R8 ;  /* 0x0000000900087224 */ /* 0x000fe400078e0208 */
[--C-:B------:R-:W-:Y:S02]  /*4210*/  @!P0 IMAD.IADD R6, R6, 0x1, -R0.reuse ;  /* 0x0000000106068824 */ /* 0x100fe400078e0a00 */
[----:B------:R-:W-:Y:S01]  /*4220*/  @!P6 IMAD.IADD R2, R2, 0x1, -R0 ;  /* 0x000000010202e824 */ /* 0x000fe200078e0a00 */
[C---:B------:R-:W-:Y:S02]  /*4230*/  ISETP.GT.U32.AND P6, PT, R0.reuse, R8, PT ;  /* 0x000000080000720c */ /* 0x040fe40003fc4070 */
[----:B------:R-:W-:-:S05]  /*4240*/  ISETP.GT.U32.AND P5, PT, R0, R6, PT ;  /* 0x000000060000720c */ /* 0x000fca0003fa4070 */
[----:B------:R-:W-:Y:S01]  /*4250*/  @!P4 IMAD.IADD R11, R11, 0x1, -R0 ;  /* 0x000000010b0bc824 */ /* 0x000fe200078e0a00 */
[----:B------:R-:W-:-:S05]  /*4260*/  ISETP.GT.U32.AND P4, PT, R0, R12, PT ;  /* 0x0000000c0000720c */ /* 0x000fca0003f84070 */
[--C-:B------:R-:W-:Y:S01]  /*4270*/  @!P6 IMAD.IADD R8, R8, 0x1, -R0.reuse ;  /* 0x000000010808e824 */ /* 0x100fe200078e0a00 */
[----:B------:R-:W-:Y:S01]  /*4280*/  ISETP.GT.U32.AND P0, PT, R0, R11, PT ;  /* 0x0000000b0000720c */ /* 0x000fe20003f04070 */
[----:B------:R-:W-:-:S03]  /*4290*/  @!P5 IMAD.IADD R6, R6, 0x1, -R0 ;  /* 0x000000010606d824 */ /* 0x000fc600078e0a00 */
[----:B------:R-:W-:Y:S02]  /*42a0*/  ISETP.GT.U32.AND P6, PT, R0, R8, PT ;  /* 0x000000080000720c */ /* 0x000fe40003fc4070 */
[----:B--2---:R-:W-:Y:S02]  /*42b0*/  IABS R9, R19 ;  /* 0x0000001300097213 */ /* 0x004fe40000000000 */
[----:B------:R-:W-:-:S03]  /*42c0*/  IABS R13, R20 ;  /* 0x00000014000d7213 */ /* 0x000fc60000000000 */
[----:B------:R-:W-:Y:S02]  /*42d0*/  IMAD.MOV.U32 R4, RZ, RZ, R9 ;  /* 0x000000ffff047224 */ /* 0x000fe400078e0009 */
[----:B------:R-:W-:-:S04]  /*42e0*/  IMAD.MOV.U32 R9, RZ, RZ, R13 ;  /* 0x000000ffff097224 */ /* 0x000fc800078e000d */
[----:B------:R-:W-:-:S04]  /*42f0*/  IMAD.HI.U32 R7, R23, R9, RZ ;  /* 0x0000000917077227 */ /* 0x000fc800078e00ff */
[----:B------:R-:W-:-:S04]  /*4300*/  IMAD.HI.U32 R13, R23, R4, RZ ;  /* 0x00000004170d7227 */ /* 0x000fc800078e00ff */
[----:B------:R-:W-:Y:S02]  /*4310*/  IMAD.MOV R7, RZ, RZ, -R7 ;  /* 0x000000ffff077224 */ /* 0x000fe400078e0a07 */
[----:B------:R-:W-:Y:S02]  /*4320*/  IMAD.MOV R13, RZ, RZ, -R13 ;  /* 0x000000ffff0d7224 */ /* 0x000fe400078e0a0d */
[C---:B------:R-:W-:Y:S02]  /*4330*/  IMAD R9, R0.reuse, R7, R9 ;  /* 0x0000000700097224 */ /* 0x040fe400078e0209 */
[----:B------:R-:W-:-:S03]  /*4340*/  IMAD R4, R0, R13, R4 ;  /* 0x0000000d00047224 */ /* 0x000fc600078e0204 */
[----:B------:R-:W-:Y:S01]  /*4350*/  ISETP.GT.U32.AND P5, PT, R0, R9, PT ;  /* 0x000000090000720c */ /* 0x000fe20003fa4070 */
[----:B------:R-:W-:Y:S01]  /*4360*/  @!P4 IMAD.IADD R12, R12, 0x1, -R0 ;  /* 0x000000010c0cc824 */ /* 0x000fe200078e0a00 */
[----:B------:R-:W-:Y:S01]  /*4370*/  ISETP.GT.U32.AND P4, PT, R0, R4, PT ;  /* 0x000000040000720c */ /* 0x000fe20003f84070 */
[----:B------:R-:W-:Y:S02]  /*4380*/  IMAD.MOV.U32 R7, RZ, RZ, R2 ;  /* 0x000000ffff077224 */ /* 0x000fe400078e0002 */
[--C-:B------:R-:W-:Y:S01]  /*4390*/  @!P0 IMAD.IADD R11, R11, 0x1, -R0.reuse ;  /* 0x000000010b0b8824 */ /* 0x100fe200078e0a00 */
[----:B------:R-:W-:Y:S01]  /*43a0*/  ISETP.GE.AND P0, PT, R17, RZ, PT ;  /* 0x000000ff1100720c */ /* 0x000fe20003f06270 */
[----:B------:R-:W-:Y:S02]  /*43b0*/  @!P1 IMAD.MOV R7, RZ, RZ, -R7 ;  /* 0x000000ffff079224 */ /* 0x000fe400078e0a07 */
[----:B------:R-:W-:Y:S01]  /*43c0*/  @!P6 IMAD.IADD R8, R8, 0x1, -R0 ;  /* 0x000000010808e824 */ /* 0x000fe200078e0a00 */
[----:B------:R-:W-:Y:S01]  /*43d0*/  ISETP.GE.AND P6, PT, R28, RZ, PT ;  /* 0x000000ff1c00720c */ /* 0x000fe20003fc6270 */
[----:B------:R-:W-:-:S02]  /*43e0*/  @!P3 IMAD.MOV R12, RZ, RZ, -R12 ;  /* 0x000000ffff0cb224 */ /* 0x000fc400078e0a0c */
[--C-:B------:R-:W-:Y:S01]  /*43f0*/  @!P5 IMAD.IADD R9, R9, 0x1, -R0.reuse ;  /* 0x000000010909d824 */ /* 0x100fe200078e0a00 */
[----:B------:R-:W-:Y:S01]  /*4400*/  STL [R1+0x14c], R7 ;  /* 0x00014c0701007387 */ /* 0x000fe20000100800 */
[----:B------:R-:W-:Y:S02]  /*4410*/  @!P2 IMAD.MOV R11, RZ, RZ, -R11 ;  /* 0x000000ffff0ba224 */ /* 0x000fe400078e0a0b */
[----:B------:R-:W-:Y:S01]  /*4420*/  @!P4 IMAD.IADD R4, R4, 0x1, -R0 ;  /* 0x000000010404c824 */ /* 0x000fe200078e0a00 */
[----:B------:R-:W2:Y:S01]  /*4430*/  LDL.LU R28, [R1+0x42c] ;  /* 0x00042c00011c7983 */ /* 0x000ea20000300800 */
[----:B------:R-:W-:Y:S02]  /*4440*/  ISETP.GE.AND P4, PT, R19, RZ, PT ;  /* 0x000000ff1300720c */ /* 0x000fe40003f86270 */
[----:B------:R-:W-:Y:S01]  /*4450*/  ISETP.GT.U32.AND P5, PT, R0, R9, PT ;  /* 0x000000090000720c */ /* 0x000fe20003fa4070 */
[----:B------:R-:W2:Y:S04]  /*4460*/  LDL.LU R19, [R1+0x430] ;  /* 0x0004300001137983 */ /* 0x000ea80000300800 */
[----:B------:R-:W-:Y:S04]  /*4470*/  STL [R1+0x154], R12 ;  /* 0x0001540c01007387 */ /* 0x000fe80000100800 */
[----:B------:R0:W-:Y:S01]  /*4480*/  STL [R1+0x158], R11 ;  /* 0x0001580b01007387 */ /* 0x0001e20000100800 */
[----:B------:R-:W-:-:S02]  /*4490*/  @!P6 IMAD.MOV R8, RZ, RZ, -R8 ;  /* 0x000000ffff08e224 */ /* 0x000fc400078e0a08 */
[----:B0-----:R-:W-:-:S04]  /*44a0*/  IMAD.MOV.U32 R11, RZ, RZ, R6 ;  /* 0x000000ffff0b7224 */ /* 0x001fc800078e0006 */
[----:B------:R-:W-:Y:S01]  /*44b0*/  @!P0 IMAD.MOV R11, RZ, RZ, -R11 ;  /* 0x000000ffff0b8224 */ /* 0x000fe200078e0a0b */
[----:B----4-:R-:W-:Y:S01]  /*44c0*/  IABS R5, R22 ;  /* 0x0000001600057213 */ /* 0x010fe20000000000 */
[----:B------:R-:W-:Y:S01]  /*44d0*/  @!P5 IMAD.IADD R9, R9, 0x1, -R0 ;  /* 0x000000010909d824 */ /* 0x000fe200078e0a00 */
[----:B------:R-:W-:Y:S02]  /*44e0*/  ISETP.GE.AND P5, PT, R22, RZ, PT ;  /* 0x000000ff1600720c */ /* 0x000fe40003fa6270 */
[----:B------:R-:W-:Y:S04]  /*44f0*/  STL [R1+0x168], R11 ;  /* 0x0001680b01007387 */ /* 0x000fe80000100800 */
[----:B------:R-:W-:Y:S04]  /*4500*/  STL [R1+0x16c], R8 ;  /* 0x00016c0801007387 */ /* 0x000fe80000100800 */
[----:B------:R-:W4:Y:S01]  /*4510*/  LDL.LU R22, [R1+0x434] ;  /* 0x0004340001167983 */ /* 0x000f220000300800 */
[----:B------:R-:W-:-:S05]  /*4520*/  IABS R2, R21 ;  /* 0x0000001500027213 */ /* 0x000fca0000000000 */
[----:B------:R-:W-:-:S04]  /*4530*/  IMAD.HI.U32 R13, R23, R2, RZ ;  /* 0x00000002170d7227 */ /* 0x000fc800078e00ff */
[----:B------:R-:W-:-:S04]  /*4540*/  IMAD.MOV R13, RZ, RZ, -R13 ;  /* 0x000000ffff0d7224 */ /* 0x000fc800078e0a0d */
[----:B------:R-:W-:-:S05]  /*4550*/  IMAD R2, R0, R13, R2 ;  /* 0x0000000d00027224 */ /* 0x000fca00078e0202 */
[----:B------:R-:W-:-:S13]  /*4560*/  ISETP.GT.U32.AND P0, PT, R0, R2, PT ;  /* 0x000000020000720c */ /* 0x000fda0003f04070 */
[----:B------:R-:W-:Y:S01]  /*4570*/  @!P0 IMAD.IADD R2, R2, 0x1, -R0 ;  /* 0x0000000102028824 */ /* 0x000fe200078e0a00 */
[----:B---3--:R-:W-:Y:S02]  /*4580*/  IABS R6, R24 ;  /* 0x0000001800067213 */ /* 0x008fe40000000000 */
[----:B------:R-:W-:Y:S02]  /*4590*/  ISETP.GE.AND P0, PT, R24, RZ, PT ;  /* 0x000000ff1800720c */ /* 0x000fe40003f06270 */
[----:B------:R-:W3:Y:S01]  /*45a0*/  LDL.LU R24, [R1+0x438] ;  /* 0x0004380001187983 */ /* 0x000ee20000300800 */
[----:B------:R-:W-:-:S05]  /*45b0*/  IABS R10, R29 ;  /* 0x0000001d000a7213 */ /* 0x000fca0000000000 */
[----:B------:R-:W-:-:S04]  /*45c0*/  IMAD.HI.U32 R14, R23, R10, RZ ;  /* 0x0000000a170e7227 */ /* 0x000fc800078e00ff */
[----:B------:R-:W-:-:S04]  /*45d0*/  IMAD.MOV R14, RZ, RZ, -R14 ;  /* 0x000000ffff0e7224 */ /* 0x000fc800078e0a0e */
[----:B------:R-:W-:-:S05]  /*45e0*/  IMAD R10, R0, R14, R10 ;  /* 0x0000000e000a7224 */ /* 0x000fca00078e020a */
[C---:B------:R-:W-:Y:S01]  /*45f0*/  ISETP.GT.U32.AND P1, PT, R0.reuse, R10, PT ;  /* 0x0000000a0000720c */ /* 0x040fe20003f24070 */
[----:B------:R-:W-:Y:S01]  /*4600*/  IMAD.HI.U32 R7, R23, R5, RZ ;  /* 0x0000000517077227 */ /* 0x000fe200078e00ff */
[----:B------:R-:W-:-:S11]  /*4610*/  ISETP.GT.U32.AND P2, PT, R0, R4, PT ;  /* 0x000000040000720c */ /* 0x000fd60003f44070 */
[----:B------:R-:W-:-:S05]  /*4620*/  @!P1 IMAD.IADD R10, R10, 0x1, -R0 ;  /* 0x000000010a0a9824 */ /* 0x000fca00078e0a00 */
[----:B------:R-:W-:Y:S01]  /*4630*/  ISETP.GT.U32.AND P3, PT, R0, R10, PT ;  /* 0x0000000a0000720c */ /* 0x000fe20003f64070 */
[----:B------:R-:W-:Y:S01]  /*4640*/  IMAD.MOV R7, RZ, RZ, -R7 ;  /* 0x000000ffff077224 */ /* 0x000fe200078e0a07 */
[----:B------:R-:W-:-:S03]  /*4650*/  ISETP.GE.AND P1, PT, R29, RZ, PT ;  /* 0x000000ff1d00720c */ /* 0x000fc60003f26270 */
[----:B------:R-:W-:Y:S01]  /*4660*/  IMAD R5, R0, R7, R5 ;  /* 0x0000000700057224 */ /* 0x000fe200078e0205 */
[----:B------:R-:W-:Y:S02]  /*4670*/  ISETP.GE.AND P6, PT, R20, RZ, PT ;  /* 0x000000ff1400720c */ /* 0x000fe40003fc6270 */
[----:B------:R-:W3:Y:S01]  /*4680*/  LDL.LU R20, [R1+0x43c] ;  /* 0x00043c0001147983 */ /* 0x000ee20000300800 */
[----:B------:R-:W-:-:S03]  /*4690*/  @!P2 IMAD.IADD R4, R4, 0x1, -R0 ;  /* 0x000000010404a824 */ /* 0x000fc600078e0a00 */
[----:B------:R-:W3:Y:S01]  /*46a0*/  LDL.LU R17, [R1+0x440] ;  /* 0x0004400001117983 */ /* 0x000ee20000300800 */
[----:B------:R-:W-:Y:S01]  /*46b0*/  @!P3 IMAD.IADD R10, R10, 0x1, -R0 ;  /* 0x000000010a0ab824 */ /* 0x000fe200078e0a00 */
[C---:B------:R-:W-:Y:S02]  /*46c0*/  ISETP.GT.U32.AND P3, PT, R0.reuse, R5, PT ;  /* 0x000000050000720c */ /* 0x040fe40003f64070 */
[----:B------:R-:W-:Y:S02]  /*46d0*/  ISETP.GE.AND P2, PT, R21, RZ, PT ;  /* 0x000000ff1500720c */ /* 0x000fe40003f46270 */
[----:B------:R-:W3:Y:S01]  /*46e0*/  LDL.LU R21, [R1+0x444] ;  /* 0x0004440001157983 */ /* 0x000ee20000300800 */
[----:B------:R-:W-:Y:S01]  /*46f0*/  @!P1 IMAD.MOV R10, RZ, RZ, -R10 ;  /* 0x000000ffff0a9224 */ /* 0x000fe200078e0a0a */
[----:B------:R-:W-:-:S07]  /*4700*/  ISETP.GT.U32.AND P1, PT, R0, R2, PT ;  /* 0x000000020000720c */ /* 0x000fce0003f24070 */
[--C-:B------:R-:W-:Y:S01]  /*4710*/  @!P3 IMAD.IADD R5, R5, 0x1, -R0.reuse ;  /* 0x000000010505b824 */ /* 0x100fe200078e0a00 */
[----:B------:R0:W-:Y:S04]  /*4720*/  STL [R1+0x178], R10 ;  /* 0x0001780a01007387 */ /* 0x0001e80000100800 */
[----:B------:R-:W-:Y:S01]  /*4730*/  ISETP.GT.U32.AND P3, PT, R0, R5, PT ;  /* 0x000000050000720c */ /* 0x000fe20003f64070 */
[----:B------:R-:W-:Y:S02]  /*4740*/  @!P1 IMAD.IADD R2, R2, 0x1, -R0 ;  /* 0x0000000102029824 */ /* 0x000fe400078e0a00 */
[----:B0-----:R-:W-:Y:S02]  /*4750*/  IMAD.MOV.U32 R10, RZ, RZ, R4 ;  /* 0x000000ffff0a7224 */ /* 0x001fe400078e0004 */
[----:B------:R-:W-:-:S02]  /*4760*/  @!P6 IMAD.MOV R9, RZ, RZ, -R9 ;  /* 0x000000ffff09e224 */ /* 0x000fc400078e0a09 */
[----:B------:R-:W-:Y:S02]  /*4770*/  @!P4 IMAD.MOV R10, RZ, RZ, -R10 ;  /* 0x000000ffff0ac224 */ /* 0x000fe400078e0a0a */
[----:B------:R-:W-:-:S03]  /*4780*/  @!P2 IMAD.MOV R2, RZ, RZ, -R2 ;  /* 0x000000ffff02a224 */ /* 0x000fc600078e0a02 */
[----:B------:R-:W-:Y:S01]  /*4790*/  STL [R1+0x17c], R10 ;  /* 0x00017c0a01007387 */ /* 0x000fe20000100800 */
[----:B------:R-:W-:-:S03]  /*47a0*/  @!P3 IMAD.IADD R5, R5, 0x1, -R0 ;  /* 0x000000010505b824 */ /* 0x000fc600078e0a00 */
[----:B------:R-:W-:Y:S04]  /*47b0*/  STL [R1+0x184], R9 ;  /* 0x0001840901007387 */ /* 0x000fe80000100800 */
[----:B------:R0:W-:Y:S04]  /*47c0*/  STL [R1+0x190], R2 ;  /* 0x0001900201007387 */ /* 0x0001e80000100800 */
[----:B------:R-:W3:Y:S01]  /*47d0*/  LDL.LU R29, [R1+0x448] ;  /* 0x00044800011d7983 */ /* 0x000ee20000300800 */
[----:B------:R-:W-:Y:S01]  /*47e0*/  IMAD.HI.U32 R7, R23, R6, RZ ;  /* 0x0000000617077227 */ /* 0x000fe200078e00ff */
[----:B--2---:R-:W-:-:S05]  /*47f0*/  IABS R8, R19 ;  /* 0x0000001300087213 */ /* 0x004fca0000000000 */
[----:B------:R-:W-:-:S04]  /*4800*/  IMAD.HI.U32 R4, R23, R8, RZ ;  /* 0x0000000817047227 */ /* 0x000fc800078e00ff */
[----:B------:R-:W-:Y:S01]  /*4810*/  IMAD.MOV R4, RZ, RZ, -R4 ;  /* 0x000000ffff047224 */ /* 0x000fe200078e0a04 */
[----:B------:R-:W-:-:S03]  /*4820*/  IABS R11, R28 ;  /* 0x0000001c000b7213 */ /* 0x000fc60000000000 */
[----:B------:R-:W-:Y:S01]  /*4830*/  IMAD R8, R0, R4, R8 ;  /* 0x0000000400087224 */ /* 0x000fe200078e0208 */
[----:B------:R-:W-:Y:S02]  /*4840*/  ISETP.GE.AND P6, PT, R28, RZ, PT ;  /* 0x000000ff1c00720c */ /* 0x000fe40003fc6270 */
[----:B----4-:R-:W-:Y:S02]  /*4850*/  ISETP.GE.AND P3, PT, R22, RZ, PT ;  /* 0x000000ff1600720c */ /* 0x010fe40003f66270 */
[----:B------:R-:W-:Y:S02]  /*4860*/  IABS R4, R22 ;  /* 0x0000001600047213 */ /* 0x000fe40000000000 */
[----:B------:R-:W2:Y:S04]  /*4870*/  LDL.LU R22, [R1+0x44c] ;  /* 0x00044c0001167983 */ /* 0x000ea80000300800 */
[----:B------:R-:W4:Y:S01]  /*4880*/  LDL.LU R28, [R1+0x450] ;  /* 0x00045000011c7983 */ /* 0x000f220000300800 */
[----:B------:R-:W-:-:S04]  /*4890*/  IMAD.MOV R7, RZ, RZ, -R7 ;  /* 0x000000ffff077224 */ /* 0x000fc800078e0a07 */
[----:B------:R-:W-:-:S05]  /*48a0*/  IMAD R6, R0, R7, R6 ;  /* 0x0000000700067224 */ /* 0x000fca00078e0206 */
[----:B------:R-:W-:Y:S01]  /*48b0*/  ISETP.GT.U32.AND P4, PT, R0, R6, PT ;  /* 0x000000060000720c */ /* 0x000fe20003f84070 */
[----:B------:R-:W-:-:S04]  /*48c0*/  IMAD.MOV.U32 R13, RZ, RZ, R5 ;  /* 0x000000ffff0d7224 */ /* 0x000fc800078e0005 */
[----:B------:R-:W-:Y:S01]  /*48d0*/  @!P5 IMAD.MOV R13, RZ, RZ, -R13 ;  /* 0x000000ffff0dd224 */ /* 0x000fe200078e0a0d */
[----:B------:R-:W-:-:S04]  /*48e0*/  ISETP.GE.AND P1, PT, R19, RZ, PT ;  /* 0x000000ff1300720c */ /* 0x000fc80003f26270 */
[----:B------:R1:W-:Y:S03]  /*48f0*/  STL [R1+0x1a4], R13 ;  /* 0x0001a40d01007387 */ /* 0x0003e60000100800 */
[----:B------:R-:W-:Y:S01]  /*4900*/  @!P4 IMAD.IADD R6, R6, 0x1, -R0 ;  /* 0x000000010606c824 */ /* 0x000fe200078e0a00 */
[----:B------:R-:W4:Y:S01]  /*4910*/  LDL.LU R19, [R1+0x454] ;  /* 0x0004540001137983 */ /* 0x000f220000300800 */
[----:B---3--:R-:W-:Y:S02]  /*4920*/  ISETP.GE.AND P4, PT, R24, RZ, PT ;  /* 0x000000ff1800720c */ /* 0x008fe40003f86270 */
[----:B0-----:R-:W-:Y:S02]  /*4930*/  IABS R2, R24 ;  /* 0x0000001800027213 */ /* 0x001fe40000000000 */
[----:B------:R-:W3:Y:S01]  /*4940*/  LDL.LU R24, [R1+0x458] ;  /* 0x0004580001187983 */ /* 0x000ee20000300800 */
[----:B------:R-:W-:-:S04]  /*4950*/  IMAD.HI.U32 R7, R23, R11, RZ ;  /* 0x0000000b17077227 */ /* 0x000fc800078e00ff */
[----:B------:R-:W-:Y:S01]  /*4960*/  IMAD.MOV R7, RZ, RZ, -R7 ;  /* 0x000000ffff077224 */ /* 0x000fe200078e0a07 */
[----:B------:R-:W-:-:S03]  /*4970*/  ISETP.GT.U32.AND P2, PT, R0, R6, PT ;  /* 0x000000060000720c */ /* 0x000fc60003f44070 */
[----:B------:R-:W-:Y:S02]  /*4980*/  IMAD R11, R0, R7, R11 ;  /* 0x00000007000b7224 */ /* 0x000fe400078e020b */
[----:B------:R-:W-:-:S03]  /*4990*/  IMAD.HI.U32 R12, R23, R4, RZ ;  /* 0x00000004170c7227 */ /* 0x000fc600078e00ff */
[----:B------:R-:W-:Y:S01]  /*49a0*/  ISETP.GT.U32.AND P5, PT, R0, R11, PT ;  /* 0x0000000b0000720c */ /* 0x000fe20003fa4070 */
[----:B------:R-:W-:-:S04]  /*49b0*/  IMAD.MOV R12, RZ, RZ, -R12 ;  /* 0x000000ffff0c7224 */ /* 0x000fc800078e0a0c */
[----:B------:R-:W-:Y:S01]  /*49c0*/  @!P2 IMAD.IADD R6, R6, 0x1, -R0 ;  /* 0x000000010606a824 */ /* 0x000fe200078e0a00 */
[C---:B------:R-:W-:Y:S01]  /*49d0*/  ISETP.GT.U32.AND P2, PT, R0.reuse, R8, PT ;  /* 0x000000080000720c */ /* 0x040fe20003f44070 */
[----:B------:R-:W-:-:S06]  /*49e0*/  IMAD R4, R0, R12, R4 ;  /* 0x0000000c00047224 */ /* 0x000fcc00078e0204 */
[----:B------:R-:W-:Y:S01]  /*49f0*/  @!P5 IMAD.IADD R11, R11, 0x1, -R0 ;  /* 0x000000010b0bd824 */ /* 0x000fe200078e0a00 */
[----:B------:R-:W-:Y:S01]  /*4a00*/  ISETP.GT.U32.AND P5, PT, R0, R4, PT ;  /* 0x000000040000720c */ /* 0x000fe20003fa4070 */
[----:B------:R-:W-:Y:S02]  /*4a10*/  IMAD.MOV.U32 R14, RZ, RZ, R6 ;  /* 0x000000ffff0e7224 */ /* 0x000fe400078e0006 */
[----:B------:R-:W-:-:S04]  /*4a20*/  IMAD.HI.U32 R9, R23, R2, RZ ;  /* 0x0000000217097227 */ /* 0x000fc800078e00ff */
[----:B------:R-:W-:Y:S02]  /*4a30*/  @!P2 IMAD.IADD R8, R8, 0x1, -R0 ;  /* 0x000000010808a824 */ /* 0x000fe400078e0a00 */
[----:B------:R-:W-:Y:S02]  /*4a40*/  @!P0 IMAD.MOV R14, RZ, RZ, -R14 ;  /* 0x000000ffff0e8224 */ /* 0x000fe400078e0a0e */
[----:B------:R-:W-:Y:S01]  /*4a50*/  IMAD.MOV R9, RZ, RZ, -R9 ;  /* 0x000000ffff097224 */ /* 0x000fe200078e0a09 */
[----:B------:R-:W-:Y:S01]  /*4a60*/  ISETP.GT.U32.AND P0, PT, R0, R8, PT ;  /* 0x000000080000720c */ /* 0x000fe20003f04070 */
[----:B------:R-:W-:Y:S01]  /*4a70*/  @!P5 IMAD.IADD R4, R4, 0x1, -R0 ;  /* 0x000000010404d824 */ /* 0x000fe200078e0a00 */
[----:B------:R-:W-:Y:S01]  /*4a80*/  IABS R7, R17 ;  /* 0x0000001100077213 */ /* 0x000fe20000000000 */
[----:B------:R-:W-:-:S03]  /*4a90*/  IMAD R2, R0, R9, R2 ;  /* 0x0000000900027224 */ /* 0x000fc600078e0202 */
[C---:B------:R-:W-:Y:S01]  /*4aa0*/  ISETP.GT.U32.AND P5, PT, R0.reuse, R4, PT ;  /* 0x000000040000720c */ /* 0x040fe20003fa4070 */
[C---:B------:R-:W-:Y:S01]  /*4ab0*/  IMAD.HI.U32 R12, R23.reuse, R7, RZ ;  /* 0x00000007170c7227 */ /* 0x040fe200078e00ff */
[----:B------:R-:W-:Y:S02]  /*4ac0*/  IABS R5, R21 ;  /* 0x0000001500057213 */ /* 0x000fe40000000000 */
[----:B------:R-:W-:Y:S01]  /*4ad0*/  ISETP.GT.U32.AND P2, PT, R0, R11, PT ;  /* 0x0000000b0000720c */ /* 0x000fe20003f44070 */
[----:B------:R-:W-:Y:S02]  /*4ae0*/  IMAD.MOV R12, RZ, RZ, -R12 ;  /* 0x000000ffff0c7224 */ /* 0x000fe400078e0a0c */
[----:B------:R-:W-:Y:S01]  /*4af0*/  IMAD.HI.U32 R9, R23, R5, RZ ;  /* 0x0000000517097227 */ /* 0x000fe200078e00ff */
[----:B------:R-:W-:-:S03]  /*4b00*/  IABS R10, R20 ;  /* 0x00000014000a7213 */ /* 0x000fc60000000000 */
[----:B------:R-:W-:Y:S02]  /*4b10*/  IMAD.MOV R9, RZ, RZ, -R9 ;  /* 0x000000ffff097224 */ /* 0x000fe400078e0a09 */
[C---:B------:R-:W-:Y:S02]  /*4b20*/  IMAD R7, R0.reuse, R12, R7 ;  /* 0x0000000c00077224 */ /* 0x040fe400078e0207 */
[----:B------:R-:W-:Y:S02]  /*4b30*/  IMAD R5, R0, R9, R5 ;  /* 0x0000000900057224 */ /* 0x000fe400078e0205 */
[----:B------:R-:W-:Y:S01]  /*4b40*/  @!P0 IMAD.IADD R8, R8, 0x1, -R0 ;  /* 0x0000000108088824 */ /* 0x000fe200078e0a00 */
[----:B------:R-:W-:Y:S01]  /*4b50*/  ISETP.GT.U32.AND P0, PT, R0, R7, PT ;  /* 0x000000070000720c */ /* 0x000fe20003f04070 */
[----:B-1----:R-:W-:-:S04]  /*4b60*/  IMAD.HI.U32 R13, R23, R10, RZ ;  /* 0x0000000a170d7227 */ /* 0x002fc800078e00ff */
[--C-:B------:R-:W-:Y:S01]  /*4b70*/  @!P5 IMAD.IADD R4, R4, 0x1, -R0.reuse ;  /* 0x000000010404d824 */ /* 0x100fe200078e0a00 */
[C---:B------:R-:W-:Y:S01]  /*4b80*/  ISETP.GT.U32.AND P5, PT, R0.reuse, R5, PT ;  /* 0x000000050000720c */ /* 0x040fe20003fa4070 */
[----:B------:R-:W-:Y:S02]  /*4b90*/  IMAD.MOV R13, RZ, RZ, -R13 ;  /* 0x000000ffff0d7224 */ /* 0x000fe400078e0a0d */
[----:B------:R-:W-:Y:S02]  /*4ba0*/  @!P2 IMAD.IADD R11, R11, 0x1, -R0 ;  /* 0x000000010b0ba824 */ /* 0x000fe400078e0a00 */
[----:B------:R-:W-:Y:S02]  /*4bb0*/  IMAD R10, R0, R13, R10 ;  /* 0x0000000d000a7224 */ /* 0x000fe400078e020a */
[----:B------:R-:W-:Y:S02]  /*4bc0*/  IMAD.MOV.U32 R15, RZ, RZ, R11 ;  /* 0x000000ffff0f7224 */ /* 0x000fe400078e000b */
[----:B------:R-:W-:-:S02]  /*4bd0*/  @!P0 IMAD.IADD R7, R7, 0x1, -R0 ;  /* 0x0000000107078824 */ /* 0x000fc400078e0a00 */
[----:B------:R-:W-:Y:S01]  /*4be0*/  @!P6 IMAD.MOV R15, RZ, RZ, -R15 ;  /* 0x000000ffff0fe224 */ /* 0x000fe200078e0a0f */
[C---:B------:R-:W-:Y:S02]  /*4bf0*/  ISETP.GT.U32.AND P6, PT, R0.reuse, R10, PT ;  /* 0x0000000a0000720c */ /* 0x040fe40003fc4070 */
[C---:B------:R-:W-:Y:S01]  /*4c00*/  ISETP.GT.U32.AND P2, PT, R0.reuse, R2, PT ;  /* 0x000000020000720c */ /* 0x040fe20003f44070 */
[----:B------:R-:W-:Y:S01]  /*4c10*/  @!P5 IMAD.IADD R5, R5, 0x1, -R0 ;  /* 0x000000010505d824 */ /* 0x000fe200078e0a00 */
[----:B------:R0:W-:Y:S01]  /*4c20*/  STL [R1+0x1ac], R14 ;  /* 0x0001ac0e01007387 */ /* 0x0001e20000100800 */
[C---:B------:R-:W-:Y:S01]  /*4c30*/  ISETP.GT.U32.AND P5, PT, R0.reuse, R7, PT ;  /* 0x000000070000720c */ /* 0x040fe20003fa4070 */
[----:B------:R-:W-:Y:S02]  /*4c40*/  @!P1 IMAD.MOV R8, RZ, RZ, -R8 ;  /* 0x000000ffff089224 */ /* 0x000fe400078e0a08 */
[----:B------:R-:W-:-:S05]  /*4c50*/  ISETP.GT.U32.AND P1, PT, R0, R5, PT ;  /* 0x000000050000720c */ /* 0x000fca0003f24070 */
[--C-:B------:R-:W-:Y:S02]  /*4c60*/  @!P6 IMAD.IADD R10, R10, 0x1, -R0.reuse ;  /* 0x000000010a0ae824 */ /* 0x100fe400078e0a00 */
[--C-:B------:R-:W-:Y:S01]  /*4c70*/  @!P2 IMAD.IADD R2, R2, 0x1, -R0.reuse ;  /* 0x000000010202a824 */ /* 0x100fe200078e0a00 */
[----:B------:R-:W-:Y:S02]  /*4c80*/  STL [R1+0x1b0], R15 ;  /* 0x0001b00f01007387 */ /* 0x000fe40000100800 */
[----:B------:R-:W-:Y:S01]  /*4c90*/  ISETP.GT.U32.AND P0, PT, R0, R10, PT ;  /* 0x0000000a0000720c */ /* 0x000fe20003f04070 */
[----:B------:R-:W-:Y:S01]  /*4ca0*/  @!P5 IMAD.IADD R7, R7, 0x1, -R0 ;  /* 0x000000010707d824 */ /* 0x000fe200078e0a00 */
[----:B------:R-:W-:Y:S01]  /*4cb0*/  ISETP.GE.AND P2, PT, R20, RZ, PT ;  /* 0x000000ff1400720c */ /* 0x000fe20003f46270 */
[----:B------:R1:W-:Y:S01]  /*4cc0*/  STL [R1+0x1b8], R8 ;  /* 0x0001b80801007387 */ /* 0x0003e20000100800 */
[----:B------:R-:W-:-:S03]  /*4cd0*/  ISETP.GT.U32.AND P6, PT, R0, R2, PT ;  /* 0x000000020000720c */ /* 0x000fc60003fc4070 */
[----:B------:R-:W3:Y:S01]  /*4ce0*/  LDL.LU R20, [R1+0x45c] ;  /* 0x00045c0001147983 */ /* 0x000ee20000300800 */
[----:B------:R-:W-:Y:S01]  /*4cf0*/  @!P1 IMAD.IADD R5, R5, 0x1, -R0 ;  /* 0x0000000105059824 */ /* 0x000fe200078e0a00 */
[----:B------:R-:W-:-:S04]  /*4d00*/  ISETP.GE.AND P1, PT, R21, RZ, PT ;  /* 0x000000ff1500720c */ /* 0x000fc80003f26270 */
[----:B------:R-:W-:Y:S01]  /*4d10*/  @!P0 IMAD.IADD R10, R10, 0x1, -R0 ;  /* 0x000000010a0a8824 */ /* 0x000fe200078e0a00 */
[----:B------:R-:W-:-:S03]  /*4d20*/  ISETP.GE.AND P0, PT, R17, RZ, PT ;  /* 0x000000ff1100720c */ /* 0x000fc60003f06270 */
[----:B------:R-:W-:Y:S02]  /*4d30*/  @!P6 IMAD.IADD R2, R2, 0x1, -R0 ;  /* 0x000000010202e824 */ /* 0x000fe400078e0a00 */
[----:B------:R-:W-:Y:S02]  /*4d40*/  @!P2 IMAD.MOV R10, RZ, RZ, -R10 ;  /* 0x000000ffff0aa224 */ /* 0x000fe400078e0a0a */
[----:B------:R-:W-:Y:S02]  /*4d50*/  @!P4 IMAD.MOV R2, RZ, RZ, -R2 ;  /* 0x000000ffff02c224 */ /* 0x000fe400078e0a02 */
[----:B------:R-:W-:-:S04]  /*4d60*/  @!P1 IMAD.MOV R5, RZ, RZ, -R5 ;  /* 0x000000ffff059224 */ /* 0x000fc800078e0a05 */
[----:B------:R-:W-:Y:S01]  /*4d70*/  @!P0 IMAD.MOV R7, RZ, RZ, -R7 ;  /* 0x000000ffff078224 */ /* 0x000fe200078e0a07 */
[----:B--2---:R-:W-:Y:S02]  /*4d80*/  IABS R9, R22 ;  /* 0x0000001600097213 */ /* 0x004fe40000000000 */
[----:B----4-:R-:W-:-:S03]  /*4d90*/  IABS R6, R28 ;  /* 0x0000001c00067213 */ /* 0x010fc60000000000 */
[----:B------:R-:W-:-:S04]  /*4da0*/  IMAD.HI.U32 R11, R23, R9, RZ ;  /* 0x00000009170b7227 */ /* 0x000fc800078e00ff */
[----:B0-----:R-:W-:-:S04]  /*4db0*/  IMAD.HI.U32 R14, R23, R6, RZ ;  /* 0x00000006170e7227 */ /* 0x001fc800078e00ff */
[----:B------:R-:W-:Y:S02]  /*4dc0*/  IMAD.MOV R14, RZ, RZ, -R14 ;  /* 0x000000ffff0e7224 */ /* 0x000fe400078e0a0e */
[----:B------:R-:W-:Y:S02]  /*4dd0*/  IMAD.MOV R11, RZ, RZ, -R11 ;  /* 0x000000ffff0b7224 */ /* 0x000fe400078e0a0b */
[C---:B------:R-:W-:Y:S02]  /*4de0*/  IMAD R6, R0.reuse, R14, R6 ;  /* 0x0000000e00067224 */ /* 0x040fe400078e0206 */
[C---:B------:R-:W-:Y:S02]  /*4df0*/  IMAD R9, R0.reuse, R11, R9 ;  /* 0x0000000b00097224 */ /* 0x040fe400078e0209 */
[----:B------:R-:W-:Y:S01]  /*4e00*/  IMAD.MOV.U32 R11, RZ, RZ, R4 ;  /* 0x000000ffff0b7224 */ /* 0x000fe200078e0004 */
[----:B------:R-:W-:-:S03]  /*4e10*/  ISETP.GT.U32.AND P5, PT, R0, R6, PT ;  /* 0x000000060000720c */ /* 0x000fc60003fa4070 */
[----:B------:R-:W-:-:S05]  /*4e20*/  @!P3 IMAD.MOV R11, RZ, RZ, -R11 ;  /* 0x000000ffff0bb224 */ /* 0x000fca00078e0a0b */
[----:B------:R0:W-:Y:S04]  /*4e30*/  STL [R1+0x1b4], R11 ;  /* 0x0001b40b01007387 */ /* 0x0001e80000100800 */
[----:B------:R-:W2:Y:S01]  /*4e40*/  LDL.LU R21, [R1+0x460] ;  /* 0x0004600001157983 */ /* 0x000ea20000300800 */
[----:B------:R-:W-:Y:S01]  /*4e50*/  @!P5 IMAD.IADD R6, R6, 0x1, -R0 ;  /* 0x000000010606d824 */ /* 0x000fe200078e0a00 */
[----:B------:R-:W-:-:S04]  /*4e60*/  ISETP.GT.U32.AND P6, PT, R0, R9, PT ;  /* 0x000000090000720c */ /* 0x000fc80003fc4070 */
[----:B------:R-:W-:Y:S01]  /*4e70*/  ISETP.GT.U32.AND P5, PT, R0, R6, PT ;  /* 0x000000060000720c */ /* 0x000fe20003fa4070 */
[----:B------:R4:W-:Y:S04]  /*4e80*/  STL [R1+0x1a8], R2 ;  /* 0x0001a80201007387 */ /* 0x0009e80000100800 */
[----:B------:R-:W-:Y:S04]  /*4e90*/  STL [R1+0x1a0], R10 ;  /* 0x0001a00a01007387 */ /* 0x000fe80000100800 */
[----:B------:R-:W-:Y:S01]  /*4ea0*/  @!P6 IMAD.IADD R9, R9, 0x1, -R0 ;  /* 0x000000010909e824 */ /* 0x000fe200078e0a00 */
[----:B------:R-:W-:-:S02]  /*4eb0*/  ISETP.GE.AND P6, PT, R22, RZ, PT ;  /* 0x000000ff1600720c */ /* 0x000fc40003fc6270 */
[----:B------:R-:W2:Y:S01]  /*4ec0*/  LDL.LU R22, [R1+0x464] ;  /* 0x0004640001167983 */ /* 0x000ea20000300800 */
[----:B------:R-:W-:-:S03]  /*4ed0*/  @!P5 IMAD.IADD R6, R6, 0x1, -R0 ;  /* 0x000000010606d824 */ /* 0x000fc600078e0a00 */
[----:B------:R4:W-:Y:S04]  /*4ee0*/  STL [R1+0x19c], R7 ;  /* 0x00019c0701007387 */ /* 0x0009e80000100800 */
[----:B------:R-:W-:Y:S01]  /*4ef0*/  STL [R1+0x198], R5 ;  /* 0x0001980501007387 */ /* 0x000fe20000100800 */
[----:B---3--:R-:W-:Y:S02]  /*4f00*/  IABS R4, R24 ;  /* 0x0000001800047213 */ /* 0x008fe40000000000 */
[----:B------:R-:W-:Y:S02]  /*4f10*/  ISETP.GE.AND P5, PT, R24, RZ, PT ;  /* 0x000000ff1800720c */ /* 0x000fe40003fa6270 */
[----:B------:R-:W3:Y:S01]  /*4f20*/  LDL.LU R24, [R1+0x468] ;  /* 0x0004680001187983 */ /* 0x000ee20000300800 */
[----:B------:R-:W-:-:S05]  /*4f30*/  IABS R13, R29 ;  /* 0x0000001d000d7213 */ /* 0x000fca0000000000 */
[----:B------:R-:W-:-:S04]  /*4f40*/  IMAD.HI.U32 R12, R23, R13, RZ ;  /* 0x0000000d170c7227 */ /* 0x000fc800078e00ff */
[----:B------:R-:W-:-:S04]  /*4f50*/  IMAD.MOV R12, RZ, RZ, -R12 ;  /* 0x000000ffff0c7224 */ /* 0x000fc800078e0a0c */
[----:B------:R-:W-:Y:S01]  /*4f60*/  IMAD R12, R0, R12, R13 ;  /* 0x0000000c000c7224 */ /* 0x000fe200078e020d */
[----:B-1----:R-:W-:-:S04]  /*4f70*/  IABS R8, R19 ;  /* 0x0000001300087213 */ /* 0x002fc80000000000 */
[----:B------:R-:W-:Y:S01]  /*4f80*/  ISETP.GT.U32.AND P3, PT, R0, R12, PT ;  /* 0x0000000c0000720c */ /* 0x000fe20003f64070 */
[----:B------:R-:W-:-:S04]  /*4f90*/  IMAD.HI.U32 R13, R23, R8, RZ ;  /* 0x00000008170d7227 */ /* 0x000fc800078e00ff */
[----:B------:R-:W-:-:S04]  /*4fa0*/  IMAD.MOV R13, RZ, RZ, -R13 ;  /* 0x000000ffff0d7224 */ /* 0x000fc800078e0a0d */
[----:B------:R-:W-:-:S04]  /*4fb0*/  IMAD R8, R0, R13, R8 ;  /* 0x0000000d00087224 */ /* 0x000fc800078e0208 */
[----:B------:R-:W-:Y:S01]  /*4fc0*/  @!P3 IMAD.IADD R12, R12, 0x1, -R0 ;  /* 0x000000010c0cb824 */ /* 0x000fe200078e0a00 */
[----:B------:R-:W-:-:S04]  /*4fd0*/  ISETP.GT.U32.AND P2, PT, R0, R9, PT ;  /* 0x000000090000720c */ /* 0x000fc80003f44070 */
[C---:B------:R-:W-:Y:S02]  /*4fe0*/  ISETP.GT.U32.AND P4, PT, R0.reuse, R12, PT ;  /* 0x0000000c0000720c */ /* 0x040fe40003f84070 */
[----:B------:R-:W-:Y:S01]  /*4ff0*/  ISETP.GT.U32.AND P0, PT, R0, R8, PT ;  /* 0x000000080000720c */ /* 0x000fe20003f04070 */
[----:B0-----:R-:W-:Y:S01]  /*5000*/  IMAD.HI.U32 R11, R23, R4, RZ ;  /* 0x00000004170b7227 */ /* 0x001fe200078e00ff */
[----:B------:R-:W-:-:S03]  /*5010*/  ISETP.GE.AND P3, PT, R29, RZ, PT ;  /* 0x000000ff1d00720c */ /* 0x000fc60003f66270 */
[----:B------:R-:W-:Y:S02]  /*5020*/  IMAD.MOV R11, RZ, RZ, -R11 ;  /* 0x000000ffff0b7224 */ /* 0x000fe400078e0a0b */
[----:B------:R-:W-:Y:S01]  /*5030*/  @!P2 IMAD.IADD R9, R9, 0x1, -R0 ;  /* 0x000000010909a824 */ /* 0x000fe200078e0a00 */
[----:B------:R-:W-:-:S03]  /*5040*/  ISETP.GE.AND P2, PT, R19, RZ, PT ;  /* 0x000000ff1300720c */ /* 0x000fc60003f46270 */
[----:B------:R-:W-:Y:S01]  /*5050*/  @!P4 IMAD.IADD R12, R12, 0x1, -R0 ;  /* 0x000000010c0cc824 */ /* 0x000fe200078e0a00 */
[----:B------:R-:W3:Y:S01]  /*5060*/  LDL.LU R19, [R1+0x46c] ;  /* 0x00046c0001137983 */ /* 0x000ee20000300800 */
[----:B------:R-:W-:Y:S02]  /*5070*/  IMAD R4, R0, R11, R4 ;  /* 0x0000000b00047224 */ /* 0x000fe400078e0204 */
[----:B------:R-:W-:Y:S02]  /*5080*/  @!P0 IMAD.IADD R8, R8, 0x1, -R0 ;  /* 0x0000000108088824 */ /* 0x000fe400078e0a00 */
[----:B------:R-:W-:-:S04]  /*5090*/  IMAD.MOV.U32 R11, RZ, RZ, R12 ;  /* 0x000000ffff0b7224 */ /* 0x000fc800078e000c */
[----:B------:R-:W-:Y:S01]  /*50a0*/  @!P3 IMAD.MOV R11, RZ, RZ, -R11 ;  /* 0x000000ffff0bb224 */ /* 0x000fe200078e0a0b */
[----:B------:R-:W-:Y:S02]  /*50b0*/  ISETP.GT.U32.AND P3, PT, R0, R8, PT ;  /* 0x000000080000720c */ /* 0x000fe40003f64070 */
[----:B------:R-:W-:Y:S01]  /*50c0*/  ISETP.GE.AND P1, PT, R28, RZ, PT ;  /* 0x000000ff1c00720c */ /* 0x000fe20003f26270 */
[----:B------:R-:W-:-:S04]  /*50d0*/  IMAD.MOV.U32 R12, RZ, RZ, R9 ;  /* 0x000000ffff0c7224 */ /* 0x000fc800078e0009 */
[----:B------:R-:W-:-:S06]  /*50e0*/  @!P6 IMAD.MOV R12, RZ, RZ, -R12 ;  /* 0x000000ffff0ce224 */ /* 0x000fcc00078e0a0c */
[----:B------:R-:W-:Y:S01]  /*50f0*/  @!P3 IMAD.IADD R8, R8, 0x1, -R0 ;  /* 0x000000010808b824 */ /* 0x000fe200078e0a00 */
[----:B----4-:R-:W-:Y:S02]  /*5100*/  IABS R2, R20 ;  /* 0x0000001400027213 */ /* 0x010fe40000000000 */
[----:B------:R-:W-:Y:S02]  /*5110*/  ISETP.GE.AND P0, PT, R20, RZ, PT ;  /* 0x000000ff1400720c */ /* 0x000fe40003f06270 */
[----:B------:R-:W4:Y:S01]  /*5120*/  LDL.LU R20, [R1+0x470] ;  /* 0x0004700001147983 */ /* 0x000f220000300800 */
[----:B------:R-:W-:-:S04]  /*5130*/  IMAD.HI.U32 R7, R23, R2, RZ ;  /* 0x0000000217077227 */ /* 0x000fc800078e00ff */
[----:B------:R-:W-:Y:S01]  /*5140*/  IMAD.MOV R10, RZ, RZ, -R7 ;  /* 0x000000ffff0a7224 */ /* 0x000fe200078e0a07 */
[----:B------:R0:W-:Y:S02]  /*5150*/  STL [R1+0x194], R11 ;  /* 0x0001940b01007387 */ /* 0x0001e40000100800 */
[----:B0-----:R-:W-:-:S04]  /*5160*/  IMAD.MOV.U32 R11, RZ, RZ, R6 ;  /* 0x000000ffff0b7224 */ /* 0x001fc800078e0006 */
[----:B------:R-:W-:Y:S01]  /*5170*/  @!P1 IMAD.MOV R11, RZ, RZ, -R11 ;  /* 0x000000ffff0b9224 */ /* 0x000fe200078e0a0b */
[----:B------:R-:W-:Y:S04]  /*5180*/  STL [R1+0x18c], R12 ;  /* 0x00018c0c01007387 */ /* 0x000fe80000100800 */
[----:B------:R-:W-:Y:S01]  /*5190*/  STL [R1+0x188], R11 ;  /* 0x0001880b01007387 */ /* 0x000fe20000100800 */
[----:B--2---:R-:W-:-:S05]  /*51a0*/  IABS R5, R21 ;  /* 0x0000001500057213 */ /* 0x004fca0000000000 */
[----:B------:R-:W-:-:S04]  /*51b0*/  IMAD.HI.U32 R7, R23, R5, RZ ;  /* 0x0000000517077227 */ /* 0x000fc800078e00ff */
[----:B------:R-:W-:-:S04]  /*51c0*/  IMAD.MOV R7, RZ, RZ, -R7 ;  /* 0x000000ffff077224 */ /* 0x000fc800078e0a07 */
[----:B------:R-:W-:Y:S02]  /*51d0*/  IMAD R6, R0, R7, R5 ;  /* 0x0000000700067224 */ /* 0x000fe400078e0205 */
[----:B------:R-:W-:-:S04]  /*51e0*/  IMAD.MOV.U32 R7, RZ, RZ, R8 ;  /* 0x000000ffff077224 */ /* 0x000fc800078e0008 */
[----:B------:R-:W-:-:S05]  /*51f0*/  @!P2 IMAD.MOV R7, RZ, RZ, -R7 ;  /* 0x000000ffff07a224 */ /* 0x000fca00078e0a07 */
[----:B------:R-:W-:Y:S01]  /*5200*/  STL [R1+0x180], R7 ;  /* 0x0001800701007387 */ /* 0x000fe20000100800 */
[----:B---3--:R-:W-:Y:S02]  /*5210*/  IABS R13, R24 ;  /* 0x00000018000d7213 */ /* 0x008fe40000000000 */
[----:B------:R-:W-:Y:S02]  /*5220*/  ISETP.GE.AND P2, PT, R24, RZ, PT ;  /* 0x000000ff1800720c */ /* 0x000fe40003f46270 */
[----:B------:R-:W2:Y:S01]  /*5230*/  LDL.LU R24, [R1+0x474] ;  /* 0x0004740001187983 */ /* 0x000ea20000300800 */
[----:B------:R-:W-:-:S13]  /*5240*/  ISETP.GT.U32.AND P4, PT, R0, R4, PT ;  /* 0x000000040000720c */ /* 0x000fda0003f84070 */
[----:B------:R-:W-:-:S05]  /*5250*/  @!P4 IMAD.IADD R4, R4, 0x1, -R0 ;  /* 0x000000010404c824 */ /* 0x000fca00078e0a00 */
[C---:B------:R-:W-:Y:S02]  /*5260*/  ISETP.GT.U32.AND P4, PT, R0.reuse, R4, PT ;  /* 0x000000040000720c */ /* 0x040fe40003f84070 */
[----:B------:R-:W-:Y:S02]  /*5270*/  IABS R9, R22 ;  /* 0x0000001600097213 */ /* 0x000fe40000000000 */
[----:B------:R-:W-:Y:S01]  /*5280*/  ISETP.GE.AND P1, PT, R21, RZ, PT ;  /* 0x000000ff1500720c */ /* 0x000fe20003f26270 */
[----:B------:R-:W-:-:S08]  /*5290*/  IMAD R2, R0, R10, R2 ;  /* 0x0000000a00027224 */ /* 0x000fd000078e0202 */
[----:B------:R-:W-:Y:S01]  /*52a0*/  @!P4 IMAD.IADD R4, R4, 0x1, -R0 ;  /* 0x000000010404c824 */ /* 0x000fe200078e0a00 */
[----:B------:R-:W-:Y:S02]  /*52b0*/  ISETP.GE.AND P4, PT, R22, RZ, PT ;  /* 0x000000ff1600720c */ /* 0x000fe40003f86270 */
[----:B------:R-:W3:Y:S04]  /*52c0*/  LDL.LU R22, [R1+0x47c] ;  /* 0x00047c0001167983 */ /* 0x000ee80000300800 */
[----:B------:R-:W3:Y:S01]  /*52d0*/  LDL.LU R21, [R1+0x478] ;  /* 0x0004780001157983 */ /* 0x000ee20000300800 */
[----:B------:R-:W-:-:S03]  /*52e0*/  ISETP.GT.U32.AND P6, PT, R0, R2, PT ;  /* 0x000000020000720c */ /* 0x000fc60003fc4070 */
[----:B------:R-:W3:Y:S10]  /*52f0*/  LDL.LU R17, [R1+0x480] ;  /* 0x0004800001117983 */ /* 0x000ef40000300800 */
[----:B------:R-:W-:-:S05]  /*5300*/  @!P6 IMAD.IADD R2, R2, 0x1, -R0 ;  /* 0x000000010202e824 */ /* 0x000fca00078e0a00 */
[C---:B------:R-:W-:Y:S01]  /*5310*/  ISETP.GT.U32.AND P6, PT, R0.reuse, R2, PT ;  /* 0x000000020000720c */ /* 0x040fe20003fc4070 */
[----:B------:R-:W-:Y:S01]  /*5320*/  IMAD.HI.U32 R5, R23, R9, RZ ;  /* 0x0000000917057227 */ /* 0x000fe200078e00ff */
[----:B------:R-:W-:-:S03]  /*5330*/  ISETP.GT.U32.AND P3, PT, R0, R6, PT ;  /* 0x000000060000720c */ /* 0x000fc60003f64070 */
[----:B------:R-:W-:-:S08]  /*5340*/  @!P5 IMAD.MOV R4, RZ, RZ, -R4 ;  /* 0x000000ffff04d224 */ /* 0x000fd000078e0a04 */
[----:B------:R-:W-:-:S04]  /*5350*/  @!P6 IMAD.IADD R2, R2, 0x1, -R0 ;  /* 0x000000010202e824 */ /* 0x000fc800078e0a00 */
[----:B------:R-:W-:Y:S02]  /*5360*/  IMAD.MOV.U32 R10, RZ, RZ, R2 ;  /* 0x000000ffff0a7224 */ /* 0x000fe400078e0002 */
[----:B------:R-:W-:Y:S02]  /*5370*/  IMAD.MOV R5, RZ, RZ, -R5 ;  /* 0x000000ffff057224 */ /* 0x000fe400078e0a05 */
[----:B------:R-:W-:Y:S01]  /*5380*/  @!P0 IMAD.MOV R10, RZ, RZ, -R10 ;  /* 0x000000ffff0a8224 */ /* 0x000fe200078e0a0a */
[----:B------:R0:W-:Y:S01]  /*5390*/  STL [R1+0x174], R4 ;  /* 0x0001740401007387 */ /* 0x0001e20000100800 */
[----:B------:R-:W-:Y:S01]  /*53a0*/  IMAD R9, R0, R5, R9 ;  /* 0x0000000500097224 */ /* 0x000fe200078e0209 */
[----:B------:R-:W-:Y:S02]  /*53b0*/  IABS R5, R19 ;  /* 0x0000001300057213 */ /* 0x000fe40000000000 */
[----:B------:R-:W-:Y:S01]  /*53c0*/  ISETP.GE.AND P6, PT, R19, RZ, PT ;  /* 0x000000ff1300720c */ /* 0x000fe20003fc6270 */
[----:B------:R1:W-:Y:S04]  /*53d0*/  STL [R1+0x170], R10 ;  /* 0x0001700a01007387 */ /* 0x0003e80000100800 */
[----:B------:R-:W3:Y:S01]  /*53e0*/  LDL.LU R19, [R1+0x484] ;  /* 0x0004840001137983 */ /* 0x000ee20000300800 */
[----:B------:R-:W-:-:S05]  /*53f0*/  @!P3 IMAD.IADD R6, R6, 0x1, -R0 ;  /* 0x000000010606b824 */ /* 0x000fca00078e0a00 */
[----:B------:R-:W-:Y:S02]  /*5400*/  ISETP.GT.U32.AND P3, PT, R0, R6, PT ;  /* 0x000000060000720c */ /* 0x000fe40003f64070 */
[----:B----4-:R-:W-:Y:S02]  /*5410*/  IABS R8, R20 ;  /* 0x0000001400087213 */ /* 0x010fe40000000000 */
[----:B------:R-:W-:Y:S02]  /*5420*/  ISETP.GE.AND P0, PT, R20, RZ, PT ;  /* 0x000000ff1400720c */ /* 0x000fe40003f06270 */
[----:B------:R-:W4:Y:S01]  /*5430*/  LDL.LU R20, [R1+0x488] ;  /* 0x0004880001147983 */ /* 0x000f220000300800 */
[----:B0-----:R-:W-:-:S06]  /*5440*/  IMAD.HI.U32 R4, R23, R5, RZ ;  /* 0x0000000517047227 */ /* 0x001fcc00078e00ff */
[----:B------:R-:W-:Y:S02]  /*5450*/  @!P3 IMAD.IADD R6, R6, 0x1, -R0 ;  /* 0x000000010606b824 */ /* 0x000fe400078e0a00 */
[----:B------:R-:W-:Y:S02]  /*5460*/  IMAD.MOV R4, RZ, RZ, -R4 ;  /* 0x000000ffff047224 */ /* 0x000fe400078e0a04 */
[----:B------:R-:W-:Y:S02]  /*5470*/  @!P1 IMAD.MOV R6, RZ, RZ, -R6 ;  /* 0x000000ffff069224 */ /* 0x000fe400078e0a06 */
[----:B------:R-:W-:-:S03]  /*5480*/  IMAD R5, R0, R4, R5 ;  /* 0x0000000400057224 */ /* 0x000fc600078e0205 */
[----:B------:R0:W-:Y:S01]  /*5490*/  STL [R1+0x164], R6 ;  /* 0x0001640601007387 */ /* 0x0001e20000100800 */
[----:B------:R-:W-:Y:S02]  /*54a0*/  ISETP.GT.U32.AND P5, PT, R0, R9, PT ;  /* 0x000000090000720c */ /* 0x000fe40003fa4070 */
[----:B--2---:R-:W-:Y:S02]  /*54b0*/  ISETP.GE.AND P1, PT, R24, RZ, PT ;  /* 0x000000ff1800720c */ /* 0x004fe40003f26270 */
[----:B------:R-:W-:Y:S02]  /*54c0*/  IABS R4, R24 ;  /* 0x0000001800047213 */ /* 0x000fe40000000000 */
[----:B------:R-:W2:Y:S07]  /*54d0*/  LDL.LU R24, [R1+0x48c] ;  /* 0x00048c0001187983 */ /* 0x000eae0000300800 */
[----:B------:R-:W-:-:S02]  /*54e0*/  @!P5 IMAD.IADD R9, R9, 0x1, -R0 ;  /* 0x000000010909d824 */ /* 0x000fc400078e0a00 */
[----:B------:R-:W-:-:S03]  /*54f0*/  IMAD.HI.U32 R7, R23, R13, RZ ;  /* 0x0000000d17077227 */ /* 0x000fc600078e00ff */
[----:B------:R-:W-:Y:S01]  /*5500*/  ISETP.GT.U32.AND P5, PT, R0, R9, PT ;  /* 0x000000090000720c */ /* 0x000fe20003fa4070 */
[----:B------:R-:W-:-:S04]  /*5510*/  IMAD.MOV R7, RZ, RZ, -R7 ;  /* 0x000000ffff077224 */ /* 0x000fc800078e0a07 */
[----:B------:R-:W-:Y:S02]  /*5520*/  IMAD R13, R0, R7, R13 ;  /* 0x00000007000d7224 */ /* 0x000fe400078e020d */
[----:B------:R-:W-:-:S04]  /*5530*/  IMAD.HI.U32 R7, R23, R8, RZ ;  /* 0x0000000817077227 */ /* 0x000fc800078e00ff */
[----:B------:R-:W-:Y:S02]  /*5540*/  IMAD.MOV R2, RZ, RZ, -R7 ;  /* 0x000000ffff027224 */ /* 0x000fe400078e0a07 */
[----:B------:R-:W-:Y:S01]  /*5550*/  @!P5 IMAD.IADD R9, R9, 0x1, -R0 ;  /* 0x000000010909d824 */ /* 0x000fe200078e0a00 */
[C---:B------:R-:W-:Y:S01]  /*5560*/  ISETP.GT.U32.AND P5, PT, R0.reuse, R5, PT ;  /* 0x000000050000720c */ /* 0x040fe20003fa4070 */
[C---:B------:R-:W-:Y:S02]  /*5570*/  IMAD R8, R0.reuse, R2, R8 ;  /* 0x0000000200087224 */ /* 0x040fe400078e0208 */
[----:B-1----:R-:W-:Y:S01]  /*5580*/  IMAD.MOV.U32 R10, RZ, RZ, R9 ;  /* 0x000000ffff0a7224 */ /* 0x002fe200078e0009 */
[----:B------:R-:W-:-:S03]  /*5590*/  ISETP.GT.U32.AND P3, PT, R0, R13, PT ;  /* 0x0000000d0000720c */ /* 0x000fc60003f64070 */
[----:B------:R-:W-:Y:S01]  /*55a0*/  @!P4 IMAD.MOV R10, RZ, RZ, -R10 ;  /* 0x000000ffff0ac224 */ /* 0x000fe200078e0a0a */
[----:B------:R-:W-:-:S04]  /*55b0*/  ISETP.GT.U32.AND P4, PT, R0, R8, PT ;  /* 0x000000080000720c */ /* 0x000fc80003f84070 */
[----:B------:R-:W-:Y:S01]  /*55c0*/  STL [R1+0x160], R10 ;  /* 0x0001600a01007387 */ /* 0x000fe20000100800 */
[--C-:B------:R-:W-:Y:S01]  /*55d0*/  @!P5 IMAD.IADD R5, R5, 0x1, -R0.reuse ;  /* 0x000000010505d824 */ /* 0x100fe200078e0a00 */
[----:B---3--:R-:W-:Y:S02]  /*55e0*/  IABS R2, R21 ;  /* 0x0000001500027213 */ /* 0x008fe40000000000 */
[----:B------:R-:W3:Y:S01]  /*55f0*/  LDL.LU R29, [R1+0x490] ;  /* 0x00049000011d7983 */ /* 0x000ee20000300800 */
[----:B------:R-:W-:-:S03]  /*5600*/  @!P3 IMAD.IADD R13, R13, 0x1, -R0 ;  /* 0x000000010d0db824 */ /* 0x000fc600078e0a00 */
[----:B------:R-:W3:Y:S01]  /*5610*/  LDL.LU R28, [R1+0x494] ;  /* 0x00049400011c7983 */ /* 0x000ee20000300800 */
[----:B------:R-:W-:Y:S01]  /*5620*/  @!P4 IMAD.IADD R8, R8, 0x1, -R0 ;  /* 0x000000010808c824 */ /* 0x000fe200078e0a00 */
[C---:B------:R-:W-:Y:S01]  /*5630*/  ISETP.GT.U32.AND P4, PT, R0.reuse, R5, PT ;  /* 0x000000050000720c */ /* 0x040fe20003f84070 */
[----:B0-----:R-:W-:Y:S01]  /*5640*/  IMAD.HI.U32 R6, R23, R2, RZ ;  /* 0x0000000217067227 */ /* 0x001fe200078e00ff */
[----:B------:R-:W-:-:S03]  /*5650*/  ISETP.GT.U32.AND P3, PT, R0, R13, PT ;  /* 0x0000000d0000720c */ /* 0x000fc60003f64070 */
[----:B------:R-:W-:-:S04]  /*5660*/  IMAD.MOV R6, RZ, RZ, -R6 ;  /* 0x000000ffff067224 */ /* 0x000fc800078e0a06 */
[----:B------:R-:W-:-:S04]  /*5670*/  IMAD R2, R0, R6, R2 ;  /* 0x0000000600027224 */ /* 0x000fc800078e0202 */
[----:B------:R-:W-:Y:S01]  /*5680*/  @!P4 IMAD.IADD R5, R5, 0x1, -R0 ;  /* 0x000000010505c824 */ /* 0x000fe200078e0a00 */
[----:B------:R-:W-:Y:S01]  /*5690*/  ISETP.GT.U32.AND P4, PT, R0, R2, PT ;  /* 0x000000020000720c */ /* 0x000fe20003f84070 */
[----:B------:R-:W-:-:S04]  /*56a0*/  IMAD.HI.U32 R7, R23, R4, RZ ;  /* 0x0000000417077227 */ /* 0x000fc800078e00ff */
[----:B------:R-:W-:Y:S02]  /*56b0*/  @!P3 IMAD.IADD R13, R13, 0x1, -R0 ;  /* 0x000000010d0db824 */ /* 0x000fe400078e0a00 */
[----:B------:R-:W-:Y:S02]  /*56c0*/  IMAD.MOV.U32 R14, RZ, RZ, R5 ;  /* 0x000000ffff0e7224 */ /* 0x000fe400078e0005 */
[----:B------:R-:W-:Y:S02]  /*56d0*/  IMAD.MOV R7, RZ, RZ, -R7 ;  /* 0x000000ffff077224 */ /* 0x000fe400078e0a07 */
[----:B------:R-:W-:Y:S02]  /*56e0*/  @!P2 IMAD.MOV R13, RZ, RZ, -R13 ;  /* 0x000000ffff0da224 */ /* 0x000fe400078e0a0d */
[----:B------:R-:W-:Y:S01]  /*56f0*/  @!P6 IMAD.MOV R14, RZ, RZ, -R14 ;  /* 0x000000ffff0ee224 */ /* 0x000fe200078e0a0e */
[----:B------:R-:W-:Y:S01]  /*5700*/  ISETP.GE.AND P3, PT, R21, RZ, PT ;  /* 0x000000ff1500720c */ /* 0x000fe20003f66270 */
[----:B------:R-:W-:Y:S01]  /*5710*/  IMAD R4, R0, R7, R4 ;  /* 0x0000000700047224 */ /* 0x000fe200078e0204 */
[----:B------:R0:W-:Y:S01]  /*5720*/  STL [R1+0x15c], R13 ;  /* 0x00015c0d01007387 */ /* 0x0001e20000100800 */
[----:B------:R-:W-:Y:S01]  /*5730*/  @!P4 IMAD.IADD R2, R2, 0x1, -R0 ;  /* 0x000000010202c824 */ /* 0x000fe200078e0a00 */
[----:B------:R-:W-:-:S02]  /*5740*/  IABS R12, R22 ;  /* 0x00000016000c7213 */ /* 0x000fc40000000000 */
[----:B------:R-:W3:Y:S01]  /*5750*/  LDL.LU R21, [R1+0x498] ;  /* 0x0004980001157983 */ /* 0x000ee20000300800 */
[----:B------:R-:W-:-:S03]  /*5760*/  ISETP.GE.AND P4, PT, R22, RZ, PT ;  /* 0x000000ff1600720c */ /* 0x000fc60003f86270 */
[----:B------:R-:W-:Y:S01]  /*5770*/  STL [R1+0x150], R14 ;  /* 0x0001500e01007387 */ /* 0x000fe20000100800 */
[----:B------:R-:W-:-:S03]  /*5780*/  ISETP.GT.U32.AND P5, PT, R0, R4, PT ;  /* 0x000000040000720c */ /* 0x000fc60003fa4070 */
[----:B------:R-:W3:Y:S01]  /*5790*/  LDL.LU R22, [R1+0x49c] ;  /* 0x00049c0001167983 */ /* 0x000ee20000300800 */
[----:B------:R-:W-:Y:S02]  /*57a0*/  IABS R11, R17 ;  /* 0x00000011000b7213 */ /* 0x000fe40000000000 */
[----:B------:R-:W-:-:S03]  /*57b0*/  ISETP.GT.U32.AND P2, PT, R0, R8, PT ;  /* 0x000000080000720c */ /* 0x000fc60003f44070 */
[----:B------:R-:W-:-:S04]  /*57c0*/  IMAD.HI.U32 R6, R23, R11, RZ ;  /* 0x0000000b17067227 */ /* 0x000fc800078e00ff */
[----:B------:R-:W-:Y:S02]  /*57d0*/  IMAD.MOV R6, RZ, RZ, -R6 ;  /* 0x000000ffff067224 */ /* 0x000fe400078e0a06 */
[----:B------:R-:W-:Y:S02]  /*57e0*/  @!P5 IMAD.IADD R4, R4, 0x1, -R0 ;  /* 0x000000010404d824 */ /* 0x000fe400078e0a00 */
[----:B------:R-:W-:-:S03]  /*57f0*/  IMAD R11, R0, R6, R11 ;  /* 0x00000006000b7224 */ /* 0x000fc600078e020b */
[----:B------:R-:W-:Y:S01]  /*5800*/  ISETP.GT.U32.AND P5, PT, R0, R4, PT ;  /* 0x000000040000720c */ /* 0x000fe20003fa4070 */
[----:B------:R-:W-:Y:S01]  /*5810*/  @!P2 IMAD.IADD R8, R8, 0x1, -R0 ;  /* 0x000000010808a824 */ /* 0x000fe200078e0a00 */
[----:B------:R-:W-:Y:S02]  /*5820*/  ISETP.GT.U32.AND P2, PT, R0, R11, PT ;  /* 0x0000000b0000720c */ /* 0x000fe40003f44070 */
[----:B----4-:R-:W-:Y:S01]  /*5830*/  IABS R6, R20 ;  /* 0x0000001400067213 */ /* 0x010fe20000000000 */
[----:B------:R-:W-:-:S04]  /*5840*/  IMAD.HI.U32 R7, R23, R12, RZ ;  /* 0x0000000c17077227 */ /* 0x000fc800078e00ff */
[----:B0-----:R-:W-:-:S04]  /*5850*/  IMAD.HI.U32 R13, R23, R6, RZ ;  /* 0x00000006170d7227 */ /* 0x001fc800078e00ff */
[----:B------:R-:W-:Y:S02]  /*5860*/  @!P0 IMAD.MOV R8, RZ, RZ, -R8 ;  /* 0x000000ffff088224 */ /* 0x000fe400078e0a08 */
[----:B------:R-:W-:Y:S02]  /*5870*/  IMAD.MOV R7, RZ, RZ, -R7 ;  /* 0x000000ffff077224 */ /* 0x000fe400078e0a07 */
[----:B------:R-:W-:Y:S02]  /*5880*/  IMAD.MOV R13, RZ, RZ, -R13 ;  /* 0x000000ffff0d7224 */ /* 0x000fe400078e0a0d */
[----:B------:R-:W-:Y:S01]  /*5890*/  @!P5 IMAD.IADD R4, R4, 0x1, -R0 ;  /* 0x000000010404d824 */ /* 0x000fe200078e0a00 */
[----:B------:R0:W-:Y:S01]  /*58a0*/  STL [R1+0x148], R8 ;  /* 0x0001480801007387 */ /* 0x0001e20000100800 */
[----:B------:R-:W-:Y:S02]  /*58b0*/  IMAD R12, R0, R7, R12 ;  /* 0x00000007000c7224 */ /* 0x000fe400078e020c */
[----:B------:R-:W-:-:S02]  /*58c0*/  @!P2 IMAD.IADD R11, R11, 0x1, -R0 ;  /* 0x000000010b0ba824 */ /* 0x000fc400078e0a00 */
[C---:B------:R-:W-:Y:S01]  /*58d0*/  IMAD R6, R0.reuse, R13, R6 ;  /* 0x0000000d00067224 */ /* 0x040fe200078e0206 */
[C---:B------:R-:W-:Y:S01]  /*58e0*/  ISETP.GT.U32.AND P6, PT, R0.reuse, R12, PT ;  /* 0x0000000c0000720c */ /* 0x040fe20003fc4070 */
[----:B0-----:R-:W-:Y:S01]  /*58f0*/  IMAD.MOV.U32 R8, RZ, RZ, R4 ;  /* 0x000000ffff087224 */ /* 0x001fe200078e0004 */
[----:B------:R-:W-:-:S03]  /*5900*/  ISETP.GT.U32.AND P0, PT, R0, R11, PT ;  /* 0x0000000b0000720c */ /* 0x000fc60003f04070 */
[----:B------:R-:W-:Y:S01]  /*5910*/  @!P1 IMAD.MOV R8, RZ, RZ, -R8 ;  /* 0x000000ffff089224 */ /* 0x000fe200078e0a08 */
[----:B------:R-:W-:Y:S02]  /*5920*/  ISETP.GT.U32.AND P1, PT, R0, R6, PT ;  /* 0x000000060000720c */ /* 0x000fe40003f24070 */
[----:B------:R-:W-:-:S05]  /*5930*/  IABS R10, R19 ;  /* 0x00000013000a7213 */ /* 0x000fca0000000000 */
[--C-:B------:R-:W-:Y:S01]  /*5940*/  @!P6 IMAD.IADD R12, R12, 0x1, -R0.reuse ;  /* 0x000000010c0ce824 */ /* 0x100fe200078e0a00 */
[----:B------:R0:W-:Y:S01]  /*5950*/  STL [R1+0x144], R8 ;  /* 0x0001440801007387 */ /* 0x0001e20000100800 */
[--C-:B------:R-:W-:Y:S01]  /*5960*/  @!P0 IMAD.IADD R11, R11, 0x1, -R0.reuse ;  /* 0x000000010b0b8824 */ /* 0x100fe200078e0a00 */
[----:B------:R-:W-:Y:S02]  /*5970*/  ISETP.GE.AND P0, PT, R19, RZ, PT ;  /* 0x000000ff1300720c */ /* 0x000fe40003f06270 */
[----:B------:R-:W4:Y:S01]  /*5980*/  LDL.LU R19, [R1+0x4a0] ;  /* 0x0004a00001137983 */ /* 0x000f220000300800 */
[----:B------:R-:W-:Y:S01]  /*5990*/  @!P1 IMAD.IADD R6, R6, 0x1, -R0 ;  /* 0x0000000106069824 */ /* 0x000fe200078e0a00 */
[----:B------:R-:W-:Y:S02]  /*59a0*/  ISETP.GE.AND P1, PT, R20, RZ, PT ;  /* 0x000000ff1400720c */ /* 0x000fe40003f26270 */
[----:B------:R-:W4:Y:S01]  /*59b0*/  LDL.LU R20, [R1+0x4a4] ;  /* 0x0004a40001147983 */ /* 0x000f220000300800 */
[----:B------:R-:W-:-:S13]  /*59c0*/  ISETP.GT.U32.AND P2, PT, R0, R12, PT ;  /* 0x0000000c0000720c */ /* 0x000fda0003f44070 */
[----:B------:R-:W-:Y:S01]  /*59d0*/  @!P2 IMAD.IADD R12, R12, 0x1, -R0 ;  /* 0x000000010c0ca824 */ /* 0x000fe200078e0a00 */
[----:B--2---:R-:W-:-:S05]  /*59e0*/  IABS R9, R24 ;  /* 0x0000001800097213 */ /* 0x004fca0000000000 */
[----:B------:R-:W-:-:S04]  /*59f0*/  IMAD.HI.U32 R5, R23, R9, RZ ;  /* 0x0000000917057227 */ /* 0x000fc800078e00ff */
[----:B------:R-:W-:-:S04]  /*5a00*/  IMAD.MOV R5, RZ, RZ, -R5 ;  /* 0x000000ffff057224 */ /* 0x000fc800078e0a05 */
[----:B------:R-:W-:-:S05]  /*5a10*/  IMAD R9, R0, R5, R9 ;  /* 0x0000000500097224 */ /* 0x000fca00078e0209 */
[----:B------:R-:W-:-:S13]  /*5a20*/  ISETP.GT.U32.AND P2, PT, R0, R9, PT ;  /* 0x000000090000720c */ /* 0x000fda0003f44070 */
[----:B------:R-:W-:Y:S01]  /*5a30*/  @!P2 IMAD.IADD R9, R9, 0x1, -R0 ;  /* 0x000000010909a824 */ /* 0x000fe200078e0a00 */
[----:B------:R-:W-:Y:S02]  /*5a40*/  ISETP.GE.AND P2, PT, R24, RZ, PT ;  /* 0x000000ff1800720c */ /* 0x000fe40003f46270 */
[----:B------:R-:W2:Y:S01]  /*5a50*/  LDL.LU R24, [R1+0x4a8] ;  /* 0x0004a80001187983 */ /* 0x000ea20000300800 */
[----:B------:R-:W-:-:S04]  /*5a60*/  IMAD.HI.U32 R7, R23, R10, RZ ;  /* 0x0000000a17077227 */ /* 0x000fc800078e00ff */
[----:B------:R-:W-:Y:S01]  /*5a70*/  IMAD.MOV R7, RZ, RZ, -R7 ;  /* 0x000000ffff077224 */ /* 0x000fe200078e0a07 */
[----:B------:R-:W-:-:S03]  /*5a80*/  ISETP.GT.U32.AND P6, PT, R0, R2, PT ;  /* 0x000000020000720c */ /* 0x000fc60003fc4070 */
[----:B------:R-:W-:-:S05]  /*5a90*/  IMAD R10, R0, R7, R10 ;  /* 0x00000007000a7224 */ /* 0x000fca00078e020a */
[----:B------:R-:W-:Y:S02]  /*5aa0*/  ISETP.GT.U32.AND P5, PT, R0, R10, PT ;  /* 0x0000000a0000720c */ /* 0x000fe40003fa4070 */
[----:B---3--:R-:W-:-:S03]  /*5ab0*/  IABS R4, R28 ;  /* 0x0000001c00047213 */ /* 0x008fc60000000000 */
[----:B------:R-:W-:Y:S01]  /*5ac0*/  @!P6 IMAD.IADD R2, R2, 0x1, -R0 ;  /* 0x000000010202e824 */ /* 0x000fe200078e0a00 */
[----:B------:R-:W-:Y:S01]  /*5ad0*/  ISETP.GE.AND P6, PT, R17, RZ, PT ;  /* 0x000000ff1100720c */ /* 0x000fe20003fc6270 */
[----:B------:R-:W-:Y:S01]  /*5ae0*/  IMAD.HI.U32 R13, R23, R4, RZ ;  /* 0x00000004170d7227 */ /* 0x000fe200078e00ff */
[----:B------:R-:W-:-:S05]  /*5af0*/  IABS R7, R29 ;  /* 0x0000001d00077213 */ /* 0x000fca0000000000 */
[----:B------:R-:W-:Y:S02]  /*5b00*/  @!P5 IMAD.IADD R10, R10, 0x1, -R0 ;  /* 0x000000010a0ad824 */ /* 0x000fe400078e0a00 */
[----:B------:R-:W-:Y:S02]  /*5b10*/  IMAD.MOV R13, RZ, RZ, -R13 ;  /* 0x000000ffff0d7224 */ /* 0x000fe400078e0a0d */
[----:B------:R-:W-:Y:S01]  /*5b20*/  IMAD.HI.U32 R5, R23, R7, RZ ;  /* 0x0000000717057227 */ /* 0x000fe200078e00ff */
[----:B------:R-:W-:-:S03]  /*5b30*/  ISETP.GT.U32.AND P5, PT, R0, R10, PT ;  /* 0x0000000a0000720c */ /* 0x000fc60003fa4070 */
[C---:B------:R-:W-:Y:S02]  /*5b40*/  IMAD R4, R0.reuse, R13, R4 ;  /* 0x0000000d00047224 */ /* 0x040fe400078e0204 */
[----:B------:R-:W-:Y:S02]  /*5b50*/  IMAD.MOV R5, RZ, RZ, -R5 ;  /* 0x000000ffff057224 */ /* 0x000fe400078e0a05 */
[----:B------:R-:W-:Y:S01]  /*5b60*/  @!P6 IMAD.MOV R11, RZ, RZ, -R11 ;  /* 0x000000ffff0be224 */ /* 0x000fe200078e0a0b */
[C---:B------:R-:W-:Y:S01]  /*5b70*/  ISETP.GT.U32.AND P6, PT, R0.reuse, R4, PT ;  /* 0x000000040000720c */ /* 0x040fe20003fc4070 */
[----:B------:R-:W-:Y:S02]  /*5b80*/  IMAD R7, R0, R5, R7 ;  /* 0x0000000500077224 */ /* 0x000fe400078e0207 */
[----:B------:R-:W-:Y:S02]  /*5b90*/  IMAD.MOV.U32 R14, RZ, RZ, R2 ;  /* 0x000000ffff0e7224 */ /* 0x000fe400078e0002 */
[----:B------:R-:W-:Y:S01]  /*5ba0*/  @!P5 IMAD.IADD R10, R10, 0x1, -R0 ;  /* 0x000000010a0ad824 */ /* 0x000fe200078e0a00 */
[----:B------:R-:W-:Y:S01]  /*5bb0*/  ISETP.GT.U32.AND P5, PT, R0, R7, PT ;  /* 0x000000070000720c */ /* 0x000fe20003fa4070 */
[----:B------:R-:W-:-:S02]  /*5bc0*/  @!P3 IMAD.MOV R14, RZ, RZ, -R14 ;  /* 0x000000ffff0eb224 */ /* 0x000fc400078e0a0e */
[----:B------:R-:W-:Y:S02]  /*5bd0*/  @!P4 IMAD.MOV R12, RZ, RZ, -R12 ;  /* 0x000000ffff0cc224 */ /* 0x000fe400078e0a0c */
[----:B------:R-:W-:Y:S01]  /*5be0*/  @!P0 IMAD.MOV R10, RZ, RZ, -R10 ;  /* 0x000000ffff0a8224 */ /* 0x000fe200078e0a0a */
[----:B------:R-:W-:Y:S01]  /*5bf0*/  STL [R1+0x140], R14 ;  /* 0x0001400e01007387 */ /* 0x000fe20000100800 */
[----:B------:R-:W-:Y:S01]  /*5c00*/  @!P6 IMAD.IADD R4, R4, 0x1, -R0 ;  /* 0x000000010404e824 */ /* 0x000fe200078e0a00 */
[----:B------:R-:W-:Y:S02]  /*5c10*/  IABS R5, R22 ;  /* 0x0000001600057213 */ /* 0x000fe40000000000 */
[----:B------:R-:W-:Y:S01]  /*5c20*/  STL [R1+0x13c], R12 ;  /* 0x00013c0c01007387 */ /* 0x000fe20000100800 */
[----:B------:R-:W-:-:S03]  /*5c30*/  ISETP.GE.AND P6, PT, R22, RZ, PT ;  /* 0x000000ff1600720c */ /* 0x000fc60003fc6270 */
[----:B------:R1:W-:Y:S04]  /*5c40*/  STL [R1+0x138], R11 ;  /* 0x0001380b01007387 */ /* 0x0003e80000100800 */
[----:B------:R3:W-:Y:S04]  /*5c50*/  STL [R1+0x130], R10 ;  /* 0x0001300a01007387 */ /* 0x0007e80000100800 */
[----:B------:R-:W2:Y:S01]  /*5c60*/  LDL.LU R22, [R1+0x4ac] ;  /* 0x0004ac0001167983 */ /* 0x000ea20000300800 */
[----:B------:R-:W-:Y:S01]  /*5c70*/  @!P5 IMAD.IADD R7, R7, 0x1, -R0 ;  /* 0x000000010707d824 */ /* 0x000fe200078e0a00 */
[----:B0-----:R-:W-:-:S02]  /*5c80*/  IABS R8, R21 ;  /* 0x0000001500087213 */ /* 0x001fc40000000000 */
[C---:B------:R-:W-:Y:S01]  /*5c90*/  ISETP.GT.U32.AND P4, PT, R0.reuse, R9, PT ;  /* 0x000000090000720c */ /* 0x040fe20003f84070 */
[----:B------:R-:W2:Y:S01]  /*5ca0*/  LDL.LU R17, [R1+0x4b0] ;  /* 0x0004b00001117983 */ /* 0x000ea20000300800 */
[----:B------:R-:W-:Y:S01]  /*5cb0*/  ISETP.GT.U32.AND P5, PT, R0, R7, PT ;  /* 0x000000070000720c */ /* 0x000fe20003fa4070 */
[----:B------:R-:W-:-:S04]  /*5cc0*/  IMAD.HI.U32 R2, R23, R8, RZ ;  /* 0x0000000817027227 */ /* 0x000fc800078e00ff */
[----:B------:R-:W-:-:S04]  /*5cd0*/  IMAD.MOV R2, RZ, RZ, -R2 ;  /* 0x000000ffff027224 */ /* 0x000fc800078e0a02 */
[----:B------:R-:W-:-:S04]  /*5ce0*/  IMAD R8, R0, R2, R8 ;  /* 0x0000000200087224 */ /* 0x000fc800078e0208 */
[--C-:B------:R-:W-:Y:S01]  /*5cf0*/  @!P5 IMAD.IADD R7, R7, 0x1, -R0.reuse ;  /* 0x000000010707d824 */ /* 0x100fe200078e0a00 */
[----:B------:R-:W-:Y:S02]  /*5d00*/  ISETP.GE.AND P5, PT, R21, RZ, PT ;  /* 0x000000ff1500720c */ /* 0x000fe40003fa6270 */
[----:B------:R-:W2:Y:S01]  /*5d10*/  LDL.LU R21, [R1+0x4b4] ;  /* 0x0004b40001157983 */ /* 0x000ea20000300800 */
[C---:B------:R-:W-:Y:S01]  /*5d20*/  ISETP.GT.U32.AND P3, PT, R0.reuse, R6, PT ;  /* 0x000000060000720c */ /* 0x040fe20003f64070 */
[--C-:B------:R-:W-:Y:S01]  /*5d30*/  @!P4 IMAD.IADD R9, R9, 0x1, -R0.reuse ;  /* 0x000000010909c824 */ /* 0x100fe200078e0a00 */
[----:B------:R-:W-:Y:S02]  /*5d40*/  ISETP.GE.AND P0, PT, R29, RZ, PT ;  /* 0x000000ff1d00720c */ /* 0x000fe40003f06270 */
[----:B------:R-:W-:Y:S01]  /*5d50*/  ISETP.GT.U32.AND P4, PT, R0, R8, PT ;  /* 0x000000080000720c */ /* 0x000fe20003f84070 */
[----:B------:R-:W2:Y:S08]  /*5d60*/  LDL.LU R29, [R1+0x4b8] ;  /* 0x0004b800011d7983 */ /* 0x000eb00000300800 */
[----:B------:R-:W-:-:S04]  /*5d70*/  @!P3 IMAD.IADD R6, R6, 0x1, -R0 ;  /* 0x000000010606b824 */ /* 0x000fc800078e0a00 */
[----:B------:R-:W-:Y:S01]  /*5d80*/  @!P4 IMAD.IADD R8, R8, 0x1, -R0 ;  /* 0x000000010808c824 */ /* 0x000fe200078e0a00 */
[----:B------:R-:W-:Y:S01]  /*5d90*/  ISETP.GT.U32.AND P4, PT, R0, R4, PT ;  /* 0x000000040000720c */ /* 0x000fe20003f84070 */
[----:B-1----:R-:W-:Y:S02]  /*5da0*/  IMAD.MOV.U32 R11, RZ, RZ, R6 ;  /* 0x000000ffff0b7224 */ /* 0x002fe400078e0006 */
[----:B------:R-:W-:Y:S02]  /*5db0*/  @!P2 IMAD.MOV R9, RZ, RZ, -R9 ;  /* 0x000000ffff09a224 */ /* 0x000fe400078e0a09 */
[----:B------:R-:W-:Y:S02]  /*5dc0*/  @!P1 IMAD.MOV R11, RZ, RZ, -R11 ;  /* 0x000000ffff0b9224 */ /* 0x000fe400078e0a0b */
[----:B------:R-:W-:Y:S01]  /*5dd0*/  @!P0 IMAD.MOV R7, RZ, RZ, -R7 ;  /* 0x000000ffff078224 */ /* 0x000fe200078e0a07 */
[----:B------:R-:W-:Y:S02]  /*5de0*/  ISETP.GE.AND P3, PT, R28, RZ, PT ;  /* 0x000000ff1c00720c */ /* 0x000fe40003f66270 */
[----:B------:R0:W-:Y:S01]  /*5df0*/  STL [R1+0x11c], R11 ;  /* 0x00011c0b01007387 */ /* 0x0001e20000100800 */
[----:B----4-:R-:W-:-:S02]  /*5e00*/  IABS R13, R20 ;  /* 0x00000014000d7213 */ /* 0x010fc40000000000 */
[----:B------:R-:W-:Y:S01]  /*5e10*/  @!P4 IMAD.IADD R4, R4, 0x1, -R0 ;  /* 0x000000010404c824 */ /* 0x000fe200078e0a00 */
[----:B------:R1:W-:Y:S01]  /*5e20*/  STL [R1+0x118], R9 ;  /* 0x0001180901007387 */ /* 0x0003e20000100800 */
[----:B------:R-:W-:-:S03]  /*5e30*/  ISETP.GE.AND P4, PT, R20, RZ, PT ;  /* 0x000000ff1400720c */ /* 0x000fc60003f86270 */
[----:B------:R4:W-:Y:S04]  /*5e40*/  STL [R1+0x100], R7 ;  /* 0x0001000701007387 */ /* 0x0009e80000100800 */
[----:B------:R-:W4:Y:S01]  /*5e50*/  LDL.LU R28, [R1+0x4bc] ;  /* 0x0004bc00011c7983 */ /* 0x000f220000300800 */
[----:B---3--:R-:W-:-:S03]  /*5e60*/  IMAD.HI.U32 R10, R23, R5, RZ ;  /* 0x00000005170a7227 */ /* 0x008fc600078e00ff */
[----:B------:R-:W3:Y:S01]  /*5e70*/  LDL.LU R20, [R1+0x4c0] ;  /* 0x0004c00001147983 */ /* 0x000ee20000300800 */
[----:B------:R-:W-:-:S04]  /*5e80*/  IMAD.MOV R10, RZ, RZ, -R10 ;  /* 0x000000ffff0a7224 */ /* 0x000fc800078e0a0a */
[----:B------:R-:W-:-:S05]  /*5e90*/  IMAD R5, R0, R10, R5 ;  /* 0x0000000a00057224 */ /* 0x000fca00078e0205 */
[----:B------:R-:W-:Y:S01]  /*5ea0*/  ISETP.GT.U32.AND P2, PT, R0, R5, PT ;  /* 0x000000050000720c */ /* 0x000fe20003f44070 */
[----:B0-----:R-:W-:-:S04]  /*5eb0*/  IMAD.MOV.U32 R11, RZ, RZ, R4 ;  /* 0x000000ffff0b7224 */ /* 0x001fc800078e0004 */
[----:B------:R-:W-:-:S05]  /*5ec0*/  @!P3 IMAD.MOV R11, RZ, RZ, -R11 ;  /* 0x000000ffff0bb224 */ /* 0x000fca00078e0a0b */
[----:B------:R0:W-:Y:S03]  /*5ed0*/  STL [R1+0xfc], R11 ;  /* 0x0000fc0b01007387 */ /* 0x0001e60000100800 */
[----:B------:R-:W-:Y:S01]  /*5ee0*/  @!P2 IMAD.IADD R5, R5, 0x1, -R0 ;  /* 0x000000010505a824 */ /* 0x000fe200078e0a00 */
[----:B--2---:R-:W-:Y:S02]  /*5ef0*/  IABS R10, R24 ;  /* 0x00000018000a7213 */ /* 0x004fe40000000000 */
[----:B------:R-:W-:Y:S01]  /*5f00*/  ISETP.GE.AND P2, PT, R24, RZ, PT ;  /* 0x000000ff1800720c */ /* 0x000fe20003f46270 */
[----:B------:R-:W-:Y:S02]  /*5f10*/  IMAD.MOV.U32 R24, RZ, RZ, R25 ;  /* 0x000000ffff187224 */ /* 0x000fe400078e0019 */
[----:B------:R-:W2:Y:S01]  /*5f20*/  LDL.LU R25, [R1+0x4c4] ;  /* 0x0004c40001197983 */ /* 0x000ea20000300800 */
[----:B------:R-:W-:-:S02]  /*5f30*/  IABS R2, R19 ;  /* 0x0000001300027213 */ /* 0x000fc40000000000 */
[----:B------:R-:W-:-:S03]  /*5f40*/  ISETP.GT.U32.AND P1, PT, R0, R8, PT ;  /* 0x000000080000720c */ /* 0x000fc60003f24070 */
[----:B------:R-:W-:-:S04]  /*5f50*/  IMAD.HI.U32 R6, R23, R2, RZ ;  /* 0x0000000217067227 */ /* 0x000fc800078e00ff */
[----:B------:R-:W-:Y:S02]  /*5f60*/  IMAD.MOV R6, RZ, RZ, -R6 ;  /* 0x000000ffff067224 */ /* 0x000fe400078e0a06 */
[----:B-1----:R-:W-:Y:S01]  /*5f70*/  IMAD.HI.U32 R9, R23, R13, RZ ;  /* 0x0000000d17097227 */ /* 0x002fe200078e00ff */
[----:B------:R-:W-:-:S03]  /*5f80*/  ISETP.GT.U32.AND P3, PT, R0, R5, PT ;  /* 0x000000050000720c */ /* 0x000fc60003f64070 */
[----:B------:R-:W-:Y:S02]  /*5f90*/  IMAD R2, R0, R6, R2 ;  /* 0x0000000600027224 */ /* 0x000fe400078e0202 */
[----:B------:R-:W-:Y:S02]  /*5fa0*/  IMAD.MOV R9, RZ, RZ, -R9 ;  /* 0x000000ffff097224 */ /* 0x000fe400078e0a09 */
[----:B------:R-:W-:Y:S01]  /*5fb0*/  @!P1 IMAD.IADD R8, R8, 0x1, -R0 ;  /* 0x0000000108089824 */ /* 0x000fe200078e0a00 */
[C---:B------:R-:W-:Y:S01]  /*5fc0*/  ISETP.GT.U32.AND P1, PT, R0.reuse, R2, PT ;  /* 0x000000020000720c */ /* 0x040fe20003f24070 */
[----:B------:R-:W-:Y:S02]  /*5fd0*/  IMAD R13, R0, R9, R13 ;  /* 0x00000009000d7224 */ /* 0x000fe400078e020d */
[----:B------:R-:W-:-:S03]  /*5fe0*/  @!P5 IMAD.MOV R8, RZ, RZ, -R8 ;  /* 0x000000ffff08d224 */ /* 0x000fc600078e0a08 */
[----:B------:R-:W-:Y:S01]  /*5ff0*/  ISETP.GT.U32.AND P5, PT, R0, R13, PT ;  /* 0x0000000d0000720c */ /* 0x000fe20003fa4070 */
[----:B----4-:R-:W-:-:S04]  /*6000*/  IMAD.HI.U32 R7, R23, R10, RZ ;  /* 0x0000000a17077227 */ /* 0x010fc800078e00ff */
[--C-:B------:R-:W-:Y:S02]  /*6010*/  @!P3 IMAD.IADD R5, R5, 0x1, -R0.reuse ;  /* 0x000000010505b824 */ /* 0x100fe400078e0a00 */
[----:B------:R-:W-:Y:S02]  /*6020*/  @!P1 IMAD.IADD R2, R2, 0x1, -R0 ;  /* 0x0000000102029824 */ /* 0x000fe400078e0a00 */
[----:B------:R-:W-:Y:S02]  /*6030*/  IMAD.MOV R7, RZ, RZ, -R7 ;  /* 0x000000ffff077224 */ /* 0x000fe400078e0a07 */
[----:B------:R-:W-:Y:S01]  /*6040*/  @!P6 IMAD.MOV R5, RZ, RZ, -R5 ;  /* 0x000000ffff05e224 */ /* 0x000fe200078e0a05 */
[C---:B------:R-:W-:Y:S01]  /*6050*/  ISETP.GT.U32.AND P1, PT, R0.reuse, R2, PT ;  /* 0x000000020000720c */ /* 0x040fe20003f24070 */
[----:B------:R-:W-:Y:S01]  /*6060*/  IMAD R10, R0, R7, R10 ;  /* 0x00000007000a7224 */ /* 0x000fe200078e020a */
[----:B------:R1:W-:Y:S01]  /*6070*/  STL [R1+0xf4], R8 ;  /* 0x0000f40801007387 */ /* 0x0003e20000100800 */
[----:B------:R-:W-:-:S03]  /*6080*/  @!P5 IMAD.IADD R13, R13, 0x1, -R0 ;  /* 0x000000010d0dd824 */ /* 0x000fc600078e0a00 */
[----:B------:R3:W-:Y:S01]  /*6090*/  STL [R1+0xf0], R5 ;  /* 0x0000f00501007387 */ /* 0x0007e20000100800 */
[----:B------:R-:W-:Y:S02]  /*60a0*/  ISETP.GT.U32.AND P3, PT, R0, R10, PT ;  /* 0x0000000a0000720c */ /* 0x000fe40003f64070 */
[----:B------:R-:W-:Y:S02]  /*60b0*/  IABS R6, R22 ;  /* 0x0000001600067213 */ /* 0x000fe40000000000 */
[----:B------:R-:W-:Y:S01]  /*60c0*/  ISETP.GE.AND P5, PT, R22, RZ, PT ;  /* 0x000000ff1600720c */ /* 0x000fe20003fa6270 */
[----:B------:R-:W-:Y:S02]  /*60d0*/  IMAD.MOV.U32 R22, RZ, RZ, R24 ;  /* 0x000000ffff167224 */ /* 0x000fe400078e0018 */
[----:B------:R-:W-:Y:S01]  /*60e0*/  IMAD.HI.U32 R7, R23, R6, RZ ;  /* 0x0000000617077227 */ /* 0x000fe200078e00ff */
[----:B------:R-:W4:Y:S03]  /*60f0*/  LDL.LU R24, [R1+0x4c8] ;  /* 0x0004c80001187983 */ /* 0x000f260000300800 */
[----:B------:R-:W-:-:S04]  /*6100*/  IMAD.MOV R7, RZ, RZ, -R7 ;  /* 0x000000ffff077224 */ /* 0x000fc800078e0a07 */
[----:B------:R-:W-:Y:S02]  /*6110*/  IMAD R6, R0, R7, R6 ;  /* 0x0000000700067224 */ /* 0x000fe400078e0206 */
[----:B------:R-:W-:-:S03]  /*6120*/  @!P1 IMAD.IADD R2, R2, 0x1, -R0 ;  /* 0x0000000102029824 */ /* 0x000fc600078e0a00 */
[----:B------:R-:W-:Y:S02]  /*6130*/  ISETP.GT.U32.AND P1, PT, R0, R6, PT ;  /* 0x000000060000720c */ /* 0x000fe40003f24070 */
[----:B------:R-:W-:Y:S02]  /*6140*/  IABS R12, R17 ;  /* 0x00000011000c7213 */ /* 0x000fe40000000000 */
[----:B------:R-:W-:Y:S01]  /*6150*/  IABS R4, R21 ;  /* 0x0000001500047213 */ /* 0x000fe20000000000 */
[----:B------:R-:W-:Y:S01]  /*6160*/  @!P3 IMAD.IADD R10, R10, 0x1, -R0 ;  /* 0x000000010a0ab824 */ /* 0x000fe200078e0a00 */
[----:B------:R-:W-:Y:S01]  /*6170*/  ISETP.GE.AND P0, PT, R19, RZ, PT ;  /* 0x000000ff1300720c */ /* 0x000fe20003f06270 */
[C---:B0-----:R-:W-:Y:S01]  /*6180*/  IMAD.HI.U32 R11, R23.reuse, R12, RZ ;  /* 0x0000000c170b7227 */ /* 0x041fe200078e00ff */
[----:B------:R-:W-:Y:S02]  /*6190*/  ISETP.GT.U32.AND P3, PT, R0, R13, PT ;  /* 0x0000000d0000720c */ /* 0x000fe40003f64070 */
[----:B------:R-:W-:Y:S01]  /*61a0*/  IABS R9, R29 ;  /* 0x0000001d00097213 */ /* 0x000fe20000000000 */
[----:B-1----:R-:W-:-:S04]  /*61b0*/  IMAD.HI.U32 R8, R23, R4, RZ ;  /* 0x0000000417087227 */ /* 0x002fc800078e00ff */
[----:B------:R-:W-:Y:S01]  /*61c0*/  @!P1 IMAD.IADD R6, R6, 0x1, -R0 ;  /* 0x0000000106069824 */ /* 0x000fe200078e0a00 */
[----:B------:R-:W-:Y:S01]  /*61d0*/  ISETP.GT.U32.AND P1, PT, R0, R10, PT ;  /* 0x0000000a0000720c */ /* 0x000fe20003f24070 */
[----:B------:R-:W-:-:S04]  /*61e0*/  IMAD.HI.U32 R7, R23, R9, RZ ;  /* 0x0000000917077227 */ /* 0x000fc800078e00ff */
[----:B------:R-:W-:Y:S02]  /*61f0*/  IMAD.MOV R11, RZ, RZ, -R11 ;  /* 0x000000ffff0b7224 */ /* 0x000fe400078e0a0b */
[----:B------:R-:W-:Y:S02]  /*6200*/  IMAD.MOV R8, RZ, RZ, -R8 ;  /* 0x000000ffff087224 */ /* 0x000fe400078e0a08 */
[----:B------:R-:W-:Y:S02]  /*6210*/  IMAD.MOV R7, RZ, RZ, -R7 ;  /* 0x000000ffff077224 */ /* 0x000fe400078e0a07 */
[C---:B------:R-:W-:Y:S02]  /*6220*/  IMAD R12, R0.reuse, R11, R12 ;  /* 0x0000000b000c7224 */ /* 0x040fe400078e020c */
[C---:B------:R-:W-:Y:S02]  /*6230*/  IMAD R4, R0.reuse, R8, R4 ;  /* 0x0000000800047224 */ /* 0x040fe400078e0204 */
[----:B------:R-:W-:-:S02]  /*6240*/  IMAD R9, R0, R7, R9 ;  /* 0x0000000700097224 */ /* 0x000fc400078e0209 */
[----:B------:R-:W-:Y:S01]  /*6250*/  @!P0 IMAD.MOV R2, RZ, RZ, -R2 ;  /* 0x000000ffff028224 */ /* 0x000fe200078e0a02 */
[C---:B------:R-:W-:Y:S01]  /*6260*/  ISETP.GT.U32.AND P0, PT, R0.reuse, R12, PT ;  /* 0x0000000c0000720c */ /* 0x040fe20003f04070 */
[--C-:B------:R-:W-:Y:S01]  /*6270*/  @!P3 IMAD.IADD R13, R13, 0x1, -R0.reuse ;  /* 0x000000010d0db824 */ /* 0x100fe200078e0a00 */
[----:B------:R-:W-:Y:S01]  /*6280*/  ISETP.GT.U32.AND P3, PT, R0, R4, PT ;  /* 0x000000040000720c */ /* 0x000fe20003f64070 */
[----:B------:R-:W-:Y:S01]  /*6290*/  @!P1 IMAD.IADD R10, R10, 0x1, -R0 ;  /* 0x000000010a0a9824 */ /* 0x000fe200078e0a00 */
[C---:B------:R-:W-:Y:S01]  /*62a0*/  ISETP.GT.U32.AND P1, PT, R0.reuse, R9, PT ;  /* 0x000000090000720c */ /* 0x040fe20003f24070 */
[----:B------:R2:W-:Y:S01]  /*62b0*/  STL [R1+0xec], R2 ;  /* 0x0000ec0201007387 */ /* 0x0005e20000100800 */
[----:B------:R-:W-:-:S03]  /*62c0*/  ISETP.GT.U32.AND P6, PT, R0, R6, PT ;  /* 0x000000060000720c */ /* 0x000fc60003fc4070 */
[----:B------:R-:W4:Y:S04]  /*62d0*/  LDL.LU R19, [R1+0x4cc] ;  /* 0x0004cc0001137983 */ /* 0x000f280000300800 */
[--C-:B------:R-:W-:Y:S02]  /*62e0*/  @!P0 IMAD.IADD R12, R12, 0x1, -R0.reuse ;  /* 0x000000010c0c8824 */ /* 0x100fe400078e0a00 */
[--C-:B------:R-:W-:Y:S01]  /*62f0*/  @!P3 IMAD.IADD R4, R4, 0x1, -R0.reuse ;  /* 0x000000010404b824 */ /* 0x100fe200078e0a00 */
[----:B---3--:R-:W-:Y:S02]  /*6300*/  IABS R5, R20 ;  /* 0x0000001400057213 */ /* 0x008fe40000000000 */
[----:B------:R-:W-:Y:S02]  /*6310*/  ISETP.GE.AND P3, PT, R21, RZ, PT ;  /* 0x000000ff1500720c */ /* 0x000fe40003f66270 */
[----:B------:R-:W3:Y:S01]  /*6320*/  LDL.LU R21, [R1+0x4d0] ;  /* 0x0004d00001157983 */ /* 0x000ee20000300800 */
[----:B------:R-:W-:Y:S01]  /*6330*/  @!P1 IMAD.IADD R9, R9, 0x1, -R0 ;  /* 0x0000000109099824 */ /* 0x000fe200078e0a00 */
[----:B------:R-:W-:Y:S01]  /*6340*/  ISETP.GT.U32.AND P1, PT, R0, R12, PT ;  /* 0x0000000c0000720c */ /* 0x000fe20003f24070 */
[----:B------:R-:W-:-:S04]  /*6350*/  IMAD.HI.U32 R11, R23, R5, RZ ;  /* 0x00000005170b7227 */ /* 0x000fc800078e00ff */
[----:B------:R-:W-:Y:S02]  /*6360*/  IMAD.MOV R11, RZ, RZ, -R11 ;  /* 0x000000ffff0b7224 */ /* 0x000fe400078e0a0b */
[----:B------:R-:W-:Y:S01]  /*6370*/  @!P6 IMAD.IADD R6, R6, 0x1, -R0 ;  /* 0x000000010606e824 */ /* 0x000fe200078e0a00 */
[----:B------:R-:W-:Y:S01]  /*6380*/  ISETP.GE.AND P6, PT, R17, RZ, PT ;  /* 0x000000ff1100720c */ /* 0x000fe20003fc6270 */
[----:B------:R-:W-:-:S04]  /*6390*/  IMAD R5, R0, R11, R5 ;  /* 0x0000000b00057224 */ /* 0x000fc800078e0205 */
[----:B------:R-:W-:Y:S01]  /*63a0*/  @!P1 IMAD.IADD R12, R12, 0x1, -R0 ;  /* 0x000000010c0c9824 */ /* 0x000fe200078e0a00 */
[----:B------:R-:W-:Y:S01]  /*63b0*/  ISETP.GT.U32.AND P1, PT, R0, R5, PT ;  /* 0x000000050000720c */ /* 0x000fe20003f24070 */
[----:B------:R-:W-:Y:S02]  /*63c0*/  IMAD.MOV.U32 R11, RZ, RZ, R6 ;  /* 0x000000ffff0b7224 */ /* 0x000fe400078e0006 */
[----:B------:R-:W-:Y:S02]  /*63d0*/  @!P4 IMAD.MOV R13, RZ, RZ, -R13 ;  /* 0x000000ffff0dc224 */ /* 0x000fe400078e0a0d */
[----:B------:R-:W-:Y:S02]  /*63e0*/  @!P2 IMAD.MOV R10, RZ, RZ, -R10 ;  /* 0x000000ffff0aa224 */ /* 0x000fe400078e0a0a */
[----:B------:R-:W-:Y:S02]  /*63f0*/  @!P5 IMAD.MOV R11, RZ, RZ, -R11 ;  /* 0x000000ffff0bd224 */ /* 0x000fe400078e0a0b */
[----:B------:R-:W-:Y:S01]  /*6400*/  @!P6 IMAD.MOV R12, RZ, RZ, -R12 ;  /* 0x000000ffff0ce224 */ /* 0x000fe200078e0a0c */
[----:B------:R0:W-:Y:S03]  /*6410*/  STL [R1+0xe8], R13 ;  /* 0x0000e80d01007387 */ /* 0x0001e60000100800 */
[----:B------:R-:W-:Y:S01]  /*6420*/  @!P1 IMAD.IADD R5, R5, 0x1, -R0 ;  /* 0x0000000105059824 */ /* 0x000fe200078e0a00 */
[----:B------:R-:W-:Y:S04]  /*6430*/  STL [R1+0xe4], R10 ;  /* 0x0000e40a01007387 */ /* 0x000fe80000100800 */
[----:B------:R1:W-:Y:S04]  /*6440*/  STL [R1+0xe0], R11 ;  /* 0x0000e00b01007387 */ /* 0x0003e80000100800 */
[----:B------:R-:W-:Y:S01]  /*6450*/  STL [R1+0xdc], R12 ;  /* 0x0000dc0c01007387 */ /* 0x000fe20000100800 */
[----:B--2---:R-:W-:-:S02]  /*6460*/  IABS R2, R25 ;  /* 0x0000001900027213 */ /* 0x004fc40000000000 */
[----:B------:R-:W-:Y:S02]  /*6470*/  ISETP.GE.AND P1, PT, R25, RZ, PT ;  /* 0x000000ff1900720c */ /* 0x000fe40003f26270 */
[----:B------:R-:W2:Y:S01]  /*6480*/  LDL.LU R25, [R1+0x4d8] ;  /* 0x0004d80001197983 */ /* 0x000ea20000300800 */
[----:B------:R-:W-:-:S05]  /*6490*/  IABS R8, R28 ;  /* 0x0000001c00087213 */ /* 0x000fca0000000000 */
[----:B------:R-:W-:-:S04]  /*64a0*/  IMAD.HI.U32 R7, R23, R8, RZ ;  /* 0x0000000817077227 */ /* 0x000fc800078e00ff */
[----:B------:R-:W-:-:S04]  /*64b0*/  IMAD.MOV R7, RZ, RZ, -R7 ;  /* 0x000000ffff077224 */ /* 0x000fc800078e0a07 */
[----:B------:R-:W-:-:S05]  /*64c0*/  IMAD R8, R0, R7, R8 ;  /* 0x0000000700087224 */ /* 0x000fca00078e0208 */
[C---:B------:R-:W-:Y:S02]  /*64d0*/  ISETP.GT.U32.AND P0, PT, R0.reuse, R8, PT ;  /* 0x000000080000720c */ /* 0x040fe40003f04070 */
[----:B------:R-:W-:-:S11]  /*64e0*/  ISETP.GT.U32.AND P4, PT, R0, R4, PT ;  /* 0x000000040000720c */ /* 0x000fd60003f84070 */
[--C-:B------:R-:W-:Y:S02]  /*64f0*/  @!P0 IMAD.IADD R8, R8, 0x1, -R0.reuse ;  /* 0x0000000108088824 */ /* 0x100fe400078e0a00 */
[----:B------:R-:W-:-:S03]  /*6500*/  @!P4 IMAD.IADD R4, R4, 0x1, -R0 ;  /* 0x000000010404c824 */ /* 0x000fc600078e0a00 */
[C---:B------:R-:W-:Y:S01]  /*6510*/  ISETP.GT.U32.AND P0, PT, R0.reuse, R8, PT ;  /* 0x000000080000720c */ /* 0x040fe20003f04070 */
[----:B------:R-:W-:Y:S01]  /*6520*/  IMAD.MOV.U32 R14, RZ, RZ, R4 ;  /* 0x000000ffff0e7224 */ /* 0x000fe200078e0004 */
[----:B------:R-:W-:Y:S02]  /*6530*/  ISETP.GT.U32.AND P2, PT, R0, R9, PT ;  /* 0x000000090000720c */ /* 0x000fe40003f44070 */
[----:B------:R-:W-:Y:S01]  /*6540*/  ISETP.GE.AND P5, PT, R29, RZ, PT ;  /* 0x000000ff1d00720c */ /* 0x000fe20003fa6270 */
[----:B------:R-:W-:-:S05]  /*6550*/  @!P3 IMAD.MOV R14, RZ, RZ, -R14 ;  /* 0x000000ffff0eb224 */ /* 0x000fca00078e0a0e */
[----:B------:R-:W-:Y:S03]  /*6560*/  STL [R1+0xd8], R14 ;  /* 0x0000d80e01007387 */ /* 0x000fe60000100800 */
[--C-:B------:R-:W-:Y:S01]  /*6570*/  @!P0 IMAD.IADD R8, R8, 0x1, -R0.reuse ;  /* 0x0000000108088824 */ /* 0x100fe200078e0a00 */
[----:B------:R-:W-:Y:S02]  /*6580*/  ISETP.GE.AND P0, PT, R20, RZ, PT ;  /* 0x000000ff1400720c */ /* 0x000fe40003f06270 */
[----:B------:R-:W2:Y:S01]  /*6590*/  LDL.LU R20, [R1+0x4dc] ;  /* 0x0004dc0001147983 */ /* 0x000ea20000300800 */
[----:B------:R-:W-:Y:S02]  /*65a0*/  @!P2 IMAD.IADD R9, R9, 0x1, -R0 ;  /* 0x000000010909a824 */ /* 0x000fe400078e0a00 */
[----:B------:R-:W-:-:S04]  /*65b0*/  IMAD.HI.U32 R7, R23, R2, RZ ;  /* 0x0000000217077227 */ /* 0x000fc800078e00ff */
[----:B------:R-:W-:Y:S02]  /*65c0*/  @!P5 IMAD.MOV R9, RZ, RZ, -R9 ;  /* 0x000000ffff09d224 */ /* 0x000fe400078e0a09 */
[----:B------:R-:W-:Y:S01]  /*65d0*/  IMAD.MOV R7, RZ, RZ, -R7 ;  /* 0x000000ffff077224 */ /* 0x000fe200078e0a07 */
[----:B----4-:R-:W-:Y:S02]  /*65e0*/  IABS R6, R24 ;  /* 0x0000001800067213 */ /* 0x010fe40000000000 */
[----:B------:R-:W-:Y:S02]  /*65f0*/  ISETP.GE.AND P5, PT, R24, RZ, PT ;  /* 0x000000ff1800720c */ /* 0x000fe40003fa6270 */
[----:B------:R-:W4:Y:S01]  /*6600*/  LDL.LU R24, [R1+0x4e0] ;  /* 0x0004e00001187983 */ /* 0x000f220000300800 */
[----:B------:R-:W-:-:S05]  /*6610*/  IMAD R2, R0, R7, R2 ;  /* 0x0000000700027224 */ /* 0x000fca00078e0202 */
[----:B------:R-:W-:Y:S02]  /*6620*/  ISETP.GT.U32.AND P2, PT, R0, R2, PT ;  /* 0x000000020000720c */ /* 0x000fe40003f44070 */
[----:B------:R-:W-:-:S11]  /*6630*/  ISETP.GE.AND P4, PT, R28, RZ, PT ;  /* 0x000000ff1c00720c */ /* 0x000fd60003f86270 */
[----:B------:R-:W-:Y:S01]  /*6640*/  @!P2 IMAD.IADD R2, R2, 0x1, -R0 ;  /* 0x000000010202a824 */ /* 0x000fe200078e0a00 */
[----:B------:R-:W-:-:S04]  /*6650*/  ISETP.GT.U32.AND P2, PT, R0, R5, PT ;  /* 0x000000050000720c */ /* 0x000fc80003f44070 */
[----:B------:R-:W-:Y:S01]  /*6660*/  ISETP.GT.U32.AND P6, PT, R0, R2, PT ;  /* 0x000000020000720c */ /* 0x000fe20003fc4070 */
[----:B0-----:R-:W-:-:S04]  /*6670*/  IMAD.HI.U32 R13, R23, R6, RZ ;  /* 0x00000006170d7227 */ /* 0x001fc800078e00ff */
[----:B------:R-:W-:Y:S02]  /*6680*/  IMAD.MOV R13, RZ, RZ, -R13 ;  /* 0x000000ffff0d7224 */ /* 0x000fe400078e0a0d */
[----:B------:R-:W-:Y:S02]  /*6690*/  @!P4 IMAD.MOV R8, RZ, RZ, -R8 ;  /* 0x000000ffff08c224 */ /* 0x000fe400078e0a08 */
[----:B------:R-:W-:-:S04]  /*66a0*/  @!P2 IMAD.IADD R5, R5, 0x1, -R0 ;  /* 0x000000010505a824 */ /* 0x000fc800078e0a00 */
[----:B------:R-:W-:Y:S02]  /*66b0*/  @!P6 IMAD.IADD R2, R2, 0x1, -R0 ;  /* 0x000000010202e824 */ /* 0x000fe400078e0a00 */
[----:B------:R-:W-:Y:S01]  /*66c0*/  @!P0 IMAD.MOV R5, RZ, RZ, -R5 ;  /* 0x000000ffff058224 */ /* 0x000fe200078e0a05 */
[----:B------:R-:W-:Y:S01]  /*66d0*/  STL [R1+0xd4], R9 ;  /* 0x0000d40901007387 */ /* 0x000fe20000100800 */
[C---:B------:R-:W-:Y:S02]  /*66e0*/  IMAD R6, R0.reuse, R13, R6 ;  /* 0x0000000d00067224 */ /* 0x040fe400078e0206 */
[----:B------:R-:W-:Y:S01]  /*66f0*/  @!P1 IMAD.MOV R2, RZ, RZ, -R2 ;  /* 0x000000ffff029224 */ /* 0x000fe200078e0a02 */
[----:B------:R2:W-:Y:S02]  /*6700*/  STL [R1+0xd0], R8 ;  /* 0x0000d00801007387 */ /* 0x0005e40000100800 */
[----:B------:R-:W-:Y:S02]  /*6710*/  ISETP.GT.U32.AND P3, PT, R0, R6, PT ;  /* 0x000000060000720c */ /* 0x000fe40003f64070 */
[----:B-1----:R-:W-:-:S02]  /*6720*/  IABS R11, R19 ;  /* 0x00000013000b7213 */ /* 0x002fc40000000000 */
[----:B------:R-:W-:Y:S02]  /*6730*/  ISETP.GE.AND P2, PT, R19, RZ, PT ;  /* 0x000000ff1300720c */ /* 0x000fe40003f46270 */
[----:B------:R-:W4:Y:S04]  /*6740*/  LDL.LU R19, [R1+0x4e4] ;  /* 0x0004e40001137983 */ /* 0x000f280000300800 */
[----:B------:R0:W-:Y:S01]  /*6750*/  STL [R1+0xc8], R5 ;  /* 0x0000c80501007387 */ /* 0x0001e20000100800 */
[----:B---3--:R-:W-:-:S03]  /*6760*/  IABS R7, R21 ;  /* 0x0000001500077213 */ /* 0x008fc60000000000 */
[----:B------:R1:W-:Y:S01]  /*6770*/  STL [R1+0xc0], R2 ;  /* 0x0000c00201007387 */ /* 0x0003e20000100800 */
[----:B------:R-:W-:-:S03]  /*6780*/  ISETP.GE.AND P0, PT, R21, RZ, PT ;  /* 0x000000ff1500720c */ /* 0x000fc60003f06270 */
[----:B------:R-:W3:Y:S01]  /*6790*/  LDL.LU R21, [R1+0x4e8] ;  /* 0x0004e80001157983 */ /* 0x000ee20000300800 */
[----:B------:R-:W-:-:S05]  /*67a0*/  @!P3 IMAD.IADD R6, R6, 0x1, -R0 ;  /* 0x000000010606b824 */ /* 0x000fca00078e0a00 */
[----:B------:R-:W-:-:S13]  /*67b0*/  ISETP.GT.U32.AND P3, PT, R0, R6, PT ;  /* 0x000000060000720c */ /* 0x000fda0003f64070 */
[----:B------:R-:W-:Y:S01]  /*67c0*/  @!P3 IMAD.IADD R6, R6, 0x1, -R0 ;  /* 0x000000010606b824 */ /* 0x000fe200078e0a00 */
[----:B--2---:R-:W-:Y:S02]  /*67d0*/  IABS R8, R25 ;  /* 0x0000001900087213 */ /* 0x004fe40000000000 */
[----:B------:R-:W-:Y:S02]  /*67e0*/  ISETP.GE.AND P3, PT, R25, RZ, PT ;  /* 0x000000ff1900720c */ /* 0x000fe40003f66270 */
[----:B------:R-:W2:Y:S01]  /*67f0*/  LDL.LU R25, [R1+0x4ec] ;  /* 0x0004ec0001197983 */ /* 0x000ea20000300800 */
[----:B------:R-:W-:-:S04]  /*6800*/  IMAD.HI.U32 R10, R23, R11, RZ ;  /* 0x0000000b170a7227 */ /* 0x000fc800078e00ff */
[----:B------:R-:W-:-:S04]  /*6810*/  IMAD.MOV R10, RZ, RZ, -R10 ;  /* 0x000000ffff0a7224 */ /* 0x000fc800078e0a0a */
[----:B------:R-:W-:-:S05]  /*6820*/  IMAD R11, R0, R10, R11 ;  /* 0x0000000a000b7224 */ /* 0x000fca00078e020b */
[----:B------:R-:W-:Y:S01]  /*6830*/  ISETP.GT.U32.AND P4, PT, R0, R11, PT ;  /* 0x0000000b0000720c */ /* 0x000fe20003f84070 */
[----:B------:R-:W-:-:S04]  /*6840*/  IMAD.HI.U32 R4, R23, R7, RZ ;  /* 0x0000000717047227 */ /* 0x000fc800078e00ff */
[----:B------:R-:W-:-:S04]  /*6850*/  IMAD.MOV R4, RZ, RZ, -R4 ;  /* 0x000000ffff047224 */ /* 0x000fc800078e0a04 */
[----:B------:R-:W-:Y:S01]  /*6860*/  IMAD R7, R0, R4, R7 ;  /* 0x0000000400077224 */ /* 0x000fe200078e0207 */
[----:B------:R-:W-:-:S03]  /*6870*/  IABS R4, R22 ;  /* 0x0000001600047213 */ /* 0x000fc60000000000 */
[----:B------:R-:W-:Y:S02]  /*6880*/  @!P4 IMAD.IADD R11, R11, 0x1, -R0 ;  /* 0x000000010b0bc824 */ /* 0x000fe400078e0a00 */
[----:B0-----:R-:W-:-:S03]  /*6890*/  IMAD.HI.U32 R5, R23, R4, RZ ;  /* 0x0000000417057227 */ /* 0x001fc600078e00ff */
[----:B------:R-:W-:Y:S01]  /*68a0*/  ISETP.GT.U32.AND P1, PT, R0, R11, PT ;  /* 0x0000000b0000720c */ /* 0x000fe20003f24070 */
[----:B------:R-:W-:-:S04]  /*68b0*/  IMAD.MOV R5, RZ, RZ, -R5 ;  /* 0x000000ffff057224 */ /* 0x000fc800078e0a05 */
[----:B------:R-:W-:-:S08]  /*68c0*/  IMAD R4, R0, R5, R4 ;  /* 0x0000000500047224 */ /* 0x000fd000078e0204 */
[----:B------:R-:W-:Y:S01]  /*68d0*/  @!P1 IMAD.IADD R11, R11, 0x1, -R0 ;  /* 0x000000010b0b9824 */ /* 0x000fe200078e0a00 */
[----:B------:R-:W-:Y:S01]  /*68e0*/  ISETP.GT.U32.AND P1, PT, R0, R4, PT ;  /* 0x000000040000720c */ /* 0x000fe20003f24070 */
[----:B------:R-:W-:Y:S01]  /*68f0*/  IMAD.HI.U32 R12, R23, R8, RZ ;  /* 0x00000008170c7227 */ /* 0x000fe200078e00ff */
[----:B-1----:R-:W-:-:S03]  /*6900*/  IABS R2, R20 ;  /* 0x0000001400027213 */ /* 0x002fc60000000000 */
[----:B------:R-:W-:Y:S02]  /*6910*/  IMAD.MOV R12, RZ, RZ, -R12 ;  /* 0x000000ffff0c7224 */ /* 0x000fe400078e0a0c */
[----:B------:R-:W-:Y:S01]  /*6920*/  IMAD.HI.U32 R9, R23, R2, RZ ;  /* 0x0000000217097227 */ /* 0x000fe200078e00ff */
[----:B------:R-:W-:-:S03]  /*6930*/  ISETP.GT.U32.AND P6, PT, R0, R7, PT ;  /* 0x000000070000720c */ /* 0x000fc60003fc4070 */
[----:B------:R-:W-:Y:S02]  /*6940*/  IMAD.MOV.U32 R13, RZ, RZ, R6 ;  /* 0x000000ffff0d7224 */ /* 0x000fe400078e0006 */
[----:B------:R-:W-:Y:S02]  /*6950*/  @!P1 IMAD.IADD R4, R4, 0x1, -R0 ;  /* 0x0000000104049824 */ /* 0x000fe400078e0a00 */
[----:B------:R-:W-:Y:S02]  /*6960*/  IMAD.MOV R9, RZ, RZ, -R9 ;  /* 0x000000ffff097224 */ /* 0x000fe400078e0a09 */
[C---:B------:R-:W-:Y:S01]  /*6970*/  IMAD R8, R0.reuse, R12, R8 ;  /* 0x0000000c00087224 */ /* 0x040fe200078e0208 */
[----:B----4-:R-:W-:Y:S01]  /*6980*/  IABS R10, R24 ;  /* 0x00000018000a7213 */ /* 0x010fe20000000000 */
[----:B------:R-:W-:Y:S01]  /*6990*/  @!P5 IMAD.MOV R13, RZ, RZ, -R13 ;  /* 0x000000ffff0dd224 */ /* 0x000fe200078e0a0d */
[C---:B------:R-:W-:Y:S01]  /*69a0*/  ISETP.GT.U32.AND P5, PT, R0.reuse, R4, PT ;  /* 0x000000040000720c */ /* 0x040fe20003fa4070 */
[C---:B------:R-:W-:Y:S01]  /*69b0*/  IMAD R2, R0.reuse, R9, R2 ;  /* 0x0000000900027224 */ /* 0x040fe200078e0202 */
[----:B------:R-:W-:Y:S01]  /*69c0*/  ISETP.GT.U32.AND P1, PT, R0, R8, PT ;  /* 0x000000080000720c */ /* 0x000fe20003f24070 */
[----:B------:R-:W-:-:S04]  /*69d0*/  IMAD.HI.U32 R9, R23, R10, RZ ;  /* 0x0000000a17097227 */ /* 0x000fc800078e00ff */
[----:B------:R-:W-:Y:S02]  /*69e0*/  IMAD.MOV R9, RZ, RZ, -R9 ;  /* 0x000000ffff097224 */ /* 0x000fe400078e0a09 */
[----:B------:R-:W-:Y:S02]  /*69f0*/  @!P6 IMAD.IADD R7, R7, 0x1, -R0 ;  /* 0x000000010707e824 */ /* 0x000fe400078e0a00 */
[----:B------:R-:W-:Y:S02]  /*6a00*/  IMAD R10, R0, R9, R10 ;  /* 0x00000009000a7224 */ /* 0x000fe400078e020a */
[--C-:B------:R-:W-:Y:S01]  /*6a10*/  @!P5 IMAD.IADD R4, R4, 0x1, -R0.reuse ;  /* 0x000000010404d824 */ /* 0x100fe200078e0a00 */
[----:B------:R-:W-:Y:S01]  /*6a20*/  ISETP.GT.U32.AND P6, PT, R0, R7, PT ;  /* 0x000000070000720c */ /* 0x000fe20003fc4070 */
[----:B------:R-:W-:Y:S01]  /*6a30*/  @!P1 IMAD.IADD R8, R8, 0x1, -R0 ;  /* 0x0000000108089824 */ /* 0x000fe200078e0a00 */
[----:B------:R-:W-:Y:S02]  /*6a40*/  ISETP.GT.U32.AND P5, PT, R0, R10, PT ;  /* 0x0000000a0000720c */ /* 0x000fe40003fa4070 */
[----:B------:R-:W-:-:S02]  /*6a50*/  ISETP.GE.AND P4, PT, R22, RZ, PT ;  /* 0x000000ff1600720c */ /* 0x000fc40003f86270 */
[----:B------:R-:W4:Y:S01]  /*6a60*/  LDL.LU R22, [R1+0x4f0] ;  /* 0x0004f00001167983 */ /* 0x000f220000300800 */
[----:B------:R-:W-:Y:S01]  /*6a70*/  ISETP.GT.U32.AND P1, PT, R0, R8, PT ;  /* 0x000000080000720c */ /* 0x000fe20003f24070 */
[----:B------:R-:W-:Y:S02]  /*6a80*/  @!P2 IMAD.MOV R11, RZ, RZ, -R11 ;  /* 0x000000ffff0ba224 */ /* 0x000fe400078e0a0b */
[----:B------:R-:W-:Y:S01]  /*6a90*/  IMAD.MOV.U32 R12, RZ, RZ, R4 ;  /* 0x000000ffff0c7224 */ /* 0x000fe200078e0004 */
[----:B------:R-:W-:Y:S02]  /*6aa0*/  STL [R1+0xbc], R13 ;  /* 0x0000bc0d01007387 */ /* 0x000fe40000100800 */
[--C-:B------:R-:W-:Y:S02]  /*6ab0*/  @!P6 IMAD.IADD R7, R7, 0x1, -R0.reuse ;  /* 0x000000010707e824 */ /* 0x100fe400078e0a00 */
[----:B------:R-:W-:Y:S01]  /*6ac0*/  @!P5 IMAD.IADD R10, R10, 0x1, -R0 ;  /* 0x000000010a0ad824 */ /* 0x000fe200078e0a00 */
[----:B------:R-:W-:Y:S01]  /*6ad0*/  ISETP.GE.AND P2, PT, R24, RZ, PT ;  /* 0x000000ff1800720c */ /* 0x000fe20003f46270 */
[----:B------:R-:W-:Y:S01]  /*6ae0*/  STL [R1+0x84], R11 ;  /* 0x0000840b01007387 */ /* 0x000fe20000100800 */
[----:B------:R-:W-:-:S02]  /*6af0*/  @!P0 IMAD.MOV R7, RZ, RZ, -R7 ;  /* 0x000000ffff078224 */ /* 0x000fc400078e0a07 */
[----:B------:R-:W-:Y:S01]  /*6b00*/  @!P4 IMAD.MOV R12, RZ, RZ, -R12 ;  /* 0x000000ffff0cc224 */ /* 0x000fe200078e0a0c */
[----:B------:R-:W4:Y:S01]  /*6b10*/  LDL.LU R24, [R1+0x4f4] ;  /* 0x0004f40001187983 */ /* 0x000f220000300800 */
[----:B------:R-:W-:Y:S01]  /*6b20*/  ISETP.GT.U32.AND P5, PT, R0, R10, PT ;  /* 0x0000000a0000720c */ /* 0x000fe20003fa4070 */
[--C-:B------:R-:W-:Y:S01]  /*6b30*/  @!P1 IMAD.IADD R8, R8, 0x1, -R0.reuse ;  /* 0x0000000108089824 */ /* 0x100fe200078e0a00 */
[----:B------:R-:W-:Y:S02]  /*6b40*/  ISETP.GE.AND P6, PT, R20, RZ, PT ;  /* 0x000000ff1400720c */ /* 0x000fe40003fc6270 */
[----:B------:R-:W4:Y:S04]  /*6b50*/  LDL.LU R20, [R1+0x4f8] ;  /* 0x0004f80001147983 */ /* 0x000f280000300800 */
[----:B------:R-:W-:Y:S04]  /*6b60*/  STL [R1+0x80], R7 ;  /* 0x0000800701007387 */ /* 0x000fe80000100800 */
[----:B------:R0:W-:Y:S01]  /*6b70*/  STL [R1+0x7c], R12 ;  /* 0x00007c0c01007387 */ /* 0x0001e20000100800 */
[----:B------:R-:W-:-:S02]  /*6b80*/  @!P5 IMAD.IADD R10, R10, 0x1, -R0 ;  /* 0x000000010a0ad824 */ /* 0x000fc400078e0a00 */
[----:B0-----:R-:W-:-:S04]  /*6b90*/  IMAD.MOV.U32 R12, RZ, RZ, R8 ;  /* 0x000000ffff0c7224 */ /* 0x001fc800078e0008 */
[----:B------:R-:W-:Y:S01]  /*6ba0*/  @!P3 IMAD.MOV R12, RZ, RZ, -R12 ;  /* 0x000000ffff0cb224 */ /* 0x000fe200078e0a0c */
[----:B---3--:R-:W-:-:S04]  /*6bb0*/  IABS R7, R21 ;  /* 0x0000001500077213 */ /* 0x008fc80000000000 */
[----:B------:R-:W-:Y:S01]  /*6bc0*/  STL [R1+0x78], R12 ;  /* 0x0000780c01007387 */ /* 0x000fe20000100800 */
[----:B------:R-:W-:-:S03]  /*6bd0*/  ISETP.GE.AND P5, PT, R21, RZ, PT ;  /* 0x000000ff1500720c */ /* 0x000fc60003fa6270 */
[----:B------:R-:W3:Y:S01]  /*6be0*/  LDL.LU R21, [R1+0x4fc] ;  /* 0x0004fc0001157983 */ /* 0x000ee20000300800 */
[----:B------:R-:W-:-:S04]  /*6bf0*/  IMAD.HI.U32 R11, R23, R7, RZ ;  /* 0x00000007170b7227 */ /* 0x000fc800078e00ff */
[----:B------:R-:W-:-:S04]  /*6c00*/  IMAD.MOV R11, RZ, RZ, -R11 ;  /* 0x000000ffff0b7224 */ /* 0x000fc800078e0a0b */
[----:B------:R-:W-:Y:S01]  /*6c10*/  IMAD R7, R0, R11, R7 ;  /* 0x0000000b00077224 */ /* 0x000fe200078e0207 */
[----:B------:R-:W-:-:S04]  /*6c20*/  IABS R5, R19 ;  /* 0x0000001300057213 */ /* 0x000fc80000000000 */
[----:B------:R-:W-:Y:S01]  /*6c30*/  ISETP.GT.U32.AND P1, PT, R0, R7, PT ;  /* 0x000000070000720c */ /* 0x000fe20003f24070 */
[----:B------:R-:W-:-:S04]  /*6c40*/  IMAD.HI.U32 R6, R23, R5, RZ ;  /* 0x0000000517067227 */ /* 0x000fc800078e00ff */
[----:B------:R-:W-:-:S04]  /*6c50*/  IMAD.MOV R6, RZ, RZ, -R6 ;  /* 0x000000ffff067224 */ /* 0x000fc800078e0a06 */
[----:B------:R-:W-:-:S04]  /*6c60*/  IMAD R5, R0, R6, R5 ;  /* 0x0000000600057224 */ /* 0x000fc800078e0205 */
[----:B------:R-:W-:Y:S01]  /*6c70*/  @!P1 IMAD.IADD R7, R7, 0x1, -R0 ;  /* 0x0000000107079824 */ /* 0x000fe200078e0a00 */
[----:B--2---:R-:W-:Y:S02]  /*6c80*/  IABS R6, R25 ;  /* 0x0000001900067213 */ /* 0x004fe40000000000 */
[----:B------:R-:W-:Y:S02]  /*6c90*/  ISETP.GE.AND P1, PT, R25, RZ, PT ;  /* 0x000000ff1900720c */ /* 0x000fe40003f26270 */
[----:B------:R-:W2:Y:S01]  /*6ca0*/  LDL.LU R25, [R1+0x500] ;  /* 0x0005000001197983 */ /* 0x000ea20000300800 */
[C---:B------:R-:W-:Y:S02]  /*6cb0*/  ISETP.GT.U32.AND P0, PT, R0.reuse, R2, PT ;  /* 0x000000020000720c */ /* 0x040fe40003f04070 */
[----:B------:R-:W-:-:S11]  /*6cc0*/  ISETP.GT.U32.AND P4, PT, R0, R5, PT ;  /* 0x000000050000720c */ /* 0x000fd60003f84070 */
[----:B------:R-:W-:-:S05]  /*6cd0*/  @!P0 IMAD.IADD R2, R2, 0x1, -R0 ;  /* 0x0000000102028824 */ /* 0x000fca00078e0a00 */
[----:B------:R-:W-:Y:S01]  /*6ce0*/  ISETP.GT.U32.AND P0, PT, R0, R2, PT ;  /* 0x000000020000720c */ /* 0x000fe20003f04070 */
[----:B------:R-:W-:-:S04]  /*6cf0*/  IMAD.HI.U32 R4, R23, R6, RZ ;  /* 0x0000000617047227 */ /* 0x000fc800078e00ff */
[----:B------:R-:W-:Y:S02]  /*6d00*/  @!P4 IMAD.IADD R5, R5, 0x1, -R0 ;  /* 0x000000010505c824 */ /* 0x000fe400078e0a00 */
[----:B------:R-:W-:-:S03]  /*6d10*/  IMAD.MOV R4, RZ, RZ, -R4 ;  /* 0x000000ffff047224 */ /* 0x000fc600078e0a04 */
[----:B------:R-:W-:-:S03]  /*6d20*/  ISETP.GT.U32.AND P3, PT, R0, R5, PT ;  /* 0x000000050000720c */ /* 0x000fc60003f64070 */
[----:B------:R-:W-:Y:S02]  /*6d30*/  @!P0 IMAD.IADD R2, R2, 0x1, -R0 ;  /* 0x0000000102028824 */ /* 0x000fe400078e0a00 */
[C---:B------:R-:W-:Y:S02]  /*6d40*/  IMAD R6, R0.reuse, R4, R6 ;  /* 0x0000000400067224 */ /* 0x040fe400078e0206 */
[----:B------:R-:W-:Y:S02]  /*6d50*/  IMAD.MOV.U32 R11, RZ, RZ, R2 ;  /* 0x000000ffff0b7224 */ /* 0x000fe400078e0002 */
[----:B------:R-:W-:Y:S02]  /*6d60*/  @!P2 IMAD.MOV R10, RZ, RZ, -R10 ;  /* 0x000000ffff0aa224 */ /* 0x000fe400078e0a0a */
[----:B------:R-:W-:Y:S01]  /*6d70*/  @!P6 IMAD.MOV R11, RZ, RZ, -R11 ;  /* 0x000000ffff0be224 */ /* 0x000fe200078e0a0b */
[----:B------:R-:W-:Y:S02]  /*6d80*/  ISETP.GT.U32.AND P0, PT, R0, R6, PT ;  /* 0x000000060000720c */ /* 0x000fe40003f04070 */
[----:B------:R-:W-:-:S02]  /*6d90*/  ISETP.GE.AND P4, PT, R19, RZ, PT ;  /* 0x000000ff1300720c */ /* 0x000fc40003f86270 */
[----:B------:R0:W-:Y:S01]  /*6da0*/  STL [R1+0x74], R11 ;  /* 0x0000740b01007387 */ /* 0x0001e20000100800 */
[----:B------:R-:W-:-:S03]  /*6db0*/  @!P3 IMAD.IADD R5, R5, 0x1, -R0 ;  /* 0x000000010505b824 */ /* 0x000fc600078e0a00 */
[----:B------:R1:W-:Y:S01]  /*6dc0*/  STL [R1+0x70], R10 ;  /* 0x0000700a01007387 */ /* 0x0003e20000100800 */
[----:B0-----:R-:W-:-:S04]  /*6dd0*/  IMAD.MOV.U32 R11, RZ, RZ, R5 ;  /* 0x000000ffff0b7224 */ /* 0x001fc800078e0005 */
[----:B------:R-:W-:Y:S01]  /*6de0*/  @!P0 IMAD.IADD R6, R6, 0x1, -R0 ;  /* 0x0000000106068824 */ /* 0x000fe200078e0a00 */
[----:B------:R-:W-:Y:S01]  /*6df0*/  ISETP.GT.U32.AND P0, PT, R0, R7, PT ;  /* 0x000000070000720c */ /* 0x000fe20003f04070 */
[----:B------:R-:W-:Y:S01]  /*6e00*/  @!P4 IMAD.MOV R11, RZ, RZ, -R11 ;  /* 0x000000ffff0bc224 */ /* 0x000fe200078e0a0b */
[----:B----4-:R-:W-:Y:S02]  /*6e10*/  IABS R9, R22 ;  /* 0x0000001600097213 */ /* 0x010fe40000000000 */
[----:B------:R-:W-:Y:S02]  /*6e20*/  ISETP.GE.AND P2, PT, R22, RZ, PT ;  /* 0x000000ff1600720c */ /* 0x000fe40003f46270 */
[----:B------:R-:W4:Y:S01]  /*6e30*/  LDL.LU R22, [R1+0x504] ;  /* 0x0005040001167983 */ /* 0x000f220000300800 */
[----:B------:R-:W-:Y:S02]  /*6e40*/  IABS R8, R24 ;  /* 0x0000001800087213 */ /* 0x000fe40000000000 */
[----:B------:R-:W-:-:S02]  /*6e50*/  ISETP.GE.AND P4, PT, R24, RZ, PT ;  /* 0x000000ff1800720c */ /* 0x000fc40003f86270 */
[----:B------:R-:W4:Y:S04]  /*6e60*/  LDL.LU R24, [R1+0x508] ;  /* 0x0005080001187983 */ /* 0x000f280000300800 */
[----:B------:R0:W-:Y:S01]  /*6e70*/  STL [R1+0x6c], R11 ;  /* 0x00006c0b01007387 */ /* 0x0001e20000100800 */
[----:B------:R-:W-:-:S03]  /*6e80*/  @!P0 IMAD.IADD R7, R7, 0x1, -R0 ;  /* 0x0000000107078824 */ /* 0x000fc600078e0a00 */
[----:B------:R-:W4:Y:S01]  /*6e90*/  LDL.LU R28, [R1+0x50c] ;  /* 0x00050c00011c7983 */ /* 0x000f220000300800 */
[----:B------:R-:W-:Y:S01]  /*6ea0*/  @!P5 IMAD.MOV R7, RZ, RZ, -R7 ;  /* 0x000000ffff07d224 */ /* 0x000fe200078e0a07 */
[----:B------:R-:W-:Y:S02]  /*6eb0*/  ISETP.GT.U32.AND P6, PT, R0, R6, PT ;  /* 0x000000060000720c */ /* 0x000fe40003fc4070 */
[----:B---3--:R-:W-:Y:S02]  /*6ec0*/  IABS R5, R21 ;  /* 0x0000001500057213 */ /* 0x008fe40000000000 */
[----:B------:R-:W-:Y:S02]  /*6ed0*/  ISETP.GE.AND P5, PT, R21, RZ, PT ;  /* 0x000000ff1500720c */ /* 0x000fe40003fa6270 */
[----:B------:R-:W3:Y:S07]  /*6ee0*/  LDL.LU R21, [R1+0x510] ;  /* 0x0005100001157983 */ /* 0x000eee0000300800 */
[----:B------:R-:W-:-:S04]  /*6ef0*/  @!P6 IMAD.IADD R6, R6, 0x1, -R0 ;  /* 0x000000010606e824 */ /* 0x000fc800078e0a00 */
[----:B-1----:R-:W-:-:S04]  /*6f00*/  IMAD.MOV.U32 R10, RZ, RZ, R6 ;  /* 0x000000ffff0a7224 */ /* 0x002fc800078e0006 */
[----:B------:R-:W-:Y:S01]  /*6f10*/  @!P1 IMAD.MOV R10, RZ, RZ, -R10 ;  /* 0x000000ffff0a9224 */ /* 0x000fe200078e0a0a */
[----:B------:R1:W-:Y:S04]  /*6f20*/  STL [R1+0x64], R7 ;  /* 0x0000640701007387 */ /* 0x0003e80000100800 */
[----:B------:R1:W-:Y:S01]  /*6f30*/  STL [R1+0x60], R10 ;  /* 0x0000600a01007387 */ /* 0x0003e20000100800 */
[----:B--2---:R-:W-:Y:S02]  /*6f40*/  ISETP.GE.AND P1, PT, R25, RZ, PT ;  /* 0x000000ff1900720c */ /* 0x004fe40003f26270 */
[----:B------:R-:W-:Y:S02]  /*6f50*/  IABS R12, R25 ;  /* 0x00000019000c7213 */ /* 0x000fe40000000000 */
[----:B------:R-:W2:Y:S01]  /*6f60*/  LDL.LU R25, [R1+0x514] ;  /* 0x0005140001197983 */ /* 0x000ea20000300800 */
[----:B------:R-:W-:-:S03]  /*6f70*/  IMAD.HI.U32 R4, R23, R9, RZ ;  /* 0x0000000917047227 */ /* 0x000fc600078e00ff */
[----:B------:R-:W2:Y:S01]  /*6f80*/  LDL.LU R19, [R1+0x518] ;  /* 0x0005180001137983 */ /* 0x000ea20000300800 */
[----:B------:R-:W-:-:S04]  /*6f90*/  IMAD.MOV R4, RZ, RZ, -R4 ;  /* 0x000000ffff047224 */ /* 0x000fc800078e0a04 */
[----:B------:R-:W-:-:S05]  /*6fa0*/  IMAD R9, R0, R4, R9 ;  /* 0x0000000400097224 */ /* 0x000fca00078e0209 */
[----:B------:R-:W-:Y:S01]  /*6fb0*/  ISETP.GT.U32.AND P3, PT, R0, R9, PT ;  /* 0x000000090000720c */ /* 0x000fe20003f64070 */
[----:B------:R-:W-:Y:S01]  /*6fc0*/  IMAD.HI.U32 R2, R23, R8, RZ ;  /* 0x0000000817027227 */ /* 0x000fe200078e00ff */
[----:B------:R-:W-:-:S03]  /*6fd0*/  IABS R4, R20 ;  /* 0x0000001400047213 */ /* 0x000fc60000000000 */
[----:B------:R-:W-:-:S08]  /*6fe0*/  IMAD.MOV R2, RZ, RZ, -R2 ;  /* 0x000000ffff027224 */ /* 0x000fd000078e0a02 */
[----:B------:R-:W-:Y:S02]  /*6ff0*/  @!P3 IMAD.IADD R9, R9, 0x1, -R0 ;  /* 0x000000010909b824 */ /* 0x000fe400078e0a00 */
[C---:B------:R-:W-:Y:S02]  /*7000*/  IMAD R8, R0.reuse, R2, R8 ;  /* 0x0000000200087224 */ /* 0x040fe400078e0208 */
[----:B------:R-:W-:Y:S01]  /*7010*/  IMAD.HI.U32 R2, R23, R4, RZ ;  /* 0x0000000417027227 */ /* 0x000fe200078e00ff */
[----:B------:R-:W-:-:S03]  /*7020*/  ISETP.GT.U32.AND P3, PT, R0, R9, PT ;  /* 0x000000090000720c */ /* 0x000fc60003f64070 */
[----:B------:R-:W-:-:S04]  /*7030*/  IMAD.MOV R2, RZ, RZ, -R2 ;  /* 0x000000ffff027224 */ /* 0x000fc800078e0a02 */
[C---:B------:R-:W-:Y:S01]  /*7040*/  IMAD R4, R0.reuse, R2, R4 ;  /* 0x0000000200047224 */ /* 0x040fe200078e0204 */
[----:B------:R-:W-:-:S05]  /*7050*/  ISETP.GT.U32.AND P6, PT, R0, R8, PT ;  /* 0x000000080000720c */ /* 0x000fca0003fc4070 */
[----:B------:R-:W-:Y:S01]  /*7060*/  @!P3 IMAD.IADD R9, R9, 0x1, -R0 ;  /* 0x000000010909b824 */ /* 0x000fe200078e0a00 */
[----:B------:R-:W-:Y:S01]  /*7070*/  ISETP.GT.U32.AND P3, PT, R0, R4, PT ;  /* 0x000000040000720c */ /* 0x000fe20003f64070 */
[----:B------:R-:W-:-:S06]  /*7080*/  IMAD.HI.U32 R15, R23, R12, RZ ;  /* 0x0000000c170f7227 */ /* 0x000fcc00078e00ff */
[----:B------:R-:W-:-:S06]  /*7090*/  @!P6 IMAD.IADD R8, R8, 0x1, -R0 ;  /* 0x000000010808e824 */ /* 0x000fcc00078e0a00 */
[----:B------:R-:W-:Y:S01]  /*70a0*/  @!P3 IMAD.IADD R4, R4, 0x1, -R0 ;  /* 0x000000010404b824 */ /* 0x000fe200078e0a00 */
[----:B------:R-:W-:-:S04]  /*70b0*/  ISETP.GT.U32.AND P6, PT, R0, R8, PT ;  /* 0x000000080000720c */ /* 0x000fc80003fc4070 */
[----:B------:R-:W-:Y:S01]  /*70c0*/  ISETP.GT.U32.AND P3, PT, R0, R4, PT ;  /* 0x000000040000720c */ /* 0x000fe20003f64070 */
[----:B------:R-:W-:Y:S01]  /*70d0*/  IMAD.MOV R15, RZ, RZ, -R15 ;  /* 0x000000ffff0f7224 */ /* 0x000fe200078e0a0f */
[----:B------:R-:W-:Y:S01]  /*70e0*/  ISETP.GE.AND P0, PT, R20, RZ, PT ;  /* 0x000000ff1400720c */ /* 0x000fe20003f06270 */
[----:B------:R-:W-:Y:S01]  /*70f0*/  IMAD.MOV.U32 R18, RZ, RZ, R9 ;  /* 0x000000ffff127224 */ /* 0x000fe200078e0009 */
[----:B------:R-:W2:Y:S01]  /*7100*/  LDL.LU R20, [R1+0x51c] ;  /* 0x00051c0001147983 */ /* 0x000ea20000300800 */
[----:B------:R-:W-:-:S04]  /*7110*/  IMAD R12, R0, R15, R12 ;  /* 0x0000000f000c7224 */ /* 0x000fc800078e020c */
[----:B------:R-:W-:-:S04]  /*7120*/  @!P6 IMAD.IADD R8, R8, 0x1, -R0 ;  /* 0x000000010808e824 */ /* 0x000fc800078e0a00 */
[----:B------:R-:W-:Y:S01]  /*7130*/  @!P3 IMAD.IADD R4, R4, 0x1, -R0 ;  /* 0x000000010404b824 */ /* 0x000fe200078e0a00 */
[----:B------:R-:W-:Y:S01]  /*7140*/  ISETP.GT.U32.AND P3, PT, R0, R12, PT ;  /* 0x0000000c0000720c */ /* 0x000fe20003f64070 */
[----:B------:R-:W-:Y:S02]  /*7150*/  IMAD.MOV.U32 R17, RZ, RZ, R8 ;  /* 0x000000ffff117224 */ /* 0x000fe400078e0008 */
[----:B------:R-:W-:Y:S01]  /*7160*/  IMAD.MOV.U32 R16, RZ, RZ, R4 ;  /* 0x000000ffff107224 */ /* 0x000fe200078e0004 */
[----:B----4-:R-:W-:Y:S01]  /*7170*/  IABS R6, R22 ;  /* 0x0000001600067213 */ /* 0x010fe20000000000 */
[----:B------:R-:W-:Y:S02]  /*7180*/  @!P2 IMAD.MOV R18, RZ, RZ, -R18 ;  /* 0x000000ffff12a224 */ /* 0x000fe400078e0a12 */
[----:B------:R-:W-:Y:S02]  /*7190*/  @!P4 IMAD.MOV R17, RZ, RZ, -R17 ;  /* 0x000000ffff11c224 */ /* 0x000fe400078e0a11 */
[----:B------:R-:W-:Y:S01]  /*71a0*/  IMAD.HI.U32 R14, R23, R6, RZ ;  /* 0x00000006170e7227 */ /* 0x000fe200078e00ff */
[----:B------:R-:W-:Y:S03]  /*71b0*/  STL [R1+0x5c], R18 ;  /* 0x00005c1201007387 */ /* 0x000fe60000100800 */
[----:B------:R-:W-:-:S02]  /*71c0*/  @!P0 IMAD.MOV R16, RZ, RZ, -R16 ;  /* 0x000000ffff108224 */ /* 0x000fc400078e0a10 */
[----:B------:R-:W-:Y:S01]  /*71d0*/  IMAD.HI.U32 R2, R23, R5, RZ ;  /* 0x0000000517027227 */ /* 0x000fe200078e00ff */
[----:B------:R-:W-:Y:S03]  /*71e0*/  STL [R1+0x54], R17 ;  /* 0x0000541101007387 */ /* 0x000fe60000100800 */
[----:B------:R-:W-:Y:S01]  /*71f0*/  IMAD.MOV R14, RZ, RZ, -R14 ;  /* 0x000000ffff0e7224 */ /* 0x000fe200078e0a0e */
[----:B0-----:R-:W-:Y:S01]  /*7200*/  IABS R11, R24 ;  /* 0x00000018000b7213 */ /* 0x001fe20000000000 */
[----:B------:R-:W-:Y:S01]  /*7210*/  @!P3 IMAD.IADD R12, R12, 0x1, -R0 ;  /* 0x000000010c0cb824 */ /* 0x000fe200078e0a00 */
[----:B------:R-:W-:Y:S01]  /*7220*/  STL [R1+0x4c], R16 ;  /* 0x00004c1001007387 */ /* 0x000fe20000100800 */
[----:B------:R-:W-:Y:S01]  /*7230*/  ISETP.GE.AND P3, PT, R24, RZ, PT ;  /* 0x000000ff1800720c */ /* 0x000fe20003f66270 */
[----:B------:R-:W-:Y:S02]  /*7240*/  IMAD.MOV R2, RZ, RZ, -R2 ;  /* 0x000000ffff027224 */ /* 0x000fe400078e0a02 */
[----:B------:R-:W4:Y:S01]  /*7250*/  LDL.LU R24, [R1+0x520] ;  /* 0x0005200001187983 */ /* 0x000f220000300800 */
[----:B------:R-:W-:-:S02]  /*7260*/  IMAD R6, R0, R14, R6 ;  /* 0x0000000e00067224 */ /* 0x000fc400078e0206 */
[C---:B------:R-:W-:Y:S01]  /*7270*/  IMAD R5, R0.reuse, R2, R5 ;  /* 0x0000000200057224 */ /* 0x040fe200078e0205 */
[----:B-1----:R-:W-:Y:S02]  /*7280*/  IABS R7, R28 ;  /* 0x0000001c00077213 */ /* 0x002fe40000000000 */
[C---:B------:R-:W-:Y:S02]  /*7290*/  ISETP.GT.U32.AND P2, PT, R0.reuse, R6, PT ;  /* 0x000000060000720c */ /* 0x040fe40003f44070 */
[----:B------:R-:W-:Y:S01]  /*72a0*/  ISETP.GT.U32.AND P6, PT, R0, R5, PT ;  /* 0x000000050000720c */ /* 0x000fe20003fc4070 */
[----:B------:R-:W-:Y:S01]  /*72b0*/  IMAD.HI.U32 R10, R23, R7, RZ ;  /* 0x00000007170a7227 */ /* 0x000fe200078e00ff */
[----:B------:R-:W-:-:S03]  /*72c0*/  ISETP.GE.AND P0, PT, R22, RZ, PT ;  /* 0x000000ff1600720c */ /* 0x000fc60003f06270 */
[----:B------:R-:W-:Y:S02]  /*72d0*/  IMAD.MOV.U32 R22, RZ, RZ, R26 ;  /* 0x000000ffff167224 */ /* 0x000fe400078e001a */
[----:B------:R-:W4:Y:S01]  /*72e0*/  LDL.LU R26, [R1+0x524] ;  /* 0x00052400011a7983 */ /* 0x000f220000300800 */
[----:B------:R-:W-:-:S03]  /*72f0*/  IMAD.MOV R10, RZ, RZ, -R10 ;  /* 0x000000ffff0a7224 */ /* 0x000fc600078e0a0a */
[--C-:B------:R-:W-:Y:S01]  /*7300*/  @!P2 IMAD.IADD R6, R6, 0x1, -R0.reuse ;  /* 0x000000010606a824 */ /* 0x100fe200078e0a00 */
[C---:B------:R-:W-:Y:S01]  /*7310*/  ISETP.GT.U32.AND P2, PT, R0.reuse, R12, PT ;  /* 0x0000000c0000720c */ /* 0x040fe20003f44070 */
[----:B------:R-:W-:Y:S02]  /*7320*/  IMAD R7, R0, R10, R7 ;  /* 0x0000000a00077224 */ /* 0x000fe400078e0207 */
[----:B------:R-:W-:Y:S01]  /*7330*/  @!P6 IMAD.IADD R5, R5, 0x1, -R0 ;  /* 0x000000010505e824 */ /* 0x000fe200078e0a00 */
[----:B---3--:R-:W-:-:S05]  /*7340*/  IABS R2, R21 ;  /* 0x0000001500027213 */ /* 0x008fca0000000000 */
[----:B------:R-:W-:Y:S01]  /*7350*/  IMAD.HI.U32 R10, R23, R2, RZ ;  /* 0x00000002170a7227 */ /* 0x000fe200078e00ff */
[----:B------:R-:W-:-:S03]  /*7360*/  ISETP.GT.U32.AND P6, PT, R0, R5, PT ;  /* 0x000000050000720c */ /* 0x000fc60003fc4070 */
[----:B------:R-:W-:-:S04]  /*7370*/  IMAD.MOV R10, RZ, RZ, -R10 ;  /* 0x000000ffff0a7224 */ /* 0x000fc800078e0a0a */
[----:B------:R-:W-:Y:S02]  /*7380*/  IMAD R2, R0, R10, R2 ;  /* 0x0000000a00027224 */ /* 0x000fe400078e0202 */
[----:B------:R-:W-:-:S03]  /*7390*/  @!P2 IMAD.IADD R12, R12, 0x1, -R0 ;  /* 0x000000010c0ca824 */ /* 0x000fc600078e0a00 */
[----:B------:R-:W-:Y:S01]  /*73a0*/  ISETP.GT.U32.AND P2, PT, R0, R2, PT ;  /* 0x000000020000720c */ /* 0x000fe20003f44070 */
[----:B------:R-:W-:-:S04]  /*73b0*/  @!P6 IMAD.IADD R5, R5, 0x1, -R0 ;  /* 0x000000010505e824 */ /* 0x000fc800078e0a00 */
[----:B------:R-:W-:-:S05]  /*73c0*/  @!P5 IMAD.MOV R5, RZ, RZ, -R5 ;  /* 0x000000ffff05d224 */ /* 0x000fca00078e0a05 */
[----:B------:R-:W-:Y:S03]  /*73d0*/  STL [R1+0x48], R5 ;  /* 0x0000480501007387 */ /* 0x000fe60000100800 */
[----:B------:R-:W-:Y:S01]  /*73e0*/  @!P2 IMAD.IADD R2, R2, 0x1, -R0 ;  /* 0x000000010202a824 */ /* 0x000fe200078e0a00 */
[----:B--2---:R-:W-:Y:S02]  /*73f0*/  IABS R4, R25 ;  /* 0x0000001900047213 */ /* 0x004fe40000000000 */
[----:B------:R-:W-:Y:S01]  /*7400*/  ISETP.GE.AND P2, PT, R25, RZ, PT ;  /* 0x000000ff1900720c */ /* 0x000fe20003f46270 */
[----:B------:R-:W-:Y:S02]  /*7410*/  IMAD.MOV.U32 R25, RZ, RZ, R27 ;  /* 0x000000ffff197224 */ /* 0x000fe400078e001b */
[----:B------:R-:W2:Y:S01]  /*7420*/  LDL.LU R27, [R1+0x528] ;  /* 0x00052800011b7983 */ /* 0x000ea20000300800 */
[----:B------:R-:W-:Y:S01]  /*7430*/  IMAD.HI.U32 R13, R23, R11, RZ ;  /* 0x0000000b170d7227 */ /* 0x000fe200078e00ff */
[----:B------:R-:W-:-:S03]  /*7440*/  ISETP.GT.U32.AND P6, PT, R0, R7, PT ;  /* 0x000000070000720c */ /* 0x000fc60003fc4070 */
[----:B------:R-:W-:-:S04]  /*7450*/  IMAD.MOV R13, RZ, RZ, -R13 ;  /* 0x000000ffff0d7224 */ /* 0x000fc800078e0a0d */
[----:B------:R-:W-:-:S05]  /*7460*/  IMAD R11, R0, R13, R11 ;  /* 0x0000000d000b7224 */ /* 0x000fca00078e020b */
[----:B------:R-:W-:Y:S01]  /*7470*/  ISETP.GT.U32.AND P4, PT, R0, R11, PT ;  /* 0x0000000b0000720c */ /* 0x000fe20003f84070 */
[----:B------:R-:W-:-:S05]  /*7480*/  @!P6 IMAD.IADD R7, R7, 0x1, -R0 ;  /* 0x000000010707e824 */ /* 0x000fca00078e0a00 */
[----:B------:R-:W-:Y:S01]  /*7490*/  ISETP.GT.U32.AND P6, PT, R0, R7, PT ;  /* 0x000000070000720c */ /* 0x000fe20003fc4070 */
[----:B------:R-:W-:-:S06]  /*74a0*/  IMAD.HI.U32 R8, R23, R4, RZ ;  /* 0x0000000417087227 */ /* 0x000fcc00078e00ff */
[----:B------:R-:W-:-:S05]  /*74b0*/  @!P4 IMAD.IADD R11, R11, 0x1, -R0 ;  /* 0x000000010b0bc824 */ /* 0x000fca00078e0a00 */
[C---:B------:R-:W-:Y:S01]  /*74c0*/  ISETP.GT.U32.AND P5, PT, R0.reuse, R11, PT ;  /* 0x0000000b0000720c */ /* 0x040fe20003fa4070 */
[----:B------:R-:W-:Y:S01]  /*74d0*/  @!P6 IMAD.IADD R7, R7, 0x1, -R0 ;  /* 0x000000010707e824 */ /* 0x000fe200078e0a00 */
[----:B------:R-:W-:Y:S01]  /*74e0*/  ISETP.GE.AND P6, PT, R21, RZ, PT ;  /* 0x000000ff1500720c */ /* 0x000fe20003fc6270 */
[----:B------:R-:W-:Y:S01]  /*74f0*/  IMAD.MOV R8, RZ, RZ, -R8 ;  /* 0x000000ffff087224 */ /* 0x000fe200078e0a08 */
[----:B------:R-:W3:Y:S01]  /*7500*/  LDL.LU R21, [R1+0x52c] ;  /* 0x00052c0001157983 */ /* 0x000ee20000300800 */
[C---:B------:R-:W-:Y:S02]  /*7510*/  ISETP.GT.U32.AND P4, PT, R0.reuse, R6, PT ;  /* 0x000000060000720c */ /* 0x040fe40003f84070 */
[----:B------:R-:W-:-:S06]  /*7520*/  IMAD R4, R0, R8, R4 ;  /* 0x0000000800047224 */ /* 0x000fcc00078e0204 */
[----:B------:R-:W-:Y:S01]  /*7530*/  @!P5 IMAD.IADD R11, R11, 0x1, -R0 ;  /* 0x000000010b0bd824 */ /* 0x000fe200078e0a00 */
[----:B------:R-:W-:Y:S01]  /*7540*/  ISETP.GT.U32.AND P5, PT, R0, R4, PT ;  /* 0x000000040000720c */ /* 0x000fe20003fa4070 */
[----:B------:R-:W-:Y:S01]  /*7550*/  @!P1 IMAD.MOV R12, RZ, RZ, -R12 ;  /* 0x000000ffff0c9224 */ /* 0x000fe200078e0a0c */
[----:B------:R-:W-:Y:S02]  /*7560*/  IABS R9, R19 ;  /* 0x0000001300097213 */ /* 0x000fe40000000000 */
[----:B------:R-:W-:Y:S01]  /*7570*/  @!P4 IMAD.IADD R6, R6, 0x1, -R0 ;  /* 0x000000010606c824 */ /* 0x000fe200078e0a00 */
[----:B------:R-:W-:Y:S02]  /*7580*/  ISETP.GE.AND P4, PT, R28, RZ, PT ;  /* 0x000000ff1c00720c */ /* 0x000fe40003f86270 */
[----:B------:R-:W-:Y:S01]  /*7590*/  ISETP.GT.U32.AND P1, PT, R0, R2, PT ;  /* 0x000000020000720c */ /* 0x000fe20003f24070 */
[----:B------:R-:W-:-:S04]  /*75a0*/  IMAD.HI.U32 R10, R23, R9, RZ ;  /* 0x00000009170a7227 */ /* 0x000fc800078e00ff */
[----:B------:R-:W-:Y:S02]  /*75b0*/  IMAD.MOV.U32 R14, RZ, RZ, R6 ;  /* 0x000000ffff0e7224 */ /* 0x000fe400078e0006 */
[----:B------:R-:W-:Y:S02]  /*75c0*/  @!P5 IMAD.IADD R4, R4, 0x1, -R0 ;  /* 0x000000010404d824 */ /* 0x000fe400078e0a00 */
[----:B------:R-:W-:Y:S02]  /*75d0*/  IMAD.MOV R10, RZ, RZ, -R10 ;  /* 0x000000ffff0a7224 */ /* 0x000fe400078e0a0a */
[----:B------:R-:W-:Y:S01]  /*75e0*/  @!P0 IMAD.MOV R14, RZ, RZ, -R14 ;  /* 0x000000ffff0e8224 */ /* 0x000fe200078e0a0e */
[C---:B------:R-:W-:Y:S01]  /*75f0*/  ISETP.GT.U32.AND P5, PT, R0.reuse, R4, PT ;  /* 0x000000040000720c */ /* 0x040fe20003fa4070 */
[----:B------:R-:W-:Y:S02]  /*7600*/  @!P3 IMAD.MOV R11, RZ, RZ, -R11 ;  /* 0x000000ffff0bb224 */ /* 0x000fe400078e0a0b */
[----:B------:R-:W-:Y:S01]  /*7610*/  @!P4 IMAD.MOV R7, RZ, RZ, -R7 ;  /* 0x000000ffff07c224 */ /* 0x000fe200078e0a07 */
[----:B------:R-:W-:Y:S01]  /*7620*/  STL [R1+0x40], R12 ;  /* 0x0000400c01007387 */ /* 0x000fe20000100800 */
[----:B------:R-:W-:-:S02]  /*7630*/  IMAD R9, R0, R10, R9 ;  /* 0x0000000a00097224 */ /* 0x000fc400078e0209 */
[--C-:B------:R-:W-:Y:S01]  /*7640*/  @!P1 IMAD.IADD R2, R2, 0x1, -R0.reuse ;  /* 0x0000000102029824 */ /* 0x100fe200078e0a00 */
[----:B------:R-:W-:Y:S02]  /*7650*/  STL [R1+0x38], R14 ;  /* 0x0000380e01007387 */ /* 0x000fe40000100800 */
[----:B------:R-:W-:Y:S02]  /*7660*/  ISETP.GT.U32.AND P0, PT, R0, R9, PT ;  /* 0x000000090000720c */ /* 0x000fe40003f04070 */
[----:B------:R-:W-:Y:S04]  /*7670*/  STL [R1+0x30], R11 ;  /* 0x0000300b01007387 */ /* 0x000fe80000100800 */
[----:B------:R0:W-:Y:S01]  /*7680*/  STL [R1+0x2c], R7 ;  /* 0x00002c0701007387 */ /* 0x0001e20000100800 */
[----:B------:R-:W-:-:S02]  /*7690*/  @!P5 IMAD.IADD R4, R4, 0x1, -R0 ;  /* 0x000000010404d824 */ /* 0x000fc400078e0a00 */
[----:B0-----:R-:W-:-:S04]  /*76a0*/  IMAD.MOV.U32 R7, RZ, RZ, R2 ;  /* 0x000000ffff077224 */ /* 0x001fc800078e0002 */
[----:B------:R-:W-:-:S05]  /*76b0*/  @!P6 IMAD.MOV R7, RZ, RZ, -R7 ;  /* 0x000000ffff07e224 */ /* 0x000fca00078e0a07 */
[----:B------:R0:W-:Y:S01]  /*76c0*/  STL [R1+0x28], R7 ;  /* 0x0000280701007387 */ /* 0x0001e20000100800 */
[----:B------:R-:W-:Y:S01]  /*76d0*/  @!P0 IMAD.IADD R9, R9, 0x1, -R0 ;  /* 0x0000000109098824 */ /* 0x000fe200078e0a00 */
[----:B------:R-:W-:Y:S01]  /*76e0*/  IABS R5, R20 ;  /* 0x0000001400057213 */ /* 0x000fe20000000000 */
[----:B0-----:R-:W-:-:S04]  /*76f0*/  IMAD.MOV.U32 R7, RZ, RZ, R4 ;  /* 0x000000ffff077224 */ /* 0x001fc800078e0004 */
[----:B------:R-:W-:Y:S01]  /*7700*/  @!P2 IMAD.MOV R7, RZ, RZ, -R7 ;  /* 0x000000ffff07a224 */ /* 0x000fe200078e0a07 */
[----:B----4-:R-:W-:Y:S02]  /*7710*/  IABS R8, R24 ;  /* 0x0000001800087213 */ /* 0x010fe40000000000 */
[----:B------:R-:W-:Y:S01]  /*7720*/  ISETP.GE.AND P0, PT, R24, RZ, PT ;  /* 0x000000ff1800720c */ /* 0x000fe20003f06270 */
[----:B------:R-:W-:Y:S01]  /*7730*/  IMAD.MOV.U32 R24, RZ, RZ, R25 ;  /* 0x000000ffff187224 */ /* 0x000fe200078e0019 */
[----:B------:R-:W-:Y:S01]  /*7740*/  ISETP.GT.U32.AND P6, PT, R0, R9, PT ;  /* 0x000000090000720c */ /* 0x000fe20003fc4070 */
[----:B------:R0:W-:Y:S01]  /*7750*/  STL [R1+0x24], R7 ;  /* 0x0000240701007387 */ /* 0x0001e20000100800 */
[----:B------:R-:W-:-:S03]  /*7760*/  IMAD.HI.U32 R13, R23, R5, RZ ;  /* 0x00000005170d7227 */ /* 0x000fc600078e00ff */
[----:B------:R-:W4:Y:S01]  /*7770*/  LDL.LU R25, [R1+0x538] ;  /* 0x0005380001197983 */ /* 0x000f220000300800 */
[----:B------:R-:W-:Y:S01]  /*7780*/  IMAD.MOV R13, RZ, RZ, -R13 ;  /* 0x000000ffff0d7224 */ /* 0x000fe200078e0a0d */
[----:B------:R-:W-:-:S03]  /*7790*/  IABS R10, R26 ;  /* 0x0000001a000a7213 */ /* 0x000fc60000000000 */
[----:B------:R-:W-:-:S03]  /*77a0*/  IMAD R5, R0, R13, R5 ;  /* 0x0000000d00057224 */ /* 0x000fc600078e0205 */
[----:B------:R-:W-:Y:S01]  /*77b0*/  @!P6 IMAD.IADD R9, R9, 0x1, -R0 ;  /* 0x000000010909e824 */ /* 0x000fe200078e0a00 */
[----:B------:R-:W-:Y:S02]  /*77c0*/  ISETP.GE.AND P6, PT, R26, RZ, PT ;  /* 0x000000ff1a00720c */ /* 0x000fe40003fc6270 */
[----:B------:R-:W4:Y:S01]  /*77d0*/  LDL.LU R26, [R1+0x53c] ;  /* 0x00053c00011a7983 */ /* 0x000f220000300800 */
[----:B------:R-:W-:-:S13]  /*77e0*/  ISETP.GT.U32.AND P3, PT, R0, R5, PT ;  /* 0x000000050000720c */ /* 0x000fda0003f64070 */
        /* <DEDUP_REMOVED lines=8> */
[----:B------:R-:W-:Y:S02]  /*7870*/  IMAD R8, R0, R6, R8 ;  /* 0x0000000600087224 */ /* 0x000fe400078e0208 */
[----:B------:R-:W-:-:S04]  /*7880*/  IMAD.HI.U32 R6, R23, R10, RZ ;  /* 0x0000000a17067227 */ /* 0x000fc800078e00ff */
[----:B------:R-:W-:-:S04]  /*7890*/  IMAD.MOV R6, RZ, RZ, -R6 ;  /* 0x000000ffff067224 */ /* 0x000fc800078e0a06 */
[C---:B------:R-:W-:Y:S01]  /*78a0*/  IMAD R10, R0.reuse, R6, R10 ;  /* 0x00000006000a7224 */ /* 0x040fe200078e020a */
[----:B------:R-:W-:Y:S02]  /*78b0*/  ISETP.GE.AND P4, PT, R19, RZ, PT ;  /* 0x000000ff1300720c */ /* 0x000fe40003f86270 */
[C---:B------:R-:W-:Y:S02]  /*78c0*/  ISETP.GT.U32.AND P5, PT, R0.reuse, R8, PT ;  /* 0x000000080000720c */ /* 0x040fe40003fa4070 */
[----:B------:R-:W-:Y:S01]  /*78d0*/  ISETP.GT.U32.AND P2, PT, R0, R10, PT ;  /* 0x0000000a0000720c */ /* 0x000fe20003f44070 */
[----:B------:R-:W-:Y:S01]  /*78e0*/  IMAD.HI.U32 R4, R23, R2, RZ ;  /* 0x0000000217047227 */ /* 0x000fe200078e00ff */
[----:B---3--:R-:W-:-:S07]  /*78f0*/  IABS R6, R21 ;  /* 0x0000001500067213 */ /* 0x008fce0000000000 */
[----:B------:R-:W-:Y:S02]  /*7900*/  @!P4 IMAD.MOV R9, RZ, RZ, -R9 ;  /* 0x000000ffff09c224 */ /* 0x000fe400078e0a09 */
[--C-:B------:R-:W-:Y:S02]  /*7910*/  @!P5 IMAD.IADD R8, R8, 0x1, -R0.reuse ;  /* 0x000000010808d824 */ /* 0x100fe400078e0a00 */
[----:B------:R-:W-:Y:S02]  /*7920*/  @!P2 IMAD.IADD R10, R10, 0x1, -R0 ;  /* 0x000000010a0aa824 */ /* 0x000fe400078e0a00 */
[----:B------:R-:W-:Y:S02]  /*7930*/  IMAD.MOV R4, RZ, RZ, -R4 ;  /* 0x000000ffff047224 */ /* 0x000fe400078e0a04 */
[----:B0-----:R-:W-:Y:S01]  /*7940*/  IMAD.HI.U32 R7, R23, R6, RZ ;  /* 0x0000000617077227 */ /* 0x001fe200078e00ff */
[----:B------:R-:W-:Y:S01]  /*7950*/  ISETP.GT.U32.AND P4, PT, R0, R10, PT ;  /* 0x0000000a0000720c */ /* 0x000fe20003f84070 */
[----:B------:R0:W-:Y:S01]  /*7960*/  STL [R1+0x20], R9 ;  /* 0x0000200901007387 */ /* 0x0001e20000100800 */
[----:B------:R-:W-:Y:S01]  /*7970*/  ISETP.GE.AND P1, PT, R20, RZ, PT ;  /* 0x000000ff1400720c */ /* 0x000fe20003f26270 */
[C---:B------:R-:W-:Y:S01]  /*7980*/  IMAD R2, R0.reuse, R4, R2 ;  /* 0x0000000400027224 */ /* 0x040fe200078e0202 */
[----:B------:R-:W-:Y:S01]  /*7990*/  ISETP.GT.U32.AND P5, PT, R0, R8, PT ;  /* 0x000000080000720c */ /* 0x000fe20003fa4070 */
[----:B------:R-:W3:Y:S01]  /*79a0*/  LDL.LU R20, [R1+0x544] ;  /* 0x0005440001147983 */ /* 0x000ee20000300800 */
[----:B------:R-:W-:Y:S01]  /*79b0*/  IABS R4, R22 ;  /* 0x0000001600047213 */ /* 0x000fe20000000000 */
[----:B------:R-:W-:-:S04]  /*79c0*/  IMAD.MOV R7, RZ, RZ, -R7 ;  /* 0x000000ffff077224 */ /* 0x000fc800078e0a07 */
[----:B------:R-:W-:Y:S02]  /*79d0*/  IMAD R6, R0, R7, R6 ;  /* 0x0000000700067224 */ /* 0x000fe400078e0206 */
[----:B------:R-:W-:-:S04]  /*79e0*/  IMAD.HI.U32 R7, R23, R4, RZ ;  /* 0x0000000417077227 */ /* 0x000fc800078e00ff */
[----:B0-----:R-:W-:Y:S02]  /*79f0*/  IMAD.MOV.U32 R9, RZ, RZ, R5 ;  /* 0x000000ffff097224 */ /* 0x001fe400078e0005 */
[----:B------:R-:W-:Y:S02]  /*7a00*/  IMAD.MOV R7, RZ, RZ, -R7 ;  /* 0x000000ffff077224 */ /* 0x000fe400078e0a07 */
[--C-:B------:R-:W-:Y:S02]  /*7a10*/  @!P4 IMAD.IADD R10, R10, 0x1, -R0.reuse ;  /* 0x000000010a0ac824 */ /* 0x100fe400078e0a00 */
[----:B------:R-:W-:Y:S01]  /*7a20*/  @!P5 IMAD.IADD R8, R8, 0x1, -R0 ;  /* 0x000000010808d824 */ /* 0x000fe200078e0a00 */
[C---:B------:R-:W-:Y:S01]  /*7a30*/  ISETP.GT.U32.AND P5, PT, R0.reuse, R2, PT ;  /* 0x000000020000720c */ /* 0x040fe20003fa4070 */
[----:B------:R-:W-:Y:S02]  /*7a40*/  @!P1 IMAD.MOV R9, RZ, RZ, -R9 ;  /* 0x000000ffff099224 */ /* 0x000fe400078e0a09 */
[----:B------:R-:W-:-:S02]  /*7a50*/  IMAD R4, R0, R7, R4 ;  /* 0x0000000700047224 */ /* 0x000fc400078e0204 */
[----:B------:R-:W-:Y:S01]  /*7a60*/  IMAD.MOV.U32 R11, RZ, RZ, R10 ;  /* 0x000000ffff0b7224 */ /* 0x000fe200078e000a */
[----:B------:R-:W-:Y:S01]  /*7a70*/  ISETP.GE.AND P2, PT, R21, RZ, PT ;  /* 0x000000ff1500720c */ /* 0x000fe20003f46270 */
[----:B------:R-:W-:Y:S01]  /*7a80*/  STL [R1+0x1c], R9 ;  /* 0x00001c0901007387 */ /* 0x000fe20000100800 */
[C---:B------:R-:W-:Y:S01]  /*7a90*/  ISETP.GT.U32.AND P1, PT, R0.reuse, R6, PT ;  /* 0x000000060000720c */ /* 0x040fe20003f24070 */
[----:B------:R-:W-:Y:S01]  /*7aa0*/  @!P6 IMAD.MOV R11, RZ, RZ, -R11 ;  /* 0x000000ffff0be224 */ /* 0x000fe200078e0a0b */
[----:B------:R-:W-:Y:S01]  /*7ab0*/  ISETP.GT.U32.AND P6, PT, R0, R4, PT ;  /* 0x000000040000720c */ /* 0x000fe20003fc4070 */
[----:B------:R-:W3:Y:S01]  /*7ac0*/  LDL.LU R21, [R1+0x548] ;  /* 0x0005480001157983 */ /* 0x000ee20000300800 */
[----:B------:R-:W-:Y:S01]  /*7ad0*/  @!P0 IMAD.MOV R8, RZ, RZ, -R8 ;  /* 0x000000ffff088224 */ /* 0x000fe200078e0a08 */
[----:B------:R-:W-:Y:S01]  /*7ae0*/  ISETP.GE.AND P0, PT, R22, RZ, PT ;  /* 0x000000ff1600720c */ /* 0x000fe20003f06270 */
[----:B------:R-:W-:-:S03]  /*7af0*/  @!P5 IMAD.IADD R2, R2, 0x1, -R0 ;  /* 0x000000010202d824 */ /* 0x000fc600078e0a00 */
[----:B------:R0:W-:Y:S04]  /*7b00*/  STL [R1+0x18], R8 ;  /* 0x0000180801007387 */ /* 0x0001e80000100800 */
[----:B------:R3:W-:Y:S01]  /*7b10*/  STL [R1+0x14], R11 ;  /* 0x0000140b01007387 */ /* 0x0007e20000100800 */
[----:B------:R-:W-:-:S03]  /*7b20*/  ISETP.GT.U32.AND P5, PT, R0, R2, PT ;  /* 0x000000020000720c */ /* 0x000fc60003fa4070 */
[----:B------:R-:W3:Y:S01]  /*7b30*/  LDL.LU R22, [R1+0x54c] ;  /* 0x00054c0001167983 */ /* 0x000ee20000300800 */
[--C-:B------:R-:W-:Y:S02]  /*7b40*/  @!P1 IMAD.IADD R6, R6, 0x1, -R0.reuse ;  /* 0x0000000106069824 */ /* 0x100fe400078e0a00 */
[----:B------:R-:W-:-:S03]  /*7b50*/  @!P6 IMAD.IADD R4, R4, 0x1, -R0 ;  /* 0x000000010404e824 */ /* 0x000fc600078e0a00 */
[C---:B------:R-:W-:Y:S02]  /*7b60*/  ISETP.GT.U32.AND P1, PT, R0.reuse, R6, PT ;  /* 0x000000060000720c */ /* 0x040fe40003f24070 */
[----:B------:R-:W-:Y:S02]  /*7b70*/  ISETP.GT.U32.AND P6, PT, R0, R4, PT ;  /* 0x000000040000720c */ /* 0x000fe40003fc4070 */
[----:B------:R-:W-:Y:S01]  /*7b80*/  IABS R5, R24 ;  /* 0x0000001800057213 */ /* 0x000fe20000000000 */
[----:B------:R-:W-:Y:S01]  /*7b90*/  @!P5 IMAD.IADD R2, R2, 0x1, -R0 ;  /* 0x000000010202d824 */ /* 0x000fe200078e0a00 */
[----:B------:R-:W-:Y:S02]  /*7ba0*/  ISETP.GE.AND P4, PT, R24, RZ, PT ;  /* 0x000000ff1800720c */ /* 0x000fe40003f86270 */
[----:B------:R-:W3:Y:S01]  /*7bb0*/  LDL.LU R24, [R1+0x550] ;  /* 0x0005500001187983 */ /* 0x000ee20000300800 */
[----:B------:R-:W-:-:S04]  /*7bc0*/  IMAD.MOV.U32 R15, RZ, RZ, R2 ;  /* 0x000000ffff0f7224 */ /* 0x000fc800078e0002 */
[--C-:B------:R-:W-:Y:S02]  /*7bd0*/  @!P1 IMAD.IADD R6, R6, 0x1, -R0.reuse ;  /* 0x0000000106069824 */ /* 0x100fe400078e0a00 */
[----:B------:R-:W-:Y:S02]  /*7be0*/  @!P6 IMAD.IADD R4, R4, 0x1, -R0 ;  /* 0x000000010404e824 */ /* 0x000fe400078e0a00 */
[----:B------:R-:W-:Y:S01]  /*7bf0*/  @!P3 IMAD.MOV R15, RZ, RZ, -R15 ;  /* 0x000000ffff0fb224 */ /* 0x000fe200078e0a0f */
[----:B----4-:R-:W-:Y:S02]  /*7c00*/  IABS R7, R25 ;  /* 0x0000001900077213 */ /* 0x010fe40000000000 */
[----:B------:R-:W-:Y:S02]  /*7c10*/  ISETP.GE.AND P5, PT, R25, RZ, PT ;  /* 0x000000ff1900720c */ /* 0x000fe40003fa6270 */
[----:B------:R-:W4:Y:S01]  /*7c20*/  LDL.LU R25, [R1+0x554] ;  /* 0x0005540001197983 */ /* 0x000f220000300800 */
[----:B------:R-:W-:-:S02]  /*7c30*/  @!P2 IMAD.MOV R6, RZ, RZ, -R6 ;  /* 0x000000ffff06a224 */ /* 0x000fc400078e0a06 */
[----:B------:R-:W-:Y:S01]  /*7c40*/  @!P0 IMAD.MOV R4, RZ, RZ, -R4 ;  /* 0x000000ffff048224 */ /* 0x000fe200078e0a04 */
[----:B------:R-:W-:Y:S01]  /*7c50*/  STL [R1+0x10], R15 ;  /* 0x0000100f01007387 */ /* 0x000fe20000100800 */
[----:B0-----:R-:W-:-:S03]  /*7c60*/  IABS R8, R26 ;  /* 0x0000001a00087213 */ /* 0x001fc60000000000 */
[----:B------:R0:W-:Y:S01]  /*7c70*/  STL [R1], R6 ;  /* 0x0000000601007387 */ /* 0x0001e20000100800 */
[----:B------:R-:W-:-:S03]  /*7c80*/  ISETP.GE.AND P2, PT, R26, RZ, PT ;  /* 0x000000ff1a00720c */ /* 0x000fc60003f46270 */
[----:B------:R-:W-:Y:S04]  /*7c90*/  STL [R1+0x19f4], R4 ;  /* 0x0019f40401007387 */ /* 0x000fe80000100800 */
[----:B------:R-:W4:Y:S01]  /*7ca0*/  LDL.LU R26, [R1+0x558] ;  /* 0x00055800011a7983 */ /* 0x000f220000300800 */
[----:B------:R-:W-:-:S04]  /*7cb0*/  IMAD.HI.U32 R14, R23, R7, RZ ;  /* 0x00000007170e7227 */ /* 0x000fc800078e00ff */
[----:B------:R-:W-:-:S04]  /*7cc0*/  IMAD.MOV R14, RZ, RZ, -R14 ;  /* 0x000000ffff0e7224 */ /* 0x000fc800078e0a0e */
[----:B------:R-:W-:-:S05]  /*7cd0*/  IMAD R7, R0, R14, R7 ;  /* 0x0000000e00077224 */ /* 0x000fca00078e0207 */
        /* <DEDUP_REMOVED lines=10> */
[----:B------:R-:W-:Y:S02]  /*7d80*/  IMAD.MOV R9, RZ, RZ, -R9 ;  /* 0x000000ffff097224 */ /* 0x000fe400078e0a09 */
[----:B------:R-:W-:-:S06]  /*7d90*/  IMAD.HI.U32 R12, R23, R8, RZ ;  /* 0x00000008170c7227 */ /* 0x000fcc00078e00ff */
[----:B------:R-:W-:Y:S02]  /*7da0*/  @!P1 IMAD.IADD R5, R5, 0x1, -R0 ;  /* 0x0000000105059824 */ /* 0x000fe400078e0a00 */
[----:B------:R-:W-:-:S03]  /*7db0*/  IMAD R10, R0, R9, R10 ;  /* 0x00000009000a7224 */ /* 0x000fc600078e020a */
[----:B------:R-:W-:Y:S01]  /*7dc0*/  ISETP.GT.U32.AND P1, PT, R0, R5, PT ;  /* 0x000000050000720c */ /* 0x000fe20003f24070 */
[----:B------:R-:W-:Y:S01]  /*7dd0*/  IMAD.MOV R12, RZ, RZ, -R12 ;  /* 0x000000ffff0c7224 */ /* 0x000fe200078e0a0c */
[----:B---3--:R-:W-:-:S05]  /*7de0*/  IABS R11, R20 ;  /* 0x00000014000b7213 */ /* 0x008fca0000000000 */
[----:B------:R-:W-:-:S04]  /*7df0*/  IMAD.HI.U32 R9, R23, R11, RZ ;  /* 0x0000000b17097227 */ /* 0x000fc800078e00ff */
[----:B------:R-:W-:Y:S02]  /*7e00*/  IMAD.MOV R9, RZ, RZ, -R9 ;  /* 0x000000ffff097224 */ /* 0x000fe400078e0a09 */
[C---:B------:R-:W-:Y:S01]  /*7e10*/  IMAD R8, R0.reuse, R12, R8 ;  /* 0x0000000c00087224 */ /* 0x040fe200078e0208 */
[C---:B------:R-:W-:Y:S01]  /*7e20*/  ISETP.GT.U32.AND P0, PT, R0.reuse, R10, PT ;  /* 0x0000000a0000720c */ /* 0x040fe20003f04070 */
[----:B------:R-:W-:-:S03]  /*7e30*/  IMAD R11, R0, R9, R11 ;  /* 0x00000009000b7224 */ /* 0x000fc600078e020b */
[C---:B------:R-:W-:Y:S01]  /*7e40*/  ISETP.GT.U32.AND P6, PT, R0.reuse, R8, PT ;  /* 0x000000080000720c */ /* 0x040fe20003fc4070 */
[----:B------:R-:W-:Y:S01]  /*7e50*/  @!P1 IMAD.IADD R5, R5, 0x1, -R0 ;  /* 0x0000000105059824 */ /* 0x000fe200078e0a00 */
[----:B------:R-:W-:Y:S02]  /*7e60*/  ISETP.GT.U32.AND P1, PT, R0, R11, PT ;  /* 0x0000000b0000720c */ /* 0x000fe40003f24070 */
[----:B------:R-:W-:-:S05]  /*7e70*/  IABS R13, R21 ;  /* 0x00000015000d7213 */ /* 0x000fca0000000000 */
[----:B------:R-:W-:Y:S02]  /*7e80*/  @!P0 IMAD.IADD R10, R10, 0x1, -R0 ;  /* 0x000000010a0a8824 */ /* 0x000fe400078e0a00 */
[----:B------:R-:W-:-:S04]  /*7e90*/  IMAD.HI.U32 R2, R23, R13, RZ ;  /* 0x0000000d17027227 */ /* 0x000fc800078e00ff */
[----:B------:R-:W-:Y:S02]  /*7ea0*/  IMAD.MOV R2, RZ, RZ, -R2 ;  /* 0x000000ffff027224 */ /* 0x000fe400078e0a02 */
[--C-:B------:R-:W-:Y:S01]  /*7eb0*/  @!P6 IMAD.IADD R8, R8, 0x1, -R0.reuse ;  /* 0x000000010808e824 */ /* 0x100fe200078e0a00 */
[C---:B------:R-:W-:Y:S02]  /*7ec0*/  ISETP.GT.U32.AND P6, PT, R0.reuse, R7, PT ;  /* 0x000000070000720c */ /* 0x040fe40003fc4070 */
[----:B------:R-:W-:Y:S01]  /*7ed0*/  IABS R14, R22 ;  /* 0x00000016000e7213 */ /* 0x000fe20000000000 */
[----:B------:R-:W-:Y:S01]  /*7ee0*/  @!P1 IMAD.IADD R11, R11, 0x1, -R0 ;  /* 0x000000010b0b9824 */ /* 0x000fe200078e0a00 */
[C---:B------:R-:W-:Y:S01]  /*7ef0*/  ISETP.GT.U32.AND P1, PT, R0.reuse, R10, PT ;  /* 0x0000000a0000720c */ /* 0x040fe20003f24070 */
[C---:B------:R-:W-:Y:S02]  /*7f00*/  IMAD R13, R0.reuse, R2, R13 ;  /* 0x00000002000d7224 */ /* 0x040fe400078e020d */
[----:B------:R-:W-:Y:S01]  /*7f10*/  IMAD.HI.U32 R2, R23, R14, RZ ;  /* 0x0000000e17027227 */ /* 0x000fe200078e00ff */
[----:B------:R-:W-:-:S03]  /*7f20*/  ISETP.GT.U32.AND P0, PT, R0, R8, PT ;  /* 0x000000080000720c */ /* 0x000fc60003f04070 */
[----:B------:R-:W-:Y:S02]  /*7f30*/  IMAD.MOV R2, RZ, RZ, -R2 ;  /* 0x000000ffff027224 */ /* 0x000fe400078e0a02 */
[----:B------:R-:W-:Y:S02]  /*7f40*/  @!P4 IMAD.MOV R5, RZ, RZ, -R5 ;  /* 0x000000ffff05c224 */ /* 0x000fe400078e0a05 */
[C---:B------:R-:W-:Y:S02]  /*7f50*/  IMAD R14, R0.reuse, R2, R14 ;  /* 0x00000002000e7224 */ /* 0x040fe400078e020e */
[--C-:B------:R-:W-:Y:S01]  /*7f60*/  @!P6 IMAD.IADD R7, R7, 0x1, -R0.reuse ;  /* 0x000000010707e824 */ /* 0x100fe200078e0a00 */
[----:B------:R-:W-:Y:S01]  /*7f70*/  STL [R1+0x19f8], R5 ;  /* 0x0019f80501007387 */ /* 0x000fe20000100800 */
[----:B------:R-:W-:Y:S01]  /*7f80*/  ISETP.GT.U32.AND P6, PT, R0, R13, PT ;  /* 0x0000000d0000720c */ /* 0x000fe20003fc4070 */
[----:B------:R-:W-:Y:S01]  /*7f90*/  @!P1 IMAD.IADD R10, R10, 0x1, -R0 ;  /* 0x000000010a0a9824 */ /* 0x000fe200078e0a00 */
[----:B------:R-:W-:Y:S01]  /*7fa0*/  IABS R16, R24 ;  /* 0x0000001800107213 */ /* 0x000fe20000000000 */
[----:B------:R-:W3:Y:S01]  /*7fb0*/  LDL.LU R19, [R1+0x560] ;  /* 0x0005600001137983 */ /* 0x000ee20000300800 */
[----:B------:R-:W-:-:S02]  /*7fc0*/  ISETP.GT.U32.AND P1, PT, R0, R14, PT ;  /* 0x0000000e0000720c */ /* 0x000fc40003f24070 */
[----:B------:R-:W-:Y:S01]  /*7fd0*/  ISETP.GT.U32.AND P4, PT, R0, R11, PT ;  /* 0x0000000b0000720c */ /* 0x000fe20003f84070 */
[----:B0-----:R-:W-:-:S04]  /*7fe0*/  IMAD.HI.U32 R6, R23, R16, RZ ;  /* 0x0000001017067227 */ /* 0x001fc800078e00ff */
[----:B------:R-:W-:Y:S01]  /*7ff0*/  @!P0 IMAD.IADD R8, R8, 0x1, -R0 ;  /* 0x0000000108088824 */ /* 0x000fe200078e0a00 */
[----:B------:R-:W-:Y:S02]  /*8000*/  ISETP.GE.AND P0, PT, R20, RZ, PT ;  /* 0x000000ff1400720c */ /* 0x000fe40003f06270 */
[----:B----4-:R-:W-:Y:S01]  /*8010*/  IABS R18, R25 ;  /* 0x0000001900127213 */ /* 0x010fe20000000000 */
[----:B------:R-:W-:-:S04]  /*8020*/  IMAD.MOV R6, RZ, RZ, -R6 ;  /* 0x000000ffff067224 */ /* 0x000fc800078e0a06 */
[----:B------:R-:W-:-:S04]  /*8030*/  IMAD.HI.U32 R2, R23, R18, RZ ;  /* 0x0000001217027227 */ /* 0x000fc800078e00ff */
[----:B------:R-:W-:Y:S02]  /*8040*/  IMAD.MOV R2, RZ, RZ, -R2 ;  /* 0x000000ffff027224 */ /* 0x000fe400078e0a02 */
[----:B------:R-:W-:Y:S02]  /*8050*/  @!P6 IMAD.IADD R13, R13, 0x1, -R0 ;  /* 0x000000010d0de824 */ /* 0x000fe400078e0a00 */
[----:B------:R-:W-:Y:S02]  /*8060*/  IMAD R16, R0, R6, R16 ;  /* 0x0000000600107224 */ /* 0x000fe400078e0210 */
[--C-:B------:R-:W-:Y:S01]  /*8070*/  @!P1 IMAD.IADD R14, R14, 0x1, -R0.reuse ;  /* 0x000000010e0e9824 */ /* 0x100fe200078e0a00 */
[----:B------:R-:W-:Y:S01]  /*8080*/  IABS R20, R26 ;  /* 0x0000001a00147213 */ /* 0x000fe20000000000 */
[----:B------:R-:W-:Y:S01]  /*8090*/  @!P4 IMAD.IADD R11, R11, 0x1, -R0 ;  /* 0x000000010b0bc824 */ /* 0x000fe200078e0a00 */
[C---:B------:R-:W-:Y:S01]  /*80a0*/  ISETP.GT.U32.AND P1, PT, R0.reuse, R13, PT ;  /* 0x0000000d0000720c */ /* 0x040fe20003f24070 */
[----:B------:R-:W-:-:S02]  /*80b0*/  IMAD R18, R0, R2, R18 ;  /* 0x0000000200127224 */ /* 0x000fc400078e0212 */
[----:B------:R-:W-:Y:S01]  /*80c0*/  @!P5 IMAD.MOV R7, RZ, RZ, -R7 ;  /* 0x000000ffff07d224 */ /* 0x000fe200078e0a07 */
[C---:B------:R-:W-:Y:S01]  /*80d0*/  ISETP.GT.U32.AND P5, PT, R0.reuse, R16, PT ;  /* 0x000000100000720c */ /* 0x040fe20003fa4070 */
[----:B------:R-:W-:Y:S01]  /*80e0*/  @!P2 IMAD.MOV R8, RZ, RZ, -R8 ;  /* 0x000000ffff08a224 */ /* 0x000fe200078e0a08 */
[C---:B------:R-:W-:Y:S01]  /*80f0*/  ISETP.GT.U32.AND P2, PT, R0.reuse, R14, PT ;  /* 0x0000000e0000720c */ /* 0x040fe20003f44070 */
[----:B------:R-:W-:Y:S01]  /*8100*/  @!P0 IMAD.MOV R11, RZ, RZ, -R11 ;  /* 0x000000ffff0b8224 */ /* 0x000fe200078e0a0b */
[----:B------:R-:W-:Y:S01]  /*8110*/  ISETP.GT.U32.AND P0, PT, R0, R18, PT ;  /* 0x000000120000720c */ /* 0x000fe20003f04070 */
[----:B------:R-:W-:Y:S01]  /*8120*/  IMAD.HI.U32 R2, R23, R20, RZ ;  /* 0x0000001417027227 */ /* 0x000fe200078e00ff */
[----:B------:R-:W-:Y:S03]  /*8130*/  STL [R1+0x19fc], R7 ;  /* 0x0019fc0701007387 */ /* 0x000fe60000100800 */
[----:B------:R-:W-:-:S02]  /*8140*/  @!P3 IMAD.MOV R10, RZ, RZ, -R10 ;  /* 0x000000ffff0ab224 */ /* 0x000fc400078e0a0a */
[----:B------:R-:W-:Y:S01]  /*8150*/  IMAD.MOV R2, RZ, RZ, -R2 ;  /* 0x000000ffff027224 */ /* 0x000fe200078e0a02 */
[----:B------:R-:W-:Y:S01]  /*8160*/  STL [R1+0x1a00], R8 ;  /* 0x001a000801007387 */ /* 0x000fe20000100800 */
[----:B------:R-:W-:Y:S01]  /*8170*/  ISETP.GE.AND P4, PT, R21, RZ, PT ;  /* 0x000000ff1500720c */ /* 0x000fe20003f86270 */
[----:B------:R-:W-:Y:S01]  /*8180*/  @!P1 IMAD.IADD R13, R13, 0x1, -R0 ;  /* 0x000000010d0d9824 */ /* 0x000fe200078e0a00 */
[----:B------:R-:W-:Y:S01]  /*8190*/  ISETP.GE.AND P3, PT, R24, RZ, PT ;  /* 0x000000ff1800720c */ /* 0x000fe20003f66270 */
[----:B------:R-:W-:Y:S01]  /*81a0*/  STL [R1+0x1a04], R10 ;  /* 0x001a040a01007387 */ /* 0x000fe20000100800 */
[----:B------:R-:W-:Y:S01]  /*81b0*/  IMAD R20, R0, R2, R20 ;  /* 0x0000000200147224 */ /* 0x000fe200078e0214 */
[----:B------:R-:W-:Y:S02]  /*81c0*/  ISETP.GE.AND P1, PT, R25, RZ, PT ;  /* 0x000000ff1900720c */ /* 0x000fe40003f26270 */
[----:B------:R-:W4:Y:S01]  /*81d0*/  LDL.LU R24, [R1+0x564] ;  /* 0x0005640001187983 */ /* 0x000f220000300800 */
[----:B------:R-:W-:-:S03]  /*81e0*/  @!P5 IMAD.IADD R16, R16, 0x1, -R0 ;  /* 0x000000011010d824 */ /* 0x000fc600078e0a00 */
[----:B------:R-:W-:Y:S01]  /*81f0*/  STL [R1+0x1a08], R11 ;  /* 0x001a080b01007387 */ /* 0x000fe20000100800 */
[--C-:B------:R-:W-:Y:S01]  /*8200*/  @!P2 IMAD.IADD R14, R14, 0x1, -R0.reuse ;  /* 0x000000010e0ea824 */ /* 0x100fe200078e0a00 */
[----:B------:R-:W-:Y:S02]  /*8210*/  ISETP.GE.AND P6, PT, R22, RZ, PT ;  /* 0x000000ff1600720c */ /* 0x000fe40003fc6270 */
[----:B------:R-:W4:Y:S01]  /*8220*/  LDL.LU R25, [R1+0x568] ;  /* 0x0005680001197983 */ /* 0x000f220000300800 */
[----:B------:R-:W-:Y:S01]  /*8230*/  ISETP.GT.U32.AND P2, PT, R0, R20, PT ;  /* 0x000000140000720c */ /* 0x000fe20003f44070 */
[----:B------:R-:W-:Y:S01]  /*8240*/  @!P0 IMAD.IADD R18, R18, 0x1, -R0 ;  /* 0x0000000112128824 */ /* 0x000fe200078e0a00 */
[----:B------:R-:W-:Y:S01]  /*8250*/  ISETP.GT.U32.AND P5, PT, R0, R16, PT ;  /* 0x000000100000720c */ /* 0x000fe20003fa4070 */
[----:B------:R-:W-:-:S03]  /*8260*/  @!P4 IMAD.MOV R13, RZ, RZ, -R13 ;  /* 0x000000ffff0dc224 */ /* 0x000fc600078e0a0d */
[----:B------:R-:W-:Y:S02]  /*8270*/  ISETP.GT.U32.AND P0, PT, R0, R18, PT ;  /* 0x000000120000720c */ /* 0x000fe40003f04070 */
[----:B------:R-:W-:Y:S01]  /*8280*/  STL [R1+0x1a0c], R13 ;  /* 0x001a0c0d01007387 */ /* 0x000fe20000100800 */
[----:B------:R-:W-:Y:S01]  /*8290*/  ISETP.GE.AND P4, PT, R26, RZ, PT ;  /* 0x000000ff1a00720c */ /* 0x000fe20003f86270 */
[----:B------:R-:W-:Y:S02]  /*82a0*/  @!P6 IMAD.MOV R14, RZ, RZ, -R14 ;  /* 0x000000ffff0ee224 */ /* 0x000fe400078e0a0e */
[----:B------:R-:W4:Y:S01]  /*82b0*/  LDL.LU R26, [R1+0x56c] ;  /* 0x00056c00011a7983 */ /* 0x000f220000300800 */
[--C-:B------:R-:W-:Y:S02]  /*82c0*/  @!P2 IMAD.IADD R20, R20, 0x1, -R0.reuse ;  /* 0x000000011414a824 */ /* 0x100fe400078e0a00 */
[--C-:B------:R-:W-:Y:S01]  /*82d0*/  @!P5 IMAD.IADD R16, R16, 0x1, -R0.reuse ;  /* 0x000000011010d824 */ /* 0x100fe200078e0a00 */
[----:B------:R-:W-:Y:S02]  /*82e0*/  STL [R1+0x1a10], R14 ;  /* 0x001a100e01007387 */ /* 0x000fe40000100800 */
[----:B------:R-:W-:Y:S01]  /*82f0*/  ISETP.GT.U32.AND P2, PT, R0, R20, PT ;  /* 0x000000140000720c */ /* 0x000fe20003f44070 */
[----:B------:R-:W-:-:S02]  /*8300*/  @!P0 IMAD.IADD R18, R18, 0x1, -R0 ;  /* 0x0000000112128824 */ /* 0x000fc400078e0a00 */
[----:B------:R-:W-:Y:S02]  /*8310*/  @!P3 IMAD.MOV R16, RZ, RZ, -R16 ;  /* 0x000000ffff10b224 */ /* 0x000fe400078e0a10 */
[----:B------:R-:W-:-:S08]  /*8320*/  @!P1 IMAD.MOV R18, RZ, RZ, -R18 ;  /* 0x000000ffff129224 */ /* 0x000fd000078e0a12 */
[----:B------:R-:W-:-:S04]  /*8330*/  @!P2 IMAD.IADD R20, R20, 0x1, -R0 ;  /* 0x000000011414a824 */ /* 0x000fc800078e0a00 */
[----:B------:R-:W-:Y:S01]  /*8340*/  @!P4 IMAD.MOV R20, RZ, RZ, -R20 ;  /* 0x000000ffff14c224 */ /* 0x000fe200078e0a14 */
[----:B--2---:R-:W-:Y:S02]  /*8350*/  IABS R21, R27 ;  /* 0x0000001b00157213 */ /* 0x004fe40000000000 */
[----:B------:R-:W-:Y:S02]  /*8360*/  ISETP.GE.AND P6, PT, R27, RZ, PT ;  /* 0x000000ff1b00720c */ /* 0x000fe40003fc6270 */
[----:B------:R-:W2:Y:S04]  /*8370*/  LDL.LU R27, [R1+0x570] ;  /* 0x00057000011b7983 */ /* 0x000ea80000300800 */
[----:B------:R0:W-:Y:S04]  /*8380*/  STL [R1+0x1a14], R16 ;  /* 0x001a141001007387 */ /* 0x0001e80000100800 */
[----:B0-----:R-:W2:Y:S04]  /*8390*/  LDL.LU R16, [R1+0x574] ;  /* 0x0005740001107983 */ /* 0x001ea80000300800 */
[----:B------:R0:W-:Y:S04]  /*83a0*/  STL [R1+0x1a18], R18 ;  /* 0x001a181201007387 */ /* 0x0001e80000100800 */
[----:B------:R-:W2:Y:S04]  /*83b0*/  LDL.LU R13, [R1+0x578] ;  /* 0x00057800010d7983 */ /* 0x000ea80000300800 */
[----:B------:R-:W2:Y:S04]  /*83c0*/  LDL.LU R11, [R1+0x57c] ;  /* 0x00057c00010b7983 */ /* 0x000ea80000300800 */
[----:B------:R-:W-:Y:S04]  /*83d0*/  STL [R1+0x1a1c], R20 ;  /* 0x001a1c1401007387 */ /* 0x000fe80000100800 */
[----:B------:R-:W2:Y:S04]  /*83e0*/  LDL.LU R4, [R1+0x580] ;  /* 0x0005800001047983 */ /* 0x000ea80000300800 */
[----:B------:R-:W2:Y:S04]  /*83f0*/  LDL.LU R5, [R1+0x584] ;  /* 0x0005840001057983 */ /* 0x000ea80000300800 */
[----:B------:R-:W2:Y:S04]  /*8400*/  LDL.LU R7, [R1+0x588] ;  /* 0x0005880001077983 */ /* 0x000ea80000300800 */
[----:B------:R-:W2:Y:S04]  /*8410*/  LDL.LU R10, [R1+0x58c] ;  /* 0x00058c00010a7983 */ /* 0x000ea80000300800 */
[----:B------:R-:W2:Y:S01]  /*8420*/  LDL.LU R8, [R1+0x590] ;  /* 0x0005900001087983 */ /* 0x000ea20000300800 */
[----:B------:R-:W-:-:S04]  /*8430*/  IMAD.HI.U32 R2, R23, R21, RZ ;  /* 0x0000001517027227 */ /* 0x000fc800078e00ff */
[----:B------:R-:W-:-:S04]  /*8440*/  IMAD.MOV R2, RZ, RZ, -R2 ;  /* 0x000000ffff027224 */ /* 0x000fc800078e0a02 */
[----:B------:R-:W-:-:S05]  /*8450*/  IMAD R21, R0, R2, R21 ;  /* 0x0000000200157224 */ /* 0x000fca00078e0215 */
[----:B------:R-:W-:Y:S02]  /*8460*/  ISETP.GT.U32.AND P5, PT, R0, R21, PT ;  /* 0x000000150000720c */ /* 0x000fe40003fa4070 */
[----:B---3--:R-:W-:-:S05]  /*8470*/  IABS R22, R19 ;  /* 0x0000001300167213 */ /* 0x008fca0000000000 */
[----:B------:R-:W-:-:S04]  /*8480*/  IMAD.HI.U32 R2, R23, R22, RZ ;  /* 0x0000001617027227 */ /* 0x000fc800078e00ff */
[----:B------:R-:W-:-:S04]  /*8490*/  IMAD.MOV R2, RZ, RZ, -R2 ;  /* 0x000000ffff027224 */ /* 0x000fc800078e0a02 */
[----:B------:R-:W-:-:S05]  /*84a0*/  IMAD R22, R0, R2, R22 ;  /* 0x0000000200167224 */ /* 0x000fca00078e0216 */
[----:B------:R-:W-:Y:S01]  /*84b0*/  ISETP.GT.U32.AND P2, PT, R0, R22, PT ;  /* 0x000000160000720c */ /* 0x000fe20003f44070 */
[----:B------:R-:W-:-:S12]  /*84c0*/  @!P5 IMAD.IADD R21, R21, 0x1, -R0 ;  /* 0x000000011515d824 */ /* 0x000fd800078e0a00 */
[----:B------:R-:W-:Y:S01]  /*84d0*/  @!P2 IMAD.IADD R22, R22, 0x1, -R0 ;  /* 0x000000011616a824 */ /* 0x000fe200078e0a00 */
[----:B------:R-:W-:-:S04]  /*84e0*/  ISETP.GT.U32.AND P5, PT, R0, R21, PT ;  /* 0x000000150000720c */ /* 0x000fc80003fa4070 */
[----:B------:R-:W-:Y:S02]  /*84f0*/  ISETP.GT.U32.AND P2, PT, R0, R22, PT ;  /* 0x000000160000720c */ /* 0x000fe40003f44070 */
[----:B----4-:R-:W-:Y:S02]  /*8500*/  IABS R28, R24 ;  /* 0x00000018001c7213 */ /* 0x010fe40000000000 */
[----:B------:R-:W-:Y:S02]  /*8510*/  ISETP.GE.AND P0, PT, R24, RZ, PT ;  /* 0x000000ff1800720c */ /* 0x000fe40003f06270 */
[----:B------:R-:W-:-:S05]  /*8520*/  IABS R24, R25 ;  /* 0x0000001900187213 */ /* 0x000fca0000000000 */
[----:B------:R-:W-:-:S04]  /*8530*/  IMAD.HI.U32 R2, R23, R24, RZ ;  /* 0x0000001817027227 */ /* 0x000fc800078e00ff */
[----:B------:R-:W-:Y:S02]  /*8540*/  IMAD.MOV R2, RZ, RZ, -R2 ;  /* 0x000000ffff027224 */ /* 0x000fe400078e0a02 */
[----:B------:R-:W-:Y:S01]  /*8550*/  IMAD.HI.U32 R6, R23, R28, RZ ;  /* 0x0000001c17067227 */ /* 0x000fe200078e00ff */
[----:B------:R-:W-:-:S03]  /*8560*/  ISETP.GE.AND P1, PT, R25, RZ, PT ;  /* 0x000000ff1900720c */ /* 0x000fc60003f26270 */
[----:B------:R-:W-:Y:S01]  /*8570*/  IMAD R24, R0, R2, R24 ;  /* 0x0000000200187224 */ /* 0x000fe200078e0218 */
[----:B------:R-:W-:Y:S01]  /*8580*/  IABS R25, R26 ;  /* 0x0000001a00197213 */ /* 0x000fe20000000000 */
[----:B------:R-:W-:Y:S02]  /*8590*/  IMAD.MOV R6, RZ, RZ, -R6 ;  /* 0x000000ffff067224 */ /* 0x000fe400078e0a06 */
[----:B------:R-:W-:Y:S01]  /*85a0*/  @!P2 IMAD.IADD R22, R22, 0x1, -R0 ;  /* 0x000000011616a824 */ /* 0x000fe200078e0a00 */
[C---:B------:R-:W-:Y:S01]  /*85b0*/  ISETP.GT.U32.AND P2, PT, R0.reuse, R24, PT ;  /* 0x000000180000720c */ /* 0x040fe20003f44070 */
[----:B------:R-:W-:Y:S01]  /*85c0*/  IMAD R28, R0, R6, R28 ;  /* 0x00000006001c7224 */ /* 0x000fe200078e021c */
[----:B------:R-:W-:Y:S01]  /*85d0*/  ISETP.GE.AND P4, PT, R26, RZ, PT ;  /* 0x000000ff1a00720c */ /* 0x000fe20003f86270 */
[----:B------:R-:W-:Y:S02]  /*85e0*/  @!P5 IMAD.IADD R21, R21, 0x1, -R0 ;  /* 0x000000011515d824 */ /* 0x000fe400078e0a00 */
[----:B------:R-:W-:-:S04]  /*85f0*/  IMAD.HI.U32 R6, R23, R25, RZ ;  /* 0x0000001917067227 */ /* 0x000fc800078e00ff */
[----:B------:R-:W-:Y:S02]  /*8600*/  IMAD.MOV R6, RZ, RZ, -R6 ;  /* 0x000000ffff067224 */ /* 0x000fe400078e0a06 */
[----:B------:R-:W-:Y:S01]  /*8610*/  @!P6 IMAD.MOV R21, RZ, RZ, -R21 ;  /* 0x000000ffff15e224 */ /* 0x000fe200078e0a15 */
[C---:B------:R-:W-:Y:S01]  /*8620*/  ISETP.GT.U32.AND P6, PT, R0.reuse, R28, PT ;  /* 0x0000001c0000720c */ /* 0x040fe20003fc4070 */
[----:B------:R-:W-:Y:S01]  /*8630*/  IMAD R25, R0, R6, R25 ;  /* 0x0000000600197224 */ /* 0x000fe200078e0219 */
[----:B------:R-:W-:Y:S01]  /*8640*/  ISETP.GE.AND P3, PT, R19, RZ, PT ;  /* 0x000000ff1300720c */ /* 0x000fe20003f66270 */
[----:B------:R-:W-:-:S05]  /*8650*/  @!P2 IMAD.IADD R24, R24, 0x1, -R0 ;  /* 0x000000011818a824 */ /* 0x000fca00078e0a00 */
[----:B------:R-:W-:-:S05]  /*8660*/  ISETP.GT.U32.AND P2, PT, R0, R24, PT ;  /* 0x000000180000720c */ /* 0x000fca0003f44070 */
[----:B------:R-:W-:Y:S01]  /*8670*/  @!P6 IMAD.IADD R28, R28, 0x1, -R0 ;  /* 0x000000011c1ce824 */ /* 0x000fe200078e0a00 */
[----:B------:R-:W-:Y:S01]  /*8680*/  ISETP.GT.U32.AND P6, PT, R0, R25, PT ;  /* 0x000000190000720c */ /* 0x000fe20003fc4070 */
[----:B------:R-:W-:-:S03]  /*8690*/  @!P3 IMAD.MOV R22, RZ, RZ, -R22 ;  /* 0x000000ffff16b224 */ /* 0x000fc600078e0a16 */
[----:B------:R-:W-:-:S03]  /*86a0*/  ISETP.GT.U32.AND P3, PT, R0, R28, PT ;  /* 0x0000001c0000720c */ /* 0x000fc60003f64070 */
[----:B------:R-:W-:-:S06]  /*86b0*/  @!P2 IMAD.IADD R24, R24, 0x1, -R0 ;  /* 0x000000011818a824 */ /* 0x000fcc00078e0a00 */
[----:B------:R-:W-:-:S04]  /*86c0*/  @!P6 IMAD.IADD R25, R25, 0x1, -R0 ;  /* 0x000000011919e824 */ /* 0x000fc800078e0a00 */
[----:B------:R-:W-:Y:S01]  /*86d0*/  @!P3 IMAD.IADD R28, R28, 0x1, -R0 ;  /* 0x000000011c1cb824 */ /* 0x000fe200078e0a00 */
[----:B------:R-:W-:-:S13]  /*86e0*/  ISETP.GT.U32.AND P6, PT, R0, R25, PT ;  /* 0x000000190000720c */ /* 0x000fda0003fc4070 */
[----:B------:R-:W-:Y:S01]  /*86f0*/  @!P6 IMAD.IADD R25, R25, 0x1, -R0 ;  /* 0x000000011919e824 */ /* 0x000fe200078e0a00 */
[----:B--2---:R-:W-:-:S05]  /*8700*/  IABS R26, R27 ;  /* 0x0000001b001a7213 */ /* 0x004fca0000000000 */
[----:B------:R-:W-:-:S04]  /*8710*/  IMAD.HI.U32 R12, R23, R26, RZ ;  /* 0x0000001a170c7227 */ /* 0x000fc800078e00ff */
[----:B------:R-:W-:Y:S01]  /*8720*/  IMAD.MOV R12, RZ, RZ, -R12 ;  /* 0x000000ffff0c7224 */ /* 0x000fe200078e0a0c */
[----:B------:R-:W-:-:S03]  /*8730*/  IABS R2, R16 ;  /* 0x0000001000027213 */ /* 0x000fc60000000000 */
[----:B------:R-:W-:Y:S01]  /*8740*/  IMAD R26, R0, R12, R26 ;  /* 0x0000000c001a7224 */ /* 0x000fe200078e021a */
[----:B------:R-:W-:Y:S01]  /*8750*/  IABS R6, R13 ;  /* 0x0000000d00067213 */ /* 0x000fe20000000000 */
[----:B------:R-:W-:-:S04]  /*8760*/  IMAD.HI.U32 R15, R23, R2, RZ ;  /* 0x00000002170f7227 */ /* 0x000fc800078e00ff */
[----:B------:R-:W-:Y:S01]  /*8770*/  IMAD.HI.U32 R12, R23, R6, RZ ;  /* 0x00000006170c7227 */ /* 0x000fe200078e00ff */
[----:B------:R-:W-:-:S03]  /*8780*/  ISETP.GE.AND P5, PT, R27, RZ, PT ;  /* 0x000000ff1b00720c */ /* 0x000fc60003fa6270 */
[----:B------:R-:W-:Y:S02]  /*8790*/  IMAD.MOV R12, RZ, RZ, -R12 ;  /* 0x000000ffff0c7224 */ /* 0x000fe400078e0a0c */
[----:B------:R-:W-:Y:S01]  /*87a0*/  IMAD.MOV R15, RZ, RZ, -R15 ;  /* 0x000000ffff0f7224 */ /* 0x000fe200078e0a0f */
[----:B------:R-:W-:Y:S01]  /*87b0*/  IABS R9, R11 ;  /* 0x0000000b00097213 */ /* 0x000fe20000000000 */
[C---:B------:R-:W-:Y:S01]  /*87c0*/  IMAD R6, R0.reuse, R12, R6 ;  /* 0x0000000c00067224 */ /* 0x040fe200078e0206 */
[----:B------:R-:W-:Y:S01]  /*87d0*/  IABS R27, R4 ;  /* 0x00000004001b7213 */ /* 0x000fe20000000000 */
[----:B------:R-:W-:Y:S01]  /*87e0*/  IMAD R2, R0, R15, R2 ;  /* 0x0000000f00027224 */ /* 0x000fe200078e0202 */
[----:B------:R-:W-:Y:S01]  /*87f0*/  IABS R12, R5 ;  /* 0x00000005000c7213 */ /* 0x000fe20000000000 */
[----:B------:R-:W-:-:S04]  /*8800*/  IMAD.HI.U32 R15, R23, R9, RZ ;  /* 0x00000009170f7227 */ /* 0x000fc800078e00ff */
[----:B------:R-:W-:Y:S01]  /*8810*/  IMAD.HI.U32 R17, R23, R27, RZ ;  /* 0x0000001b17117227 */ /* 0x000fe200078e00ff */
[----:B------:R-:W-:-:S03]  /*8820*/  ISETP.GT.U32.AND P2, PT, R0, R2, PT ;  /* 0x000000020000720c */ /* 0x000fc60003f44070 */
[----:B------:R-:W-:Y:S01]  /*8830*/  IMAD.HI.U32 R19, R23, R12, RZ ;  /* 0x0000000c17137227 */ /* 0x000fe200078e00ff */
[----:B------:R-:W-:-:S03]  /*8840*/  IABS R14, R8 ;  /* 0x00000008000e7213 */ /* 0x000fc60000000000 */
[----:B------:R-:W-:Y:S02]  /*8850*/  IMAD.MOV R15, RZ, RZ, -R15 ;  /* 0x000000ffff0f7224 */ /* 0x000fe400078e0a0f */
[----:B------:R-:W-:Y:S02]  /*8860*/  IMAD.MOV R17, RZ, RZ, -R17 ;  /* 0x000000ffff117224 */ /* 0x000fe400078e0a11 */
[----:B------:R-:W-:Y:S02]  /*8870*/  IMAD.MOV R19, RZ, RZ, -R19 ;  /* 0x000000ffff137224 */ /* 0x000fe400078e0a13 */
[C---:B------:R-:W-:Y:S01]  /*8880*/  IMAD R9, R0.reuse, R15, R9 ;  /* 0x0000000f00097224 */ /* 0x040fe200078e0209 */
[----:B------:R-:W-:Y:S01]  /*8890*/  IABS R15, R7 ;  /* 0x00000007000f7213 */ /* 0x000fe20000000000 */
[C---:B------:R-:W-:Y:S01]  /*88a0*/  IMAD R27, R0.reuse, R17, R27 ;  /* 0x00000011001b7224 */ /* 0x040fe200078e021b */
[----:B------:R-:W-:Y:S01]  /*88b0*/  IABS R17, R10 ;  /* 0x0000000a00117213 */ /* 0x000fe20000000000 */
[----:B------:R-:W-:-:S02]  /*88c0*/  IMAD R12, R0, R19, R12 ;  /* 0x00000013000c7224 */ /* 0x000fc400078e020c */
[----:B------:R-:W-:Y:S02]  /*88d0*/  IMAD.MOV.U32 R19, RZ, RZ, R14 ;  /* 0x000000ffff137224 */ /* 0x000fe400078e000e */
[----:B------:R-:W-:-:S04]  /*88e0*/  IMAD.HI.U32 R29, R23, R15, RZ ;  /* 0x0000000f171d7227 */ /* 0x000fc800078e00ff */
[----:B0-----:R-:W-:-:S04]  /*88f0*/  IMAD.HI.U32 R18, R23, R17, RZ ;  /* 0x0000001117127227 */ /* 0x001fc800078e00ff */
[----:B------:R-:W-:-:S04]  /*8900*/  IMAD.HI.U32 R14, R23, R19, RZ ;  /* 0x00000013170e7227 */ /* 0x000fc800078e00ff */
[----:B------:R-:W-:Y:S02]  /*8910*/  @!P2 IMAD.IADD R2, R2, 0x1, -R0 ;  /* 0x000000010202a824 */ /* 0x000fe400078e0a00 */
[----:B------:R-:W-:-:S04]  /*8920*/  IMAD.MOV.U32 R23, RZ, RZ, R28 ;  /* 0x000000ffff177224 */ /* 0x000fc800078e001c */
[----:B------:R-:W-:Y:S01]  /*8930*/  @!P0 IMAD.MOV R23, RZ, RZ, -R23 ;  /* 0x000000ffff178224 */ /* 0x000fe200078e0a17 */
[C---:B------:R-:W-:Y:S01]  /*8940*/  ISETP.GT.U32.AND P0, PT, R0.reuse, R2, PT ;  /* 0x000000020000720c */ /* 0x040fe20003f04070 */
[----:B------:R-:W-:Y:S01]  /*8950*/  IMAD.MOV R29, RZ, RZ, -R29 ;  /* 0x000000ffff1d7224 */ /* 0x000fe200078e0a1d */
[C---:B------:R-:W-:Y:S02]  /*8960*/  ISETP.GT.U32.AND P3, PT, R0.reuse, R26, PT ;  /* 0x0000001a0000720c */ /* 0x040fe40003f64070 */
[C---:B------:R-:W-:Y:S01]  /*8970*/  ISETP.GT.U32.AND P6, PT, R0.reuse, R6, PT ;  /* 0x000000060000720c */ /* 0x040fe20003fc4070 */
[----:B------:R-:W-:-:S08]  /*8980*/  IMAD R15, R0, R29, R15 ;  /* 0x0000001d000f7224 */ /* 0x000fd000078e020f */
[--C-:B------:R-:W-:Y:S01]  /*8990*/  @!P0 IMAD.IADD R2, R2, 0x1, -R0.reuse ;  /* 0x0000000102028824 */ /* 0x100fe200078e0a00 */
[----:B------:R-:W-:Y:S01]  /*89a0*/  ISETP.GT.U32.AND P0, PT, R0, R15, PT ;  /* 0x0000000f0000720c */ /* 0x000fe20003f04070 */
[--C-:B------:R-:W-:Y:S01]  /*89b0*/  @!P3 IMAD.IADD R26, R26, 0x1, -R0.reuse ;  /* 0x000000011a1ab824 */ /* 0x100fe200078e0a00 */
[----:B------:R-:W-:Y:S01]  /*89c0*/  ISETP.GT.U32.AND P3, PT, R0, R9, PT ;  /* 0x000000090000720c */ /* 0x000fe20003f64070 */
[----:B------:R-:W-:Y:S01]  /*89d0*/  @!P6 IMAD.IADD R6, R6, 0x1, -R0 ;  /* 0x000000010606e824 */ /* 0x000fe200078e0a00 */
[----:B------:R-:W-:-:S09]  /*89e0*/  ISETP.GT.U32.AND P6, PT, R0, R12, PT ;  /* 0x0000000c0000720c */ /* 0x000fd20003fc4070 */
[--C-:B------:R-:W-:Y:S01]  /*89f0*/  @!P0 IMAD.IADD R15, R15, 0x1, -R0.reuse ;  /* 0x000000010f0f8824 */ /* 0x100fe200078e0a00 */
[----:B------:R-:W-:Y:S02]  /*8a00*/  ISETP.GE.AND P0, PT, R4, RZ, PT ;  /* 0x000000ff0400720c */ /* 0x000fe40003f06270 */
[----:B------:R-:W0:Y:S01]  /*8a10*/  S2R R4, SR_TID.X ;  /* 0x0000000000047919 */ /* 0x000e220000002100 */
[--C-:B------:R-:W-:Y:S01]  /*8a20*/  @!P3 IMAD.IADD R9, R9, 0x1, -R0.reuse ;  /* 0x000000010909b824 */ /* 0x100fe200078e0a00 */
[----:B------:R-:W-:Y:S01]  /*8a30*/  ISETP.GT.U32.AND P3, PT, R0, R26, PT ;  /* 0x0000001a0000720c */ /* 0x000fe20003f64070 */
[----:B------:R-:W-:Y:S01]  /*8a40*/  @!P6 IMAD.IADD R12, R12, 0x1, -R0 ;  /* 0x000000010c0ce824 */ /* 0x000fe200078e0a00 */
[----:B------:R-:W-:-:S04]  /*8a50*/  ISETP.GT.U32.AND P2, PT, R0, R27, PT ;  /* 0x0000001b0000720c */ /* 0x000fc80003f44070 */
[----:B------:R-:W-:Y:S01]  /*8a60*/  ISETP.GT.U32.AND P6, PT, R0, R12, PT ;  /* 0x0000000c0000720c */ /* 0x000fe20003fc4070 */
[----:B------:R-:W-:-:S04]  /*8a70*/  IMAD.MOV R28, RZ, RZ, -R14 ;  /* 0x000000ffff1c7224 */ /* 0x000fc800078e0a0e */
[----:B------:R-:W-:Y:S02]  /*8a80*/  IMAD R19, R0, R28, R19 ;  /* 0x0000001c00137224 */ /* 0x000fe400078e0213 */
[----:B------:R-:W-:Y:S01]  /*8a90*/  @!P3 IMAD.IADD R26, R26, 0x1, -R0 ;  /* 0x000000011a1ab824 */ /* 0x000fe200078e0a00 */
[----:B------:R-:W-:Y:S01]  /*8aa0*/  ISETP.GE.AND P3, PT, R16, RZ, PT ;  /* 0x000000ff1000720c */ /* 0x000fe20003f66270 */
[----:B------:R-:W-:Y:S01]  /*8ab0*/  @!P1 IMAD.MOV R24, RZ, RZ, -R24 ;  /* 0x000000ffff189224 */ /* 0x000fe200078e0a18 */
[----:B------:R-:W-:Y:S01]  /*8ac0*/  ISETP.GT.U32.AND P1, PT, R0, R9, PT ;  /* 0x000000090000720c */ /* 0x000fe20003f24070 */
[--C-:B------:R-:W-:Y:S02]  /*8ad0*/  @!P2 IMAD.IADD R27, R27, 0x1, -R0.reuse ;  /* 0x000000011b1ba824 */ /* 0x100fe400078e0a00 */
[----:B------:R-:W-:Y:S01]  /*8ae0*/  @!P6 IMAD.IADD R12, R12, 0x1, -R0 ;  /* 0x000000010c0ce824 */ /* 0x000fe200078e0a00 */
[C---:B------:R-:W-:Y:S02]  /*8af0*/  ISETP.GT.U32.AND P6, PT, R0.reuse, R19, PT ;  /* 0x000000130000720c */ /* 0x040fe40003fc4070 */
[----:B------:R-:W-:Y:S01]  /*8b00*/  ISETP.GT.U32.AND P2, PT, R0, R6, PT ;  /* 0x000000060000720c */ /* 0x000fe20003f44070 */
[----:B------:R-:W-:Y:S01]  /*8b10*/  IMAD.MOV R29, RZ, RZ, -R18 ;  /* 0x000000ffff1d7224 */ /* 0x000fe200078e0a12 */
[----:B------:R-:W-:Y:S01]  /*8b20*/  STL [R1+0x1a20], R21 ;  /* 0x001a201501007387 */ /* 0x000fe20000100800 */
[----:B------:R-:W-:-:S02]  /*8b30*/  @!P4 IMAD.MOV R25, RZ, RZ, -R25 ;  /* 0x000000ffff19c224 */ /* 0x000fc400078e0a19 */
[----:B------:R-:W-:Y:S01]  /*8b40*/  @!P3 IMAD.MOV R2, RZ, RZ, -R2 ;  /* 0x000000ffff02b224 */ /* 0x000fe200078e0a02 */
[----:B------:R-:W-:Y:S01]  /*8b50*/  ISETP.GE.AND P3, PT, R5, RZ, PT ;  /* 0x000000ff0500720c */ /* 0x000fe20003f66270 */
[----:B------:R-:W-:Y:S02]  /*8b60*/  IMAD R17, R0, R29, R17 ;  /* 0x0000001d00117224 */ /* 0x000fe400078e0211 */
[C---:B0-----:R-:W-:Y:S01]  /*8b70*/  IMAD.SHL.U32 R5, R4.reuse, 0x2, RZ ;  /* 0x0000000204057824 */ /* 0x041fe200078e00ff */
[----:B------:R-:W-:Y:S01]  /*8b80*/  STL [R1+0x1a24], R22 ;  /* 0x001a241601007387 */ /* 0x000fe20000100800 */
[----:B------:R-:W-:Y:S01]  /*8b90*/  @!P5 IMAD.MOV R26, RZ, RZ, -R26 ;  /* 0x000000ffff1ad224 */ /* 0x000fe200078e0a1a */
[----:B------:R-:W-:Y:S01]  /*8ba0*/  LOP3.LUT R29, R4, 0x7, RZ, 0xc0, !PT ;  /* 0x00000007041d7812 */ /* 0x000fe200078ec0ff */
[--C-:B------:R-:W-:Y:S01]  /*8bb0*/  @!P6 IMAD.IADD R19, R19, 0x1, -R0.reuse ;  /* 0x000000011313e824 */ /* 0x100fe200078e0a00 */
[----:B------:R-:W-:Y:S01]  /*8bc0*/  STL [R1+0x1a28], R23 ;  /* 0x001a281701007387 */ /* 0x000fe20000100800 */
[--C-:B------:R-:W-:Y:S01]  /*8bd0*/  @!P1 IMAD.IADD R9, R9, 0x1, -R0.reuse ;  /* 0x0000000109099824 */ /* 0x100fe200078e0a00 */
[----:B------:R-:W-:Y:S01]  /*8be0*/  ISETP.GE.AND P6, PT, R7, RZ, PT ;  /* 0x000000ff0700720c */ /* 0x000fe20003fc6270 */
[----:B------:R-:W-:Y:S01]  /*8bf0*/  @!P2 IMAD.IADD R6, R6, 0x1, -R0 ;  /* 0x000000010606a824 */ /* 0x000fe200078e0a00 */
[----:B------:R-:W-:Y:S01]  /*8c00*/  STL [R1+0x1a2c], R24 ;  /* 0x001a2c1801007387 */ /* 0x000fe20000100800 */
[----:B------:R-:W-:Y:S01]  /*8c10*/  ISETP.GT.U32.AND P1, PT, R0, R17, PT ;  /* 0x000000110000720c */ /* 0x000fe20003f24070 */
[----:B------:R-:W0:Y:S01]  /*8c20*/  LDC R7, c[0x0][0x230] ;  /* 0x00008c00ff077b82 */ /* 0x000e220000000800 */
[----:B------:R-:W-:Y:S01]  /*8c30*/  ISETP.GE.AND P2, PT, R13, RZ, PT ;  /* 0x000000ff0d00720c */ /* 0x000fe20003f46270 */
[----:B------:R-:W-:Y:S01]  /*8c40*/  STL [R1+0x1a30], R25 ;  /* 0x001a301901007387 */ /* 0x000fe20000100800 */
[----:B------:R-:W-:-:S03]  /*8c50*/  LOP3.LUT R28, R5, 0x10, RZ, 0xc0, !PT ;  /* 0x00000010051c7812 */ /* 0x000fc600078ec0ff */
[----:B------:R-:W-:Y:S01]  /*8c60*/  STL [R1+0x1a34], R26 ;  /* 0x001a341a01007387 */ /* 0x000fe20000100800 */
[----:B------:R-:W-:-:S03]  /*8c70*/  LOP3.LUT R28, R28, 0x20, R4, 0xf8, !PT ;  /* 0x000000201c1c7812 */ /* 0x000fc600078ef804 */
[----:B------:R1:W-:Y:S01]  /*8c80*/  STL [R1+0x1a38], R2 ;  /* 0x001a380201007387 */ /* 0x0003e20000100800 */
[----:B------:R-:W-:Y:S01]  /*8c90*/  ISETP.GT.U32.AND P4, PT, R0, R27, PT ;  /* 0x0000001b0000720c */ /* 0x000fe20003f84070 */
[C---:B-1----:R-:W-:Y:S02]  /*8ca0*/  IMAD R2, R29.reuse, 0x210, RZ ;  /* 0x000002101d027824 */ /* 0x042fe400078e02ff */
[----:B------:R-:W-:-:S03]  /*8cb0*/  IMAD R29, R29, 0x90, RZ ;  /* 0x000000901d1d7824 */ /* 0x000fc600078e02ff */
[----:B------:R-:W-:Y:S01]  /*8cc0*/  LOP3.LUT R28, R2, R28, RZ, 0x3c, !PT ;  /* 0x0000001c021c7212 */ /* 0x000fe200078e3cff */
[----:B------:R-:W-:Y:S01]  /*8cd0*/  IMAD.SHL.U32 R2, R4, 0x100, RZ ;  /* 0x0000010004027824 */ /* 0x000fe200078e00ff */
[----:B------:R-:W-:Y:S01]  /*8ce0*/  LOP3.LUT R5, R29, 0x30, R5, 0x78, !PT ;  /* 0x000000301d057812 */ /* 0x000fe200078e7805 */
[----:B------:R-:W-:Y:S02]  /*8cf0*/  @!P1 IMAD.IADD R17, R17, 0x1, -R0 ;  /* 0x0000000111119824 */ /* 0x000fe400078e0a00 */
[----:B------:R-:W-:Y:S01]  /*8d00*/  @!P2 IMAD.MOV R6, RZ, RZ, -R6 ;  /* 0x000000ffff06a224 */ /* 0x000fe200078e0a06 */
[----:B------:R-:W-:Y:S02]  /*8d10*/  LOP3.LUT R29, R28, 0x1000, R2, 0xf8, !PT ;  /* 0x000010001c1d7812 */ /* 0x000fe400078ef802 */
[C---:B------:R-:W-:Y:S02]  /*8d20*/  ISETP.GT.U32.AND P5, PT, R0.reuse, R15, PT ;  /* 0x0000000f0000720c */ /* 0x040fe40003fa4070 */
[----:B------:R-:W-:Y:S01]  /*8d30*/  ISETP.GT.U32.AND P1, PT, R0, R17, PT ;  /* 0x000000110000720c */ /* 0x000fe20003f24070 */
[----:B------:R1:W-:Y:S04]  /*8d40*/  STL [R1+0x1a3c], R6 ;  /* 0x001a3c0601007387 */ /* 0x0003e80000100800 */
[----:B------:R-:W-:Y:S01]  /*8d50*/  STL [R1+0x1974], R29 ;  /* 0x0019741d01007387 */ /* 0x000fe20000100800 */
[----:B0-----:R-:W-:-:S03]  /*8d60*/  VIADD R7, R7, 0x3f ;  /* 0x0000003f07077836 */ /* 0x001fc60000000000 */
[----:B------:R-:W2:Y:S04]  /*8d70*/  LDL.LU R18, [R1+0xc] ;  /* 0x00000c0001127983 */ /* 0x000ea80000300800 */
[----:B------:R-:W3:Y:S01]  /*8d80*/  LDL.LU R16, [R1+0x110] ;  /* 0x0001100001107983 */ /* 0x000ee20000300800 */
[----:B------:R-:W-:Y:S01]  /*8d90*/  @!P4 IMAD.IADD R27, R27, 0x1, -R0 ;  /* 0x000000011b1bc824 */ /* 0x000fe200078e0a00 */
[----:B------:R-:W-:Y:S02]  /*8da0*/  ISETP.GE.AND P4, PT, R11, RZ, PT ;  /* 0x000000ff0b00720c */ /* 0x000fe40003f86270 */
[----:B------:R-:W4:Y:S01]  /*8db0*/  LDL.LU R14, [R1+0x10c] ;  /* 0x00010c00010e7983 */ /* 0x000f220000300800 */
[----:B-1----:R-:W-:-:S03]  /*8dc0*/  SHF.R.S32.HI R6, RZ, 0x1f, R7 ;  /* 0x0000001fff067819 */ /* 0x002fc60000011407 */
[----:B------:R-:W4:Y:S01]  /*8dd0*/  LDL.LU R13, [R1+0x108] ;  /* 0x00010800010d7983 */ /* 0x000f220000300800 */
[----:B------:R-:W-:-:S03]  /*8de0*/  @!P5 IMAD.IADD R15, R15, 0x1, -R0 ;  /* 0x000000010f0fd824 */ /* 0x000fc600078e0a00 */
[----:B------:R-:W4:Y:S01]  /*8df0*/  LDL.LU R11, [R1+0x34] ;  /* 0x00003400010b7983 */ /* 0x000f220000300800 */
[----:B------:R-:W-:Y:S01]  /*8e00*/  ISETP.GE.AND P5, PT, R10, RZ, PT ;  /* 0x000000ff0a00720c */ /* 0x000fe20003fa6270 */
[----:B------:R-:W-:Y:S01]  /*8e10*/  @!P1 IMAD.IADD R17, R17, 0x1, -R0 ;  /* 0x0000000111119824 */ /* 0x000fe200078e0a00 */
[----:B------:R-:W-:Y:S01]  /*8e20*/  ISETP.GE.AND P1, PT, R8, RZ, PT ;  /* 0x000000ff0800720c */ /* 0x000fe20003f26270 */
[----:B------:R-:W4:Y:S01]  /*8e30*/  LDL.LU R10, [R1+0x3c] ;  /* 0x00003c00010a7983 */ /* 0x000f220000300800 */
[----:B------:R-:W-:-:S03]  /*8e40*/  LEA.HI R6, R6, R7, RZ, 0x6 ;  /* 0x0000000706067211 */ /* 0x000fc600078f30ff */
[----:B------:R-:W4:Y:S04]  /*8e50*/  LDL.LU R8, [R1+0x44] ;  /* 0x0000440001087983 */ /* 0x000f280000300800 */
[----:B------:R-:W4:Y:S01]  /*8e60*/  LDL.LU R7, [R1+0x50] ;  /* 0x0000500001077983 */ /* 0x000f220000300800 */
[----:B------:R-:W-:Y:S02]  /*8e70*/  ISETP.GT.U32.AND P2, PT, R0, R19, PT ;  /* 0x000000130000720c */ /* 0x000fe40003f44070 */
[----:B------:R-:W-:Y:S01]  /*8e80*/  LOP3.LUT R4, R4, 0x3f, RZ, 0xc0, !PT ;  /* 0x0000003f04047812 */ /* 0x000fe200078ec0ff */
[----:B------:R-:W-:Y:S01]  /*8e90*/  @!P4 IMAD.MOV R9, RZ, RZ, -R9 ;  /* 0x000000ffff09c224 */ /* 0x000fe200078e0a09 */
[----:B------:R-:W4:Y:S03]  /*8ea0*/  LDL.LU R5, [R1+0x58] ;  /* 0x0000580001057983 */ /* 0x000f260000300800 */
[----:B------:R-:W-:-:S02]  /*8eb0*/  IMAD R2, R4, UR5, RZ ;  /* 0x0000000504027c24 */ /* 0x000fc4000f8e02ff */
[----:B------:R-:W-:Y:S01]  /*8ec0*/  @!P0 IMAD.MOV R27, RZ, RZ, -R27 ;  /* 0x000000ffff1b8224 */ /* 0x000fe200078e0a1b */
[----:B------:R-:W4:Y:S03]  /*8ed0*/  LDL.LU R4, [R1+0x68] ;  /* 0x0000680001047983 */ /* 0x000f260000300800 */
[----:B------:R-:W-:Y:S01]  /*8ee0*/  @!P2 IMAD.IADD R19, R19, 0x1, -R0 ;  /* 0x000000011313a824 */ /* 0x000fe200078e0a00 */
[----:B------:R-:W-:Y:S01]  /*8ef0*/  LEA R0, P4, R2, UR6, 0x1 ;  /* 0x0000000602007c11 */ /* 0x000fe2000f8808ff */
[----:B------:R-:W-:Y:S01]  /*8f00*/  @!P3 IMAD.MOV R12, RZ, RZ, -R12 ;  /* 0x000000ffff0cb224 */ /* 0x000fe200078e0a0c */
[----:B------:R-:W-:Y:S01]  /*8f10*/  ISETP.NE.AND P2, PT, R3, RZ, PT ;  /* 0x000000ff0300720c */ /* 0x000fe20003f45270 */
[----:B------:R-:W-:Y:S01]  /*8f20*/  @!P6 IMAD.MOV R15, RZ, RZ, -R15 ;  /* 0x000000ffff0fe224 */ /* 0x000fe200078e0a0f */
[----:B------:R-:W-:Y:S01]  /*8f30*/  LOP3.LUT R3, RZ, R3, RZ, 0x33, !PT ;  /* 0x00000003ff037212 */ /* 0x000fe200078e33ff */
[----:B------:R-:W-:Y:S01]  /*8f40*/  STL [R1+0x1a40], R9 ;  /* 0x001a400901007387 */ /* 0x000fe20000100800 */
[----:B------:R-:W-:Y:S01]  /*8f50*/  @!P5 IMAD.MOV R17, RZ, RZ, -R17 ;  /* 0x000000ffff11d224 */ /* 0x000fe200078e0a11 */
[----:B------:R-:W-:Y:S01]  /*8f60*/  ULDC UR6, c[0x0][0x234] ;  /* 0x00008d0000067ab9 */ /* 0x000fe20000000800 */
[----:B------:R-:W-:Y:S01]  /*8f70*/  @!P1 IMAD.MOV R19, RZ, RZ, -R19 ;  /* 0x000000ffff139224 */ /* 0x000fe200078e0a13 */
[----:B------:R0:W-:Y:S04]  /*8f80*/  STL [R1+0x19a8], R0 ;  /* 0x0019a80001007387 */ /* 0x0001e80000100800 */
[----:B------:R-:W-:Y:S04]  /*8f90*/  STL [R1+0x1a44], R27 ;  /* 0x001a441b01007387 */ /* 0x000fe80000100800 */
[----:B------:R-:W-:Y:S04]  /*8fa0*/  STL [R1+0x1a48], R12 ;  /* 0x001a480c01007387 */ /* 0x000fe80000100800 */
[----:B------:R-:W-:Y:S04]  /*8fb0*/  STL [R1+0x1a4c], R15 ;  /* 0x001a4c0f01007387 */ /* 0x000fe80000100800 */
[----:B------:R-:W-:Y:S04]  /*8fc0*/  STL [R1+0x1a50], R17 ;  /* 0x001a501101007387 */ /* 0x000fe80000100800 */
[----:B------:R-:W-:Y:S01]  /*8fd0*/  STL [R1+0x1a54], R19 ;  /* 0x001a541301007387 */ /* 0x000fe20000100800 */
[----:B--2---:R-:W-:-:S02]  /*8fe0*/  SEL R28, R3, R18, !P2 ;  /* 0x00000012031c7207 */ /* 0x004fc40005000000 */
[----:B---3--:R-:W-:-:S03]  /*8ff0*/  SEL R6, R3, R16, !P2 ;  /* 0x0000001003067207 */ /* 0x008fc60005000000 */
[----:B------:R-:W-:Y:S01]  /*9000*/  STL [R1+0x1a58], R28 ;  /* 0x001a581c01007387 */ /* 0x000fe20000100800 */
[----:B----4-:R-:W-:-:S03]  /*9010*/  SEL R2, R3, R14, !P2 ;  /* 0x0000000e03027207 */ /* 0x010fc60005000000 */
[----:B------:R1:W-:Y:S01]  /*9020*/  STL [R1+0xc], R6 ;  /* 0x00000c0601007387 */ /* 0x0003e20000100800 */
[----:B0-----:R-:W-:-:S03]  /*9030*/  SEL R0, R3, R13, !P2 ;  /* 0x0000000d03007207 */ /* 0x001fc60005000000 */
[----:B------:R0:W-:Y:S01]  /*9040*/  STL [R1+0x8], R2 ;  /* 0x0000080201007387 */ /* 0x0001e20000100800 */
[----:B-1----:R-:W-:-:S03]  /*9050*/  SEL R6, R3, R11, !P2 ;  /* 0x0000000b03067207 */ /* 0x002fc60005000000 */
[----:B------:R1:W-:Y:S01]  /*9060*/  STL [R1+0x4], R0 ;  /* 0x0000040001007387 */ /* 0x0003e20000100800 */
[----:B0-----:R-:W-:-:S03]  /*9070*/  SEL R2, R3, R10, !P2 ;  /* 0x0000000a03027207 */ /* 0x001fc60005000000 */
[----:B------:R0:W-:Y:S01]  /*9080*/  STL [R1+0x34], R6 ;  /* 0x0000340601007387 */ /* 0x0001e20000100800 */
[----:B-1----:R-:W-:-:S03]  /*9090*/  SEL R0, R3, R8, !P2 ;  /* 0x0000000803007207 */ /* 0x002fc60005000000 */
[----:B------:R1:W-:Y:S01]  /*90a0*/  STL [R1+0x3c], R2 ;  /* 0x00003c0201007387 */ /* 0x0003e20000100800 */
[----:B0-----:R-:W-:-:S03]  /*90b0*/  SEL R6, R3, R7, !P2 ;  /* 0x0000000703067207 */ /* 0x001fc60005000000 */
[----:B------:R0:W-:Y:S04]  /*90c0*/  STL [R1+0x44], R0 ;  /* 0x0000440001007387 */ /* 0x0001e80000100800 */
[----:B------:R-:W-:Y:S04]  /*90d0*/  STL [R1+0x50], R6 ;  /* 0x0000500601007387 */ /* 0x000fe80000100800 */
[----:B------:R-:W2:Y:S01]  /*90e0*/  LDL.LU R28, [R1+0xb4] ;  /* 0x0000b400011c7983 */ /* 0x000ea20000300800 */
[C---:B-1----:R-:W-:Y:S02]  /*90f0*/  SEL R2, R3.reuse, R5, !P2 ;  /* 0x0000000503027207 */ /* 0x042fe40005000000 */
[----:B0-----:R-:W-:-:S03]  /*9100*/  SEL R0, R3, R4, !P2 ;  /* 0x0000000403007207 */ /* 0x001fc60005000000 */
[----:B------:R-:W-:Y:S04]  /*9110*/  STL [R1+0x58], R2 ;  /* 0x0000580201007387 */ /* 0x000fe80000100800 */
[----:B--2---:R0:W-:Y:S04]  /*9120*/  STL [R1+0x1a74], R28 ;  /* 0x001a741c01007387 */ /* 0x0041e80000100800 */
[----:B------:R-:W-:Y:S04]  /*9130*/  STL [R1+0x68], R0 ;  /* 0x0000680001007387 */ /* 0x000fe80000100800 */
[----:B0-----:R-:W2:Y:S04]  /*9140*/  LDL.LU R28, [R1+0xac] ;  /* 0x0000ac00011c7983 */ /* 0x001ea80000300800 */
[----:B--2---:R0:W-:Y:S04]  /*9150*/  STL [R1+0x1a78], R28 ;  /* 0x001a781c01007387 */ /* 0x0041e80000100800 */
[----:B0-----:R-:W2:Y:S04]  /*9160*/  LDL.LU R28, [R1+0x98] ;  /* 0x00009800011c7983 */ /* 0x001ea80000300800 */
[----:B--2---:R0:W-:Y:S04]  /*9170*/  STL [R1+0x1a7c], R28 ;  /* 0x001a7c1c01007387 */ /* 0x0041e80000100800 */
[----:B0-----:R-:W2:Y:S04]  /*9180*/  LDL.LU R28, [R1+0x8c] ;  /* 0x00008c00011c7983 */ /* 0x001ea80000300800 */
[----:B------:R-:W3:Y:S04]  /*9190*/  LDL.LU R19, [R1+0xc4] ;  /* 0x0000c40001137983 */ /* 0x000ee80000300800 */
[----:B------:R-:W4:Y:S04]  /*91a0*/  LDL.LU R17, [R1+0xcc] ;  /* 0x0000cc0001117983 */ /* 0x000f280000300800 */
[----:B------:R-:W4:Y:S04]  /*91b0*/  LDL.LU R15, [R1+0xf8] ;  /* 0x0000f800010f7983 */ /* 0x000f280000300800 */
[----:B------:R-:W3:Y:S04]  /*91c0*/  LDL.LU R12, [R1+0x104] ;  /* 0x00010400010c7983 */ /* 0x000ee80000300800 */
[----:B------:R-:W4:Y:S04]  /*91d0*/  LDL.LU R27, [R1+0xb8] ;  /* 0x0000b800011b7983 */ /* 0x000f280000300800 */
        /* <DEDUP_REMOVED lines=21> */
[----:B------:R-:W4:Y:S01]  /*9330*/  LDL.LU R4, [R1+0x1b4] ;  /* 0x0001b40001047983 */ /* 0x000f220000300800 */
[----:B--2---:R-:W-:-:S05]  /*9340*/  SEL R28, R3, R28, !P2 ;  /* 0x0000001c031c7207 */ /* 0x004fca0005000000 */
[----:B------:R0:W-:Y:S04]  /*9350*/  STL [R1+0x8c], R28 ;  /* 0x00008c1c01007387 */ /* 0x0001e80000100800 */
[----:B0-----:R-:W2:Y:S02]  /*9360*/  LDL.LU R28, [R1+0x1a7c] ;  /* 0x001a7c00011c7983 */ /* 0x001ea40000300800 */
[----:B--2---:R-:W-:-:S05]  /*9370*/  SEL R28, R3, R28, !P2 ;  /* 0x0000001c031c7207 */ /* 0x004fca0005000000 */
[----:B------:R0:W-:Y:S04]  /*9380*/  STL [R1+0x98], R28 ;  /* 0x0000981c01007387 */ /* 0x0001e80000100800 */
[----:B0-----:R-:W2:Y:S02]  /*9390*/  LDL.LU R28, [R1+0x1a78] ;  /* 0x001a7800011c7983 */ /* 0x001ea40000300800 */
[----:B--2---:R-:W-:-:S05]  /*93a0*/  SEL R28, R3, R28, !P2 ;  /* 0x0000001c031c7207 */ /* 0x004fca0005000000 */
[----:B------:R0:W-:Y:S04]  /*93b0*/  STL [R1+0xac], R28 ;  /* 0x0000ac1c01007387 */ /* 0x0001e80000100800 */
[----:B0-----:R-:W2:Y:S01]  /*93c0*/  LDL.LU R28, [R1+0x1a74] ;  /* 0x001a7400011c7983 */ /* 0x001ea20000300800 */
[C---:B---3--:R-:W-:Y:S02]  /*93d0*/  SEL R12, R3.reuse, R12, !P2 ;  /* 0x0000000c030c7207 */ /* 0x048fe40005000000 */
[C---:B----4-:R-:W-:Y:S02]  /*93e0*/  SEL R0, R3.reuse, R0, !P2 ;  /* 0x0000000003007207 */ /* 0x050fe40005000000 */
[----:B--2---:R-:W-:-:S05]  /*93f0*/  SEL R28, R3, R28, !P2 ;  /* 0x0000001c031c7207 */ /* 0x004fca0005000000 */
[----:B------:R0:W-:Y:S02]  /*9400*/  STL [R1+0xb4], R28 ;  /* 0x0000b41c01007387 */ /* 0x0001e40000100800 */
[C---:B0-----:R-:W-:Y:S02]  /*9410*/  SEL R28, R3.reuse, R19, !P2 ;  /* 0x00000013031c7207 */ /* 0x041fe40005000000 */
[C---:B------:R-:W-:Y:S02]  /*9420*/  SEL R19, R3.reuse, R17, !P2 ;  /* 0x0000001103137207 */ /* 0x040fe40005000000 */
[C---:B------:R-:W-:Y:S01]  /*9430*/  SEL R17, R3.reuse, R15, !P2 ;  /* 0x0000000f03117207 */ /* 0x040fe20005000000 */
[----:B------:R-:W-:Y:S01]  /*9440*/  STL [R1+0xc4], R28 ;  /* 0x0000c41c01007387 */ /* 0x000fe20000100800 */
[----:B------:R-:W-:-:S03]  /*9450*/  SEL R15, R3, R27, !P2 ;  /* 0x0000001b030f7207 */ /* 0x000fc60005000000 */
[----:B------:R-:W-:Y:S04]  /*9460*/  STL [R1+0xcc], R19 ;  /* 0x0000cc1301007387 */ /* 0x000fe80000100800 */
[----:B------:R-:W-:Y:S04]  /*9470*/  STL [R1+0xf8], R17 ;  /* 0x0000f81101007387 */ /* 0x000fe80000100800 */
[----:B------:R0:W-:Y:S04]  /*9480*/  STL [R1+0x134], R12 ;  /* 0x0001340c01007387 */ /* 0x0001e80000100800 */
[----:B------:R-:W-:Y:S04]  /*9490*/  STL [R1+0x12c], R15 ;  /* 0x00012c0f01007387 */ /* 0x000fe80000100800 */
[----:B------:R1:W-:Y:S01]  /*94a0*/  STL [R1+0x128], R0 ;  /* 0x0001280001007387 */ /* 0x0003e20000100800 */
[----:B0-----:R-:W-:-:S02]  /*94b0*/  SEL R12, R3, R9, !P2 ;  /* 0x00000009030c7207 */ /* 0x001fc40005000000 */
[----:B------:R-:W-:-:S03]  /*94c0*/  SEL R9, R3, R29, !P2 ;  /* 0x0000001d03097207 */ /* 0x000fc60005000000 */
[----:B------:R-:W-:Y:S01]  /*94d0*/  STL [R1+0x124], R12 ;  /* 0x0001240c01007387 */ /* 0x000fe20000100800 */
[C---:B-1----:R-:W-:Y:S02]  /*94e0*/  SEL R0, R3.reuse, R6, !P2 ;  /* 0x0000000603007207 */ /* 0x042fe40005000000 */
[C---:B------:R-:W-:Y:S01]  /*94f0*/  SEL R6, R3.reuse, R2, !P2 ;  /* 0x0000000203067207 */ /* 0x040fe20005000000 */
[----:B------:R-:W-:Y:S01]  /*9500*/  STL [R1+0x120], R9 ;  /* 0x0001200901007387 */ /* 0x000fe20000100800 */
[----:B------:R-:W-:-:S03]  /*9510*/  SEL R2, R3, R26, !P2 ;  /* 0x0000001a03027207 */ /* 0x000fc60005000000 */
[----:B------:R0:W-:Y:S04]  /*9520*/  STL [R1+0x114], R0 ;  /* 0x0001140001007387 */ /* 0x0001e80000100800 */
[----:B------:R1:W-:Y:S01]  /*9530*/  STL [R1+0x110], R6 ;  /* 0x0001100601007387 */ /* 0x0003e20000100800 */
[----:B0-----:R-:W-:-:S03]  /*9540*/  SEL R0, R3, R25, !P2 ;  /* 0x0000001903007207 */ /* 0x001fc60005000000 */
[----:B------:R0:W-:Y:S01]  /*9550*/  STL [R1+0x10c], R2 ;  /* 0x00010c0201007387 */ /* 0x0001e20000100800 */
[----:B-1----:R-:W-:-:S03]  /*9560*/  SEL R6, R3, R24, !P2 ;  /* 0x0000001803067207 */ /* 0x002fc60005000000 */
[----:B------:R1:W-:Y:S04]  /*9570*/  STL [R1+0x108], R0 ;  /* 0x0001080001007387 */ /* 0x0003e80000100800 */
[----:B------:R2:W-:Y:S01]  /*9580*/  STL [R1+0x104], R6 ;  /* 0x0001040601007387 */ /* 0x0005e20000100800 */
[C---:B0-----:R-:W-:Y:S02]  /*9590*/  SEL R2, R3.reuse, R23, !P2 ;  /* 0x0000001703027207 */ /* 0x041fe40005000000 */
[----:B-1----:R-:W-:-:S03]  /*95a0*/  SEL R0, R3, R22, !P2 ;  /* 0x0000001603007207 */ /* 0x002fc60005000000 */
[----:B------:R0:W-:Y:S01]  /*95b0*/  STL [R1+0x14c], R2 ;  /* 0x00014c0201007387 */ /* 0x0001e20000100800 */
[----:B--2---:R-:W-:-:S03]  /*95c0*/  SEL R6, R3, R21, !P2 ;  /* 0x0000001503067207 */ /* 0x004fc60005000000 */
        /* <DEDUP_REMOVED lines=19> */
[----:B------:R-:W-:Y:S04]  /*9700*/  STL [R1+0x1b0], R6 ;  /* 0x0001b00601007387 */ /* 0x000fe80000100800 */
[----:B------:R-:W2:Y:S01]  /*9710*/  LDL.LU R28, [R1+0x198] ;  /* 0x00019800011c7983 */ /* 0x000ea20000300800 */
[C---:B0-----:R-:W-:Y:S02]  /*9720*/  SEL R2, R3.reuse, R5, !P2 ;  /* 0x0000000503027207 */ /* 0x041fe40005000000 */
[----:B-1----:R-:W-:-:S03]  /*9730*/  SEL R0, R3, R4, !P2 ;  /* 0x0000000403007207 */ /* 0x002fc60005000000 */
        /* <DEDUP_REMOVED lines=133> */
[----:B------:R-:W4:Y:S01]  /*9f90*/  LDL.LU R29, [R1] ;  /* 0x00000000011d7983 */ /* 0x000f220000300800 */
        /* <DEDUP_REMOVED lines=11> */
[C---:B------:R-:W-:Y:S02]  /*a050*/  SEL R15, R3.reuse, R15, !P2 ;  /* 0x0000000f030f7207 */ /* 0x040fe40005000000 */
[----:B------:R-:W-:-:S02]  /*a060*/  SEL R12, R3, R12, !P2 ;  /* 0x0000000c030c7207 */ /* 0x000fc40005000000 */
[C---:B------:R-:W-:Y:S02]  /*a070*/  SEL R27, R3.reuse, R27, !P2 ;  /* 0x0000001b031b7207 */ /* 0x040fe40005000000 */
[C---:B------:R-:W-:Y:S02]  /*a080*/  SEL R9, R3.reuse, R9, !P2 ;  /* 0x0000000903097207 */ /* 0x040fe40005000000 */
[C---:B------:R-:W-:Y:S02]  /*a090*/  SEL R6, R3.reuse, R6, !P2 ;  /* 0x0000000603067207 */ /* 0x040fe40005000000 */
[C---:B------:R-:W-:Y:S02]  /*a0a0*/  SEL R2, R3.reuse, R2, !P2 ;  /* 0x0000000203027207 */ /* 0x040fe40005000000 */
        /* <DEDUP_REMOVED lines=17> */
[----:B--2---:R-:W-:-:S05]  /*a1c0*/  SEL R28, R3, R28, !P2 ;  /* 0x0000001c031c7207 */ /* 0x004fca0005000000 */
[----:B------:R0:W-:Y:S04]  /*a1d0*/  STL [R1+0x150], R28 ;  /* 0x0001501c01007387 */ /* 0x0001e80000100800 */
[----:B0-----:R-:W2:Y:S04]  /*a1e0*/  LDL.LU R28, [R1+0x1a58] ;  /* 0x001a5800011c7983 */ /* 0x001ea80000300800 */
[----:B------:R0:W-:Y:S04]  /*a1f0*/  STL [R1+0x148], R19 ;  /* 0x0001481301007387 */ /* 0x0001e80000100800 */
[----:B0-----:R-:W3:Y:S04]  /*a200*/  LDL.LU R19, [R1+0x1a54] ;  /* 0x001a540001137983 */ /* 0x001ee80000300800 */
[----:B------:R0:W-:Y:S04]  /*a210*/  STL [R1+0x144], R17 ;  /* 0x0001441101007387 */ /* 0x0001e80000100800 */
[----:B0-----:R-:W4:Y:S04]  /*a220*/  LDL.LU R17, [R1+0x1a50] ;  /* 0x001a500001117983 */ /* 0x001f280000300800 */
        /* <DEDUP_REMOVED lines=45> */
[----:B0-----:R-:W3:Y:S01]  /*a500*/  LDL.LU R4, [R1+0x19f4] ;  /* 0x0019f40001047983 */ /* 0x001ee20000300800 */
[----:B------:R-:W-:-:S02]  /*a510*/  SEL R0, R3, R0, !P2 ;  /* 0x0000000003007207 */ /* 0x000fc40005000000 */
[----:B------:R-:W-:-:S03]  /*a520*/  SEL R29, R3, R29, !P2 ;  /* 0x0000001d031d7207 */ /* 0x000fc60005000000 */
[----:B------:R3:W-:Y:S04]  /*a530*/  STL [R1+0xa8], R0 ;  /* 0x0000a80001007387 */ /* 0x0007e80000100800 */
[----:B------:R-:W-:Y:S01]  /*a540*/  STL [R1+0xa4], R29 ;  /* 0x0000a41d01007387 */ /* 0x000fe20000100800 */
[C---:B---3--:R-:W-:Y:S02]  /*a550*/  SEL R0, R3.reuse, R4, !P2 ;  /* 0x0000000403007207 */ /* 0x048fe40005000000 */
[C---:B--2---:R-:W-:Y:S02]  /*a560*/  SEL R4, R3.reuse, R5, !P2 ;  /* 0x0000000503047207 */ /* 0x044fe40005000000 */
[C---:B----4-:R-:W-:Y:S01]  /*a570*/  SEL R5, R3.reuse, R7, !P2 ;  /* 0x0000000703057207 */ /* 0x050fe20005000000 */
[----:B------:R0:W-:Y:S04]  /*a580*/  STL [R1+0xa0], R0 ;  /* 0x0000a00001007387 */ /* 0x0001e80000100800 */
        /* <DEDUP_REMOVED lines=26> */
[----:B-1----:R-:W2:Y:S04]  /*a730*/  LDL.LU R4, [R1+0x28c] ;  /* 0x00028c0001047983 */ /* 0x002ea80000300800 */
[----:B------:R0:W-:Y:S04]  /*a740*/  STL [R1+0x5c], R5 ;  /* 0x00005c0501007387 */ /* 0x0001e80000100800 */
[----:B------:R-:W3:Y:S04]  /*a750*/  LDL.LU R29, [R1+0x288] ;  /* 0x00028800011d7983 */ /* 0x000ee80000300800 */
[----:B------:R1:W-:Y:S01]  /*a760*/  STL [R1+0x54], R0 ;  /* 0x0000540001007387 */ /* 0x0003e20000100800 */
[----:B0-----:R-:W-:-:S05]  /*a770*/  SEL R5, R3, R26, !P2 ;  /* 0x0000001a03057207 */ /* 0x001fca0005000000 */
[----:B------:R-:W-:Y:S01]  /*a780*/  STL [R1+0x4c], R5 ;  /* 0x00004c0501007387 */ /* 0x000fe20000100800 */
[----:B-1----:R-:W-:-:S03]  /*a790*/  SEL R0, R3, R2, !P2 ;  /* 0x0000000203007207 */ /* 0x002fc60005000000 */
[----:B------:R-:W4:Y:S01]  /*a7a0*/  LDL.LU R8, [R1+0x284] ;  /* 0x0002840001087983 */ /* 0x000f220000300800 */
[----:B------:R-:W-:-:S03]  /*a7b0*/  SEL R2, R3, R6, !P2 ;  /* 0x0000000603027207 */ /* 0x000fc60005000000 */
[----:B------:R0:W-:Y:S04]  /*a7c0*/  STL [R1+0x48], R0 ;  /* 0x0000480001007387 */ /* 0x0001e80000100800 */
[----:B------:R1:W-:Y:S04]  /*a7d0*/  STL [R1+0x40], R2 ;  /* 0x0000400201007387 */ /* 0x0003e80000100800 */
[----:B------:R-:W4:Y:S01]  /*a7e0*/  LDL.LU R7, [R1+0x280] ;  /* 0x0002800001077983 */ /* 0x000f220000300800 */
[C---:B0-----:R-:W-:Y:S02]  /*a7f0*/  SEL R0, R3.reuse, R9, !P2 ;  /* 0x0000000903007207 */ /* 0x041fe40005000000 */
[----:B-1----:R-:W-:-:S03]  /*a800*/  SEL R2, R3, R27, !P2 ;  /* 0x0000001b03027207 */ /* 0x002fc60005000000 */
[----:B------:R0:W-:Y:S04]  /*a810*/  STL [R1+0x38], R0 ;  /* 0x0000380001007387 */ /* 0x0001e80000100800 */
[----:B------:R-:W4:Y:S01]  /*a820*/  LDL.LU R25, [R1+0xc] ;  /* 0x00000c0001197983 */ /* 0x000f220000300800 */
[----:B0-----:R-:W-:-:S03]  /*a830*/  SEL R0, R3, R12, !P2 ;  /* 0x0000000c03007207 */ /* 0x001fc60005000000 */
[----:B------:R-:W-:Y:S04]  /*a840*/  STL [R1+0x30], R2 ;  /* 0x0000300201007387 */ /* 0x000fe80000100800 */
[----:B------:R-:W4:Y:S04]  /*a850*/  LDL.LU R24, [R1+0x8] ;  /* 0x0000080001187983 */ /* 0x000f280000300800 */
[----:B------:R0:W-:Y:S04]  /*a860*/  STL [R1+0x2c], R0 ;  /* 0x00002c0001007387 */ /* 0x0001e80000100800 */
[----:B------:R-:W4:Y:S04]  /*a870*/  LDL.LU R18, [R1+0x4] ;  /* 0x0000040001127983 */ /* 0x000f280000300800 */
[----:B------:R-:W4:Y:S01]  /*a880*/  LDL.LU R23, [R1+0x34] ;  /* 0x0000340001177983 */ /* 0x000f220000300800 */
[----:B0-----:R-:W0:Y:S03]  /*a890*/  S2R R0, SR_TID.X ;  /* 0x0000000000007919 */ /* 0x001e260000002100 */
[----:B------:R-:W4:Y:S04]  /*a8a0*/  LDL.LU R22, [R1+0x3c] ;  /* 0x00003c0001167983 */ /* 0x000f280000300800 */
[----:B------:R-:W4:Y:S01]  /*a8b0*/  LDL.LU R10, [R1+0x44] ;  /* 0x00004400010a7983 */ /* 0x000f220000300800 */
[----:B0-----:R-:W-:-:S02]  /*a8c0*/  LOP3.LUT R5, R0, 0x3f, RZ, 0xc0, !PT ;  /* 0x0000003f00057812 */ /* 0x001fc400078ec0ff */
[----:B------:R-:W-:-:S05]  /*a8d0*/  SEL R0, R3, R15, !P2 ;  /* 0x0000000f03007207 */ /* 0x000fca0005000000 */
[----:B------:R0:W-:Y:S04]  /*a8e0*/  STL [R1+0x19ac], R0 ;  /* 0x0019ac0001007387 */ /* 0x0001e80000100800 */
[----:B------:R-:W4:Y:S01]  /*a8f0*/  LDL.LU R21, [R1+0x50] ;  /* 0x0000500001157983 */ /* 0x000f220000300800 */
[----:B0-----:R-:W-:-:S05]  /*a900*/  SEL R0, R3, R17, !P2 ;  /* 0x0000001103007207 */ /* 0x001fca0005000000 */
[----:B------:R0:W-:Y:S04]  /*a910*/  STL [R1+0x1c], R0 ;  /* 0x00001c0001007387 */ /* 0x0001e80000100800 */
[----:B------:R-:W4:Y:S01]  /*a920*/  LDL.LU R11, [R1+0x58] ;  /* 0x00005800010b7983 */ /* 0x000f220000300800 */
[----:B0-----:R-:W-:Y:S01]  /*a930*/  SEL R0, R3, R19, !P2 ;  /* 0x0000001303007207 */ /* 0x001fe20005000000 */
[----:B------:R-:W-:-:S04]  /*a940*/  IMAD R5, R5, UR5, RZ ;  /* 0x0000000505057c24 */ /* 0x000fc8000f8e02ff */
[----:B------:R2:W-:Y:S04]  /*a950*/  STL [R1+0x10], R0 ;  /* 0x0000100001007387 */ /* 0x0005e80000100800 */
[----:B------:R-:W4:Y:S01]  /*a960*/  LDL.LU R20, [R1+0x68] ;  /* 0x0000680001147983 */ /* 0x000f220000300800 */
[----:B------:R-:W-:Y:S01]  /*a970*/  LEA.HI.X.SX32 R2, R5, UR7, 0x1, P4 ;  /* 0x0000000705027c11 */ /* 0x000fe2000a0f0eff */
[----:B------:R-:W-:Y:S02]  /*a980*/  ULDC UR7, c[0x0][0x240] ;  /* 0x0000900000077ab9 */ /* 0x000fe40000000800 */
[----:B------:R-:W4:Y:S04]  /*a990*/  LDL.LU R13, [R1+0x8c] ;  /* 0x00008c00010d7983 */ /* 0x000f280000300800 */
[----:B------:R-:W-:Y:S04]  /*a9a0*/  STL [R1+0x19b0], R2 ;  /* 0x0019b00201007387 */ /* 0x000fe80000100800 */
[----:B------:R-:W4:Y:S01]  /*a9b0*/  LDL.LU R14, [R1+0x98] ;  /* 0x00009800010e7983 */ /* 0x000f220000300800 */
[----:B--2---:R-:W-:-:S03]  /*a9c0*/  IMAD R0, R4, UR6, RZ ;  /* 0x0000000604007c24 */ /* 0x004fc6000f8e02ff */
[----:B------:R-:W2:Y:S04]  /*a9d0*/  LDL.LU R4, [R1+0xac] ;  /* 0x0000ac0001047983 */ /* 0x000ea80000300800 */
[----:B------:R4:W-:Y:S01]  /*a9e0*/  STL [R1+0x218], R0 ;  /* 0x0002180001007387 */ /* 0x0009e20000100800 */
[----:B---3--:R-:W-:-:S03]  /*a9f0*/  IMAD R29, R29, UR6, RZ ;  /* 0x000000061d1d7c24 */ /* 0x008fc6000f8e02ff */
[----:B------:R-:W3:Y:S04]  /*aa00*/  LDL.LU R5, [R1+0xb4] ;  /* 0x0000b40001057983 */ /* 0x000ee80000300800 */
[----:B------:R-:W-:Y:S04]  /*aa10*/  STL [R1+0x1978], R29 ;  /* 0x0019781d01007387 */ /* 0x000fe80000100800 */
[----:B------:R-:W3:Y:S01]  /*aa20*/  LDL.LU R16, [R1+0xc4] ;  /* 0x0000c40001107983 */ /* 0x000ee20000300800 */
[----:B----4-:R-:W-:-:S05]  /*aa30*/  IMAD R0, R8, UR6, RZ ;  /* 0x0000000608007c24 */ /* 0x010fca000f8e02ff */
[----:B------:R0:W-:Y:S01]  /*aa40*/  STL [R1+0x210], R0 ;  /* 0x0002100001007387 */ /* 0x0001e20000100800 */
[----:B------:R-:W-:-:S03]  /*aa50*/  IMAD R2, R7, UR6, RZ ;  /* 0x0000000607027c24 */ /* 0x000fc6000f8e02ff */
[----:B------:R-:W4:Y:S01]  /*aa60*/  LDL.LU R7, [R1+0xcc] ;  /* 0x0000cc0001077983 */ /* 0x000f220000300800 */
[----:B0-----:R-:W-:-:S03]  /*aa70*/  IMAD R0, R28, UR7, RZ ;  /* 0x000000071c007c24 */ /* 0x001fc6000f8e02ff */
[----:B------:R0:W-:Y:S04]  /*aa80*/  STL [R1+0x28], R2 ;  /* 0x0000280201007387 */ /* 0x0001e80000100800 */
[----:B------:R-:W4:Y:S01]  /*aa90*/  LDL.LU R8, [R1+0xf8] ;  /* 0x0000f80001087983 */ /* 0x000f220000300800 */
[----:B------:R-:W-:-:S03]  /*aaa0*/  IMAD R3, R25, UR7, RZ ;  /* 0x0000000719037c24 */ /* 0x000fc6000f8e02ff */
[----:B------:R1:W-:Y:S04]  /*aab0*/  STL [R1+0x20], R0 ;  /* 0x0000200001007387 */ /* 0x0003e80000100800 */
[----:B------:R1:W-:Y:S01]  /*aac0*/  STL [R1+0x18], R3 ;  /* 0x0000180301007387 */ /* 0x0003e20000100800 */
[----:B0-----:R-:W-:Y:S02]  /*aad0*/  IMAD R2, R24, UR7, RZ ;  /* 0x0000000718027c24 */ /* 0x001fe4000f8e02ff */
[----:B-1----:R-:W-:Y:S02]  /*aae0*/  IMAD R0, R18, UR7, RZ ;  /* 0x0000000712007c24 */ /* 0x002fe4000f8e02ff */
[----:B------:R-:W4:Y:S01]  /*aaf0*/  LDL.LU R18, [R1+0x134] ;  /* 0x0001340001127983 */ /* 0x000f220000300800 */
[----:B------:R-:W-:-:S03]  /*ab00*/  IMAD R3, R23, UR7, RZ ;  /* 0x0000000717037c24 */ /* 0x000fc6000f8e02ff */
[----:B------:R0:W-:Y:S04]  /*ab10*/  STL [R1+0x14], R2 ;  /* 0x0000140201007387 */ /* 0x0001e80000100800 */
[----:B------:R1:W-:Y:S01]  /*ab20*/  STL [R1+0xc], R0 ;  /* 0x00000c0001007387 */ /* 0x0003e20000100800 */
[----:B0-----:R-:W-:-:S03]  /*ab30*/  IMAD R2, R22, UR7, RZ ;  /* 0x0000000716027c24 */ /* 0x001fc6000f8e02ff */
[----:B------:R0:W-:Y:S01]  /*ab40*/  STL [R1+0x8], R3 ;  /* 0x0000080301007387 */ /* 0x0001e20000100800 */
[----:B-1----:R-:W-:-:S03]  /*ab50*/  IMAD R0, R10, UR7, RZ ;  /* 0x000000070a007c24 */ /* 0x002fc6000f8e02ff */
[----:B------:R-:W4:Y:S04]  /*ab60*/  LDL.LU R10, [R1+0x12c] ;  /* 0x00012c00010a7983 */ /* 0x000f280000300800 */
[----:B------:R-:W-:Y:S04]  /*ab70*/  STL [R1+0x4], R2 ;  /* 0x0000040201007387 */ /* 0x000fe80000100800 */
[----:B------:R1:W-:Y:S01]  /*ab80*/  STL [R1], R0 ;  /* 0x0000000001007387 */ /* 0x0003e20000100800 */
[----:B------:R-:W-:-:S05]  /*ab90*/  IMAD R28, R21, UR7, RZ ;  /* 0x00000007151c7c24 */ /* 0x000fca000f8e02ff */
[----:B------:R-:W-:Y:S01]  /*aba0*/  STL [R1+0x19b4], R28 ;  /* 0x0019b41c01007387 */ /* 0x000fe20000100800 */
[----:B------:R-:W-:-:S03]  /*abb0*/  IMAD R27, R11, UR7, RZ ;  /* 0x000000070b1b7c24 */ /* 0x000fc6000f8e02ff */
[----:B------:R-:W4:Y:S04]  /*abc0*/  LDL.LU R11, [R1+0x128] ;  /* 0x00012800010b7983 */ /* 0x000f280000300800 */
[----:B------:R-:W-:Y:S04]  /*abd0*/  STL [R1+0x19a0], R27 ;  /* 0x0019a01b01007387 */ /* 0x000fe80000100800 */
[----:B------:R-:W4:Y:S01]  /*abe0*/  LDL.LU R23, [R1+0x124] ;  /* 0x0001240001177983 */ /* 0x000f220000300800 */
[----:B------:R-:W-:Y:S02]  /*abf0*/  IMAD R26, R20, UR7, RZ ;  /* 0x00000007141a7c24 */ /* 0x000fe4000f8e02ff */
[----:B------:R-:W-:-:S03]  /*ac00*/  IMAD R25, R13, UR7, RZ ;  /* 0x000000070d197c24 */ /* 0x000fc6000f8e02ff */
[----:B------:R-:W-:Y:S04]  /*ac10*/  STL [R1+0x199c], R26 ;  /* 0x00199c1a01007387 */ /* 0x000fe80000100800 */
[----:B------:R-:W4:Y:S01]  /*ac20*/  LDL.LU R13, [R1+0x120] ;  /* 0x00012000010d7983 */ /* 0x000f220000300800 */
[----:B0-----:R-:W-:-:S03]  /*ac30*/  IMAD R3, R14, UR7, RZ ;  /* 0x000000070e037c24 */ /* 0x001fc6000f8e02ff */
[----:B------:R-:W-:Y:S04]  /*ac40*/  STL [R1+0x1998], R25 ;  /* 0x0019981901007387 */ /* 0x000fe80000100800 */
[----:B------:R-:W4:Y:S04]  /*ac50*/  LDL.LU R14, [R1+0x114] ;  /* 0x00011400010e7983 */ /* 0x000f280000300800 */
[----:B------:R-:W-:Y:S01]  /*ac60*/  STL [R1+0x1994], R3 ;  /* 0x0019940301007387 */ /* 0x000fe20000100800 */
[----:B--2---:R-:W-:Y:S02]  /*ac70*/  IMAD R4, R4, UR7, RZ ;  /* 0x0000000704047c24 */ /* 0x004fe4000f8e02ff */
[----:B---3--:R-:W-:-:S03]  /*ac80*/  IMAD R5, R5, UR7, RZ ;  /* 0x0000000705057c24 */ /* 0x008fc6000f8e02ff */
[----:B------:R-:W-:Y:S01]  /*ac90*/  STL [R1+0x1990], R4 ;  /* 0x0019900401007387 */ /* 0x000fe20000100800 */
[----:B------:R-:W-:-:S03]  /*aca0*/  IMAD R6, R16, UR7, RZ ;  /* 0x0000000710067c24 */ /* 0x000fc6000f8e02ff */
[----:B------:R0:W-:Y:S04]  /*acb0*/  STL [R1+0x198c], R5 ;  /* 0x00198c0501007387 */ /* 0x0001e80000100800 */
[----:B------:R-:W-:Y:S01]  /*acc0*/  STL [R1+0x1988], R6 ;  /* 0x0019880601007387 */ /* 0x000fe20000100800 */
[----:B----4-:R-:W-:-:S05]  /*acd0*/  IMAD R7, R7, UR7, RZ ;  /* 0x0000000707077c24 */ /* 0x010fca000f8e02ff */
[----:B------:R2:W-:Y:S01]  /*ace0*/  STL [R1+0x19a4], R7 ;  /* 0x0019a40701007387 */ /* 0x0005e20000100800 */
[----:B------:R-:W-:-:S03]  /*acf0*/  IMAD R8, R8, UR7, RZ ;  /* 0x0000000708087c24 */ /* 0x000fc6000f8e02ff */
[----:B------:R-:W3:Y:S04]  /*ad00*/  LDL.LU R15, [R1+0x110] ;  /* 0x00011000010f7983 */ /* 0x000ee80000300800 */
[----:B------:R-:W4:Y:S04]  /*ad10*/  LDL.LU R16, [R1+0x10c] ;  /* 0x00010c0001107983 */ /* 0x000f280000300800 */
[----:B------:R-:W-:Y:S04]  /*ad20*/  STL [R1+0x19b8], R8 ;  /* 0x0019b80801007387 */ /* 0x000fe80000100800 */
[----:B------:R-:W2:Y:S01]  /*ad30*/  LDL.LU R17, [R1+0x108] ;  /* 0x0001080001117983 */ /* 0x000ea20000300800 */
[----:B------:R-:W-:-:S03]  /*ad40*/  IMAD R9, R18, UR7, RZ ;  /* 0x0000000712097c24 */ /* 0x000fc6000f8e02ff */
[----:B------:R-:W2:Y:S04]  /*ad50*/  LDL.LU R18, [R1+0x104] ;  /* 0x0001040001127983 */ /* 0x000ea80000300800 */
[----:B------:R-:W-:Y:S04]  /*ad60*/  STL [R1+0x19bc], R9 ;  /* 0x0019bc0901007387 */ /* 0x000fe80000100800 */
[----:B-1----:R-:W2:Y:S04]  /*ad70*/  LDL.LU R0, [R1+0x14c] ;  /* 0x00014c0001007983 */ /* 0x002ea80000300800 */
[----:B------:R-:W2:Y:S01]  /*ad80*/  LDL.LU R20, [R1+0x154] ;  /* 0x0001540001147983 */ /* 0x000ea20000300800 */
[----:B------:R-:W-:-:S05]  /*ad90*/  IMAD R10, R10, UR7, RZ ;  /* 0x000000070a0a7c24 */ /* 0x000fca000f8e02ff */
[----:B------:R-:W-:Y:S04]  /*ada0*/  STL [R1+0x19c0], R10 ;  /* 0x0019c00a01007387 */ /* 0x000fe80000100800 */
[----:B------:R-:W2:Y:S04]  /*adb0*/  LDL.LU R21, [R1+0x158] ;  /* 0x0001580001157983 */ /* 0x000ea80000300800 */
[----:B------:R-:W2:Y:S01]  /*adc0*/  LDL.LU R22, [R1+0x168] ;  /* 0x0001680001167983 */ /* 0x000ea20000300800 */
[----:B------:R-:W-:-:S05]  /*add0*/  IMAD R11, R11, UR7, RZ ;  /* 0x000000070b0b7c24 */ /* 0x000fca000f8e02ff */
[----:B------:R-:W-:Y:S01]  /*ade0*/  STL [R1+0x19c4], R11 ;  /* 0x0019c40b01007387 */ /* 0x000fe20000100800 */
[----:B------:R-:W-:-:S03]  /*adf0*/  IMAD R12, R23, UR7, RZ ;  /* 0x00000007170c7c24 */ /* 0x000fc6000f8e02ff */
[----:B------:R-:W2:Y:S04]  /*ae00*/  LDL.LU R23, [R1+0x16c] ;  /* 0x00016c0001177983 */ /* 0x000ea80000300800 */
[----:B------:R-:W2:Y:S01]  /*ae10*/  LDL.LU R24, [R1+0x178] ;  /* 0x0001780001187983 */ /* 0x000ea20000300800 */
[----:B------:R-:W-:-:S05]  /*ae20*/  IMAD R13, R13, UR7, RZ ;  /* 0x000000070d0d7c24 */ /* 0x000fca000f8e02ff */
[----:B------:R-:W-:Y:S04]  /*ae30*/  STL.64 [R1+0x1980], R12 ;  /* 0x0019800c01007387 */ /* 0x000fe80000100a00 */
[----:B0-----:R-:W2:Y:S04]  /*ae40*/  LDL.LU R5, [R1+0x17c] ;  /* 0x00017c0001057983 */ /* 0x001ea80000300800 */
[----:B------:R-:W2:Y:S04]  /*ae50*/  LDL.LU R4, [R1+0x184] ;  /* 0x0001840001047983 */ /* 0x000ea80000300800 */
[----:B------:R-:W2:Y:S04]  /*ae60*/  LDL.LU R3, [R1+0x190] ;  /* 0x0001900001037983 */ /* 0x000ea80000300800 */
[----:B------:R-:W2:Y:S04]  /*ae70*/  LDL.LU R25, [R1+0x1a4] ;  /* 0x0001a40001197983 */ /* 0x000ea80000300800 */
[----:B------:R-:W2:Y:S04]  /*ae80*/  LDL.LU R26, [R1+0x1ac] ;  /* 0x0001ac00011a7983 */ /* 0x000ea80000300800 */
[----:B------:R-:W2:Y:S04]  /*ae90*/  LDL.LU R27, [R1+0x1b0] ;  /* 0x0001b000011b7983 */ /* 0x000ea80000300800 */
[----:B------:R-:W2:Y:S04]  /*aea0*/  LDL.LU R28, [R1+0x1bc] ;  /* 0x0001bc00011c7983 */ /* 0x000ea80000300800 */
[----:B------:R-:W2:Y:S04]  /*aeb0*/  LDL.LU R29, [R1+0x1c0] ;  /* 0x0001c000011d7983 */ /* 0x000ea80000300800 */
[----:B------:R-:W2:Y:S01]  /*aec0*/  LDL.LU R2, [R1+0x1cc] ;  /* 0x0001cc0001027983 */ /* 0x000ea20000300800 */
[----:B------:R-:W-:-:S05]  /*aed0*/  IMAD R14, R14, UR7, RZ ;  /* 0x000000070e0e7c24 */ /* 0x000fca000f8e02ff */
[----:B------:R-:W-:Y:S01]  /*aee0*/  STL [R1+0x19c8], R14 ;  /* 0x0019c80e01007387 */ /* 0x000fe20000100800 */
[----:B---3--:R-:W-:Y:S02]  /*aef0*/  IMAD R15, R15, UR7, RZ ;  /* 0x000000070f0f7c24 */ /* 0x008fe4000f8e02ff */
[----:B----4-:R-:W-:-:S03]  /*af00*/  IMAD R16, R16, UR7, RZ ;  /* 0x0000000710107c24 */ /* 0x010fc6000f8e02ff */
[----:B------:R-:W-:Y:S01]  /*af10*/  STL [R1+0x19cc], R15 ;  /* 0x0019cc0f01007387 */ /* 0x000fe20000100800 */
[----:B--2---:R-:W-:-:S03]  /*af20*/  IMAD R17, R17, UR7, RZ ;  /* 0x0000000711117c24 */ /* 0x004fc6000f8e02ff */
[----:B------:R-:W-:Y:S04]  /*af30*/  STL [R1+0x19d0], R16 ;  /* 0x0019d01001007387 */ /* 0x000fe80000100800 */
[----:B------:R-:W-:Y:S01]  /*af40*/  STL [R1+0x19d4], R17 ;  /* 0x0019d41101007387 */ /* 0x000fe20000100800 */
[----:B------:R-:W-:Y:S02]  /*af50*/  IMAD R18, R18, UR7, RZ ;  /* 0x0000000712127c24 */ /* 0x000fe4000f8e02ff */
[----:B------:R-:W-:-:S03]  /*af60*/  IMAD R19, R0, UR7, RZ ;  /* 0x0000000700137c24 */ /* 0x000fc6000f8e02ff */
[----:B------:R-:W-:Y:S01]  /*af70*/  STL [R1+0x19d8], R18 ;  /* 0x0019d81201007387 */ /* 0x000fe20000100800 */
[----:B------:R-:W-:-:S03]  /*af80*/  IMAD R20, R20, UR7, RZ ;  /* 0x0000000714147c24 */ /* 0x000fc6000f8e02ff */
[----:B------:R-:W-:Y:S04]  /*af90*/  STL [R1+0x19dc], R19 ;  /* 0x0019dc1301007387 */ /* 0x000fe80000100800 */
[----:B------:R-:W-:Y:S01]  /*afa0*/  STL [R1+0x19e0], R20 ;  /* 0x0019e01401007387 */ /* 0x000fe20000100800 */
[----:B------:R-:W-:Y:S02]  /*afb0*/  IMAD R21, R21, UR7, RZ ;  /* 0x0000000715157c24 */ /* 0x000fe4000f8e02ff */
[----:B------:R-:W-:-:S03]  /*afc0*/  IMAD R22, R22, UR7, RZ ;  /* 0x0000000716167c24 */ /* 0x000fc6000f8e02ff */
[----:B------:R-:W-:Y:S04]  /*afd0*/  STL [R1+0x19e4], R21 ;  /* 0x0019e41501007387 */ /* 0x000fe80000100800 */
[----:B------:R-:W-:Y:S01]  /*afe0*/  STL [R1+0x19e8], R22 ;  /* 0x0019e81601007387 */ /* 0x000fe20000100800 */
[----:B------:R-:W-:-:S05]  /*aff0*/  IMAD R23, R23, UR7, RZ ;  /* 0x0000000717177c24 */ /* 0x000fca000f8e02ff */
[----:B------:R-:W-:Y:S04]  /*b000*/  STL [R1+0x19ec], R23 ;  /* 0x0019ec1701007387 */ /* 0x000fe80000100800 */
[----:B------:R-:W2:Y:S01]  /*b010*/  LDL.LU R0, [R1+0x1d0] ;  /* 0x0001d00001007983 */ /* 0x000ea20000300800 */
[----:B------:R-:W-:-:S05]  /*b020*/  IMAD R24, R24, UR7, RZ ;  /* 0x0000000718187c24 */ /* 0x000fca000f8e02ff */
[----:B------:R-:W-:Y:S01]  /*b030*/  STL [R1+0x19f0], R24 ;  /* 0x0019f01801007387 */ /* 0x000fe20000100800 */
[----:B------:R-:W-:Y:S02]  /*b040*/  IMAD R7, R5, UR7, RZ ;  /* 0x0000000705077c24 */ /* 0x000fe4000f8e02ff */
[----:B------:R-:W-:-:S03]  /*b050*/  IMAD R6, R4, UR7, RZ ;  /* 0x0000000704067c24 */ /* 0x000fc6000f8e02ff */
[----:B------:R-:W-:Y:S01]  /*b060*/  STL [R1+0x34], R7 ;  /* 0x0000340701007387 */ /* 0x000fe20000100800 */
[----:B------:R-:W-:-:S03]  /*b070*/  IMAD R5, R3, UR7, RZ ;  /* 0x0000000703057c24 */ /* 0x000fc6000f8e02ff */
[----:B------:R-:W-:Y:S01]  /*b080*/  STL [R1+0x3c], R6 ;  /* 0x00003c0601007387 */ /* 0x000fe20000100800 */
[----:B------:R-:W-:-:S03]  /*b090*/  IMAD R4, R25, UR7, RZ ;  /* 0x0000000719047c24 */ /* 0x000fc6000f8e02ff */
[----:B------:R0:W-:Y:S01]  /*b0a0*/  STL [R1+0x44], R5 ;  /* 0x0000440501007387 */ /* 0x0001e20000100800 */
[----:B------:R-:W-:-:S03]  /*b0b0*/  IMAD R3, R26, UR7, RZ ;  /* 0x000000071a037c24 */ /* 0x000fc6000f8e02ff */
[----:B------:R1:W-:Y:S04]  /*b0c0*/  STL [R1+0x50], R4 ;  /* 0x0000500401007387 */ /* 0x0003e80000100800 */
[----:B------:R3:W-:Y:S01]  /*b0d0*/  STL [R1+0x58], R3 ;  /* 0x0000580301007387 */ /* 0x0007e20000100800 */
[----:B0-----:R-:W-:Y:S02]  /*b0e0*/  IMAD R5, R27, UR7, RZ ;  /* 0x000000071b057c24 */ /* 0x001fe4000f8e02ff */
[----:B-1----:R-:W-:-:S03]  /*b0f0*/  IMAD R4, R28, UR7, RZ ;  /* 0x000000071c047c24 */ /* 0x002fc6000f8e02ff */
[----:B------:R-:W-:Y:S01]  /*b100*/  STL [R1+0x68], R5 ;  /* 0x0000680501007387 */ /* 0x000fe20000100800 */
[----:B---3--:R-:W-:-:S03]  /*b110*/  IMAD R3, R29, UR7, RZ ;  /* 0x000000071d037c24 */ /* 0x008fc6000f8e02ff */
[----:B------:R-:W3:Y:S01]  /*b120*/  LDL.LU R29, [R1+0x1d8] ;  /* 0x0001d800011d7983 */ /* 0x000ee20000300800 */
[----:B------:R-:W-:-:S03]  /*b130*/  IMAD R2, R2, UR7, RZ ;  /* 0x0000000702027c24 */ /* 0x000fc6000f8e02ff */
[----:B------:R-:W-:Y:S04]  /*b140*/  STL [R1+0x8c], R4 ;  /* 0x00008c0401007387 */ /* 0x000fe80000100800 */
[----:B------:R-:W-:Y:S04]  /*b150*/  STL [R1+0x98], R3 ;  /* 0x0000980301007387 */ /* 0x000fe80000100800 */
[----:B------:R-:W4:Y:S04]  /*b160*/  LDL.LU R24, [R1+0x1e0] ;  /* 0x0001e00001187983 */ /* 0x000f280000300800 */
[----:B------:R-:W4:Y:S04]  /*b170*/  LDL.LU R23, [R1+0x20c] ;  /* 0x00020c0001177983 */ /* 0x000f280000300800 */
[----:B------:R0:W-:Y:S04]  /*b180*/  STL [R1+0xac], R2 ;  /* 0x0000ac0201007387 */ /* 0x0001e80000100800 */
        /* <DEDUP_REMOVED lines=16> */
[----:B0-----:R-:W4:Y:S04]  /*b290*/  LDL.LU R2, [R1+0x1a8] ;  /* 0x0001a80001027983 */ /* 0x001f280000300800 */
[----:B------:R-:W4:Y:S04]  /*b2a0*/  LDL.LU R6, [R1+0x1a0] ;  /* 0x0001a00001067983 */ /* 0x000f280000300800 */
[----:B------:R-:W4:Y:S01]  /*b2b0*/  LDL.LU R5, [R1+0x19c] ;  /* 0x00019c0001057983 */ /* 0x000f220000300800 */
[----:B--2---:R-:W-:-:S05]  /*b2c0*/  IMAD R0, R0, UR7, RZ ;  /* 0x0000000700007c24 */ /* 0x004fca000f8e02ff */
[----:B------:R0:W-:Y:S04]  /*b2d0*/  STL [R1+0xb4], R0 ;  /* 0x0000b40001007387 */ /* 0x0001e80000100800 */
[----:B------:R-:W2:Y:S04]  /*b2e0*/  LDL.LU R4, [R1+0x198] ;  /* 0x0001980001047983 */ /* 0x000ea80000300800 */
[----:B------:R-:W2:Y:S04]  /*b2f0*/  LDL.LU R3, [R1+0x194] ;  /* 0x0001940001037983 */ /* 0x000ea80000300800 */
[----:B------:R-:W2:Y:S04]  /*b300*/  LDL.LU R25, [R1+0x18c] ;  /* 0x00018c0001197983 */ /* 0x000ea80000300800 */
[----:B------:R-:W2:Y:S04]  /*b310*/  LDL.LU R26, [R1+0x188] ;  /* 0x00018800011a7983 */ /* 0x000ea80000300800 */
[----:B------:R-:W2:Y:S04]  /*b320*/  LDL.LU R27, [R1+0x180] ;  /* 0x00018000011b7983 */ /* 0x000ea80000300800 */
[----:B------:R-:W2:Y:S04]  /*b330*/  LDL.LU R28, [R1+0x174] ;  /* 0x00017400011c7983 */ /* 0x000ea80000300800 */
[----:B0-----:R-:W2:Y:S01]  /*b340*/  LDL.LU R0, [R1+0x170] ;  /* 0x0001700001007983 */ /* 0x001ea20000300800 */
[----:B---3--:R-:W-:-:S05]  /*b350*/  IMAD R29, R29, UR7, RZ ;  /* 0x000000071d1d7c24 */ /* 0x008fca000f8e02ff */
[----:B------:R0:W-:Y:S01]  /*b360*/  STL [R1+0xc4], R29 ;  /* 0x0000c41d01007387 */ /* 0x0001e20000100800 */
[----:B----4-:R-:W-:-:S03]  /*b370*/  IMAD R24, R24, UR7, RZ ;  /* 0x0000000718187c24 */ /* 0x010fc6000f8e02ff */
[----:B0-----:R-:W3:Y:S04]  /*b380*/  LDL.LU R29, [R1+0x164] ;  /* 0x00016400011d7983 */ /* 0x001ee80000300800 */
[----:B------:R0:W-:Y:S02]  /*b390*/  STL [R1+0xcc], R24 ;  /* 0x0000cc1801007387 */ /* 0x0001e40000100800 */
[----:B0-----:R-:W-:Y:S02]  /*b3a0*/  IMAD R24, R23, UR7, RZ ;  /* 0x0000000717187c24 */ /* 0x001fe4000f8e02ff */
[----:B------:R-:W-:Y:S02]  /*b3b0*/  IMAD R23, R22, UR7, RZ ;  /* 0x0000000716177c24 */ /* 0x000fe4000f8e02ff */
[----:B------:R-:W-:-:S02]  /*b3c0*/  IMAD R22, R21, UR7, RZ ;  /* 0x0000000715167c24 */ /* 0x000fc4000f8e02ff */
[----:B------:R-:W-:Y:S01]  /*b3d0*/  IMAD R21, R20, UR7, RZ ;  /* 0x0000000714157c24 */ /* 0x000fe2000f8e02ff */
[----:B------:R-:W-:Y:S01]  /*b3e0*/  STL [R1+0xf8], R24 ;  /* 0x0000f81801007387 */ /* 0x000fe20000100800 */
[----:B------:R-:W-:Y:S02]  /*b3f0*/  IMAD R20, R19, UR7, RZ ;  /* 0x0000000713147c24 */ /* 0x000fe4000f8e02ff */
[----:B------:R-:W-:Y:S01]  /*b400*/  IMAD R19, R18, UR7, RZ ;  /* 0x0000000712137c24 */ /* 0x000fe2000f8e02ff */
[----:B------:R-:W-:Y:S01]  /*b410*/  STL [R1+0x104], R23 ;  /* 0x0001041701007387 */ /* 0x000fe20000100800 */
[----:B------:R-:W-:-:S03]  /*b420*/  IMAD R18, R17, UR7, RZ ;  /* 0x0000000711127c24 */ /* 0x000fc6000f8e02ff */
        /* <DEDUP_REMOVED lines=20> */
[----:B------:R-:W-:Y:S04]  /*b570*/  STL [R1+0x154], R12 ;  /* 0x0001540c01007387 */ /* 0x000fe80000100800 */
[----:B------:R-:W-:Y:S01]  /*b580*/  STL [R1+0x158], R11 ;  /* 0x0001580b01007387 */ /* 0x000fe20000100800 */
[----:B------:R-:W-:-:S03]  /*b590*/  IMAD R8, R2, UR7, RZ ;  /* 0x0000000702087c24 */ /* 0x000fc6000f8e02ff */
[----:B------:R-:W-:Y:S04]  /*b5a0*/  STL [R1+0x168], R10 ;  /* 0x0001680a01007387 */ /* 0x000fe80000100800 */
[----:B------:R-:W-:Y:S04]  /*b5b0*/  STL [R1+0x16c], R9 ;  /* 0x00016c0901007387 */ /* 0x000fe80000100800 */
[----:B------:R-:W4:Y:S04]  /*b5c0*/  LDL.LU R2, [R1+0x160] ;  /* 0x0001600001027983 */ /* 0x000f280000300800 */
[----:B------:R0:W-:Y:S04]  /*b5d0*/  STL [R1+0x178], R7 ;  /* 0x0001780701007387 */ /* 0x0001e80000100800 */
[----:B------:R-:W-:Y:S01]  /*b5e0*/  STL [R1+0x17c], R8 ;  /* 0x00017c0801007387 */ /* 0x000fe20000100800 */
[----:B0-----:R-:W-:-:S02]  /*b5f0*/  IMAD R7, R6, UR7, RZ ;  /* 0x0000000706077c24 */ /* 0x001fc4000f8e02ff */
[----:B------:R-:W-:-:S03]  /*b600*/  IMAD R6, R5, UR7, RZ ;  /* 0x0000000705067c24 */ /* 0x000fc6000f8e02ff */
[----:B------:R-:W-:Y:S04]  /*b610*/  STL [R1+0x184], R7 ;  /* 0x0001840701007387 */ /* 0x000fe80000100800 */
[----:B------:R-:W-:Y:S01]  /*b620*/  STL [R1+0x190], R6 ;  /* 0x0001900601007387 */ /* 0x000fe20000100800 */
[----:B--2---:R-:W-:Y:S02]  /*b630*/  IMAD R4, R4, UR7, RZ ;  /* 0x0000000704047c24 */ /* 0x004fe4000f8e02ff */
[----:B------:R-:W-:-:S03]  /*b640*/  IMAD R5, R3, UR7, RZ ;  /* 0x0000000703057c24 */ /* 0x000fc6000f8e02ff */
[----:B------:R0:W-:Y:S01]  /*b650*/  STL [R1+0x198], R4 ;  /* 0x0001980401007387 */ /* 0x0001e20000100800 */
[----:B------:R-:W-:-:S03]  /*b660*/  IMAD R3, R25, UR7, RZ ;  /* 0x0000000719037c24 */ /* 0x000fc6000f8e02ff */
[----:B------:R1:W-:Y:S01]  /*b670*/  STL [R1+0x194], R5 ;  /* 0x0001940501007387 */ /* 0x0003e20000100800 */
[----:B0-----:R-:W-:-:S03]  /*b680*/  IMAD R4, R26, UR7, RZ ;  /* 0x000000071a047c24 */ /* 0x001fc6000f8e02ff */
[----:B------:R-:W-:Y:S01]  /*b690*/  STL [R1+0x18c], R3 ;  /* 0x00018c0301007387 */ /* 0x000fe20000100800 */
[----:B-1----:R-:W-:-:S03]  /*b6a0*/  IMAD R5, R27, UR7, RZ ;  /* 0x000000071b057c24 */ /* 0x002fc6000f8e02ff */
[----:B------:R0:W-:Y:S04]  /*b6b0*/  STL [R1+0x188], R4 ;  /* 0x0001880401007387 */ /* 0x0001e80000100800 */
[----:B------:R-:W-:Y:S01]  /*b6c0*/  STL [R1+0x180], R5 ;  /* 0x0001800501007387 */ /* 0x000fe20000100800 */
[----:B0-----:R-:W-:-:S03]  /*b6d0*/  IMAD R4, R0, UR7, RZ ;  /* 0x0000000700047c24 */ /* 0x001fc6000f8e02ff */
[----:B------:R-:W2:Y:S01]  /*b6e0*/  LDL.LU R0, [R1+0x15c] ;  /* 0x00015c0001007983 */ /* 0x000ea20000300800 */
[----:B------:R-:W-:-:S05]  /*b6f0*/  IMAD R3, R28, UR7, RZ ;  /* 0x000000071c037c24 */ /* 0x000fca000f8e02ff */
[----:B------:R3:W-:Y:S04]  /*b700*/  STL [R1+0x174], R3 ;  /* 0x0001740301007387 */ /* 0x0007e80000100800 */
[----:B------:R0:W-:Y:S04]  /*b710*/  STL [R1+0x170], R4 ;  /* 0x0001700401007387 */ /* 0x0001e80000100800 */
[----:B------:R-:W2:Y:S04]  /*b720*/  LDL.LU R24, [R1+0x150] ;  /* 0x0001500001187983 */ /* 0x000ea80000300800 */
[----:B------:R-:W2:Y:S01]  /*b730*/  LDL.LU R23, [R1+0x148] ;  /* 0x0001480001177983 */ /* 0x000ea20000300800 */
[----:B---3--:R-:W-:-:S05]  /*b740*/  IMAD R3, R29, UR7, RZ ;  /* 0x000000071d037c24 */ /* 0x008fca000f8e02ff */
[----:B------:R1:W-:Y:S04]  /*b750*/  STL [R1+0x164], R3 ;  /* 0x0001640301007387 */ /* 0x0003e80000100800 */
[----:B------:R-:W3:Y:S04]  /*b760*/  LDL.LU R22, [R1+0x144] ;  /* 0x0001440001167983 */ /* 0x000ee80000300800 */
        /* <DEDUP_REMOVED lines=17> */
[----:B------:R-:W3:Y:S01]  /*b880*/  LDL.LU R5, [R1+0xd0] ;  /* 0x0000d00001057983 */ /* 0x000ee20000300800 */
[----:B----4-:R-:W-:-:S05]  /*b890*/  IMAD R2, R2, UR7, RZ ;  /* 0x0000000702027c24 */ /* 0x010fca000f8e02ff */
[----:B------:R4:W-:Y:S04]  /*b8a0*/  STL [R1+0x160], R2 ;  /* 0x0001600201007387 */ /* 0x0009e80000100800 */
[----:B0-----:R-:W3:Y:S04]  /*b8b0*/  LDL.LU R4, [R1+0xc8] ;  /* 0x0000c80001047983 */ /* 0x001ee80000300800 */
[----:B-1----:R-:W3:Y:S04]  /*b8c0*/  LDL.LU R3, [R1+0xc0] ;  /* 0x0000c00001037983 */ /* 0x002ee80000300800 */
[----:B------:R-:W3:Y:S04]  /*b8d0*/  LDL.LU R25, [R1+0xbc] ;  /* 0x0000bc0001197983 */ /* 0x000ee80000300800 */
[----:B------:R-:W3:Y:S04]  /*b8e0*/  LDL.LU R26, [R1+0xb8] ;  /* 0x0000b800011a7983 */ /* 0x000ee80000300800 */
[----:B------:R-:W3:Y:S04]  /*b8f0*/  LDL.LU R28, [R1+0xb0] ;  /* 0x0000b000011c7983 */ /* 0x000ee80000300800 */
[----:B------:R-:W3:Y:S04]  /*b900*/  LDL.LU R29, [R1+0xa8] ;  /* 0x0000a800011d7983 */ /* 0x000ee80000300800 */
[----:B----4-:R-:W4:Y:S01]  /*b910*/  LDL.LU R2, [R1+0xa4] ;  /* 0x0000a40001027983 */ /* 0x010f220000300800 */
[----:B--2---:R-:W-:-:S05]  /*b920*/  IMAD R0, R0, UR7, RZ ;  /* 0x0000000700007c24 */ /* 0x004fca000f8e02ff */
[----:B------:R0:W-:Y:S04]  /*b930*/  STL [R1+0x15c], R0 ;  /* 0x00015c0001007387 */ /* 0x0001e80000100800 */
[----:B0-----:R-:W2:Y:S01]  /*b940*/  LDL.LU R0, [R1+0xa0] ;  /* 0x0000a00001007983 */ /* 0x001ea20000300800 */
[----:B------:R-:W-:-:S05]  /*b950*/  IMAD R24, R24, UR7, RZ ;  /* 0x0000000718187c24 */ /* 0x000fca000f8e02ff */
[----:B------:R0:W-:Y:S02]  /*b960*/  STL [R1+0x150], R24 ;  /* 0x0001501801007387 */ /* 0x0001e40000100800 */
[----:B0-----:R-:W-:Y:S02]  /*b970*/  IMAD R24, R23, UR7, RZ ;  /* 0x0000000717187c24 */ /* 0x001fe4000f8e02ff */
[----:B---3--:R-:W-:Y:S02]  /*b980*/  IMAD R23, R22, UR7, RZ ;  /* 0x0000000716177c24 */ /* 0x008fe4000f8e02ff */
        /* <DEDUP_REMOVED lines=31> */
[----:B------:R-:W-:Y:S04]  /*bb80*/  STL [R1+0xe0], R9 ;  /* 0x0000e00901007387 */ /* 0x000fe80000100800 */
[----:B------:R-:W3:Y:S04]  /*bb90*/  LDL.LU R27, [R1+0x9c] ;  /* 0x00009c00011b7983 */ /* 0x000ee80000300800 */
[----:B------:R0:W-:Y:S04]  /*bba0*/  STL [R1+0xdc], R7 ;  /* 0x0000dc0701007387 */ /* 0x0001e80000100800 */
[----:B------:R-:W-:Y:S01]  /*bbb0*/  STL [R1+0xd8], R8 ;  /* 0x0000d80801007387 */ /* 0x000fe20000100800 */
[----:B0-----:R-:W-:-:S02]  /*bbc0*/  IMAD R7, R6, UR7, RZ ;  /* 0x0000000706077c24 */ /* 0x001fc4000f8e02ff */
[----:B------:R-:W-:Y:S02]  /*bbd0*/  IMAD R6, R5, UR7, RZ ;  /* 0x0000000705067c24 */ /* 0x000fe4000f8e02ff */
[----:B------:R-:W-:Y:S02]  /*bbe0*/  IMAD R5, R4, UR7, RZ ;  /* 0x0000000704057c24 */ /* 0x000fe4000f8e02ff */
[----:B------:R-:W-:Y:S01]  /*bbf0*/  IMAD R4, R3, UR7, RZ ;  /* 0x0000000703047c24 */ /* 0x000fe2000f8e02ff */
[----:B------:R-:W-:Y:S01]  /*bc00*/  STL [R1+0xd4], R7 ;  /* 0x0000d40701007387 */ /* 0x000fe20000100800 */
[----:B------:R-:W-:-:S03]  /*bc10*/  IMAD R3, R25, UR7, RZ ;  /* 0x0000000719037c24 */ /* 0x000fc6000f8e02ff */
[----:B------:R-:W-:Y:S04]  /*bc20*/  STL [R1+0xd0], R6 ;  /* 0x0000d00601007387 */ /* 0x000fe80000100800 */
[----:B------:R0:W-:Y:S04]  /*bc30*/  STL [R1+0xc8], R5 ;  /* 0x0000c80501007387 */ /* 0x0001e80000100800 */
[----:B------:R1:W-:Y:S04]  /*bc40*/  STL [R1+0xc0], R4 ;  /* 0x0000c00401007387 */ /* 0x0003e80000100800 */
[----:B------:R4:W-:Y:S01]  /*bc50*/  STL [R1+0xbc], R3 ;  /* 0x0000bc0301007387 */ /* 0x0009e20000100800 */
[----:B0-----:R-:W-:-:S02]  /*bc60*/  IMAD R5, R26, UR7, RZ ;  /* 0x000000071a057c24 */ /* 0x001fc4000f8e02ff */
[----:B-1----:R-:W-:-:S03]  /*bc70*/  IMAD R4, R28, UR7, RZ ;  /* 0x000000071c047c24 */ /* 0x002fc6000f8e02ff */
[----:B------:R-:W-:Y:S01]  /*bc80*/  STL [R1+0xb8], R5 ;  /* 0x0000b80501007387 */ /* 0x000fe20000100800 */
[----:B----4-:R-:W-:Y:S02]  /*bc90*/  IMAD R2, R2, UR7, RZ ;  /* 0x0000000702027c24 */ /* 0x010fe4000f8e02ff */
[----:B------:R-:W-:Y:S01]  /*bca0*/  IMAD R3, R29, UR7, RZ ;  /* 0x000000071d037c24 */ /* 0x000fe2000f8e02ff */
[----:B------:R-:W-:Y:S04]  /*bcb0*/  STL [R1+0xb0], R4 ;  /* 0x0000b00401007387 */ /* 0x000fe80000100800 */
[----:B------:R-:W4:Y:S04]  /*bcc0*/  LDL.LU R6, [R1+0x94] ;  /* 0x0000940001067983 */ /* 0x000f280000300800 */
[----:B------:R-:W-:Y:S04]  /*bcd0*/  STL [R1+0xa8], R3 ;  /* 0x0000a80301007387 */ /* 0x000fe80000100800 */
[----:B------:R0:W-:Y:S04]  /*bce0*/  STL [R1+0xa4], R2 ;  /* 0x0000a40201007387 */ /* 0x0001e80000100800 */
        /* <DEDUP_REMOVED lines=18> */
[----:B0-----:R-:W2:Y:S04]  /*be10*/  LDL.LU R2, [R1+0x38] ;  /* 0x0000380001027983 */ /* 0x001ea80000300800 */
[----:B------:R-:W2:Y:S04]  /*be20*/  LDL.LU R29, [R1+0x30] ;  /* 0x00003000011d7983 */ /* 0x000ea80000300800 */
[----:B-1----:R-:W2:Y:S04]  /*be30*/  LDL.LU R0, [R1+0x2c] ;  /* 0x00002c0001007983 */ /* 0x002ea80000300800 */
        /* <DEDUP_REMOVED lines=8> */
[----:B0-----:R-:W3:Y:S04]  /*bec0*/  LDL.LU R3, [R1+0xc] ;  /* 0x00000c0001037983 */ /* 0x001ee80000300800 */
[----:B------:R-:W3:Y:S04]  /*bed0*/  LDL.LU R4, [R1+0x8] ;  /* 0x0000080001047983 */ /* 0x000ee80000300800 */
[----:B------:R-:W3:Y:S01]  /*bee0*/  LDL.LU R5, [R1+0x4] ;  /* 0x0000040001057983 */ /* 0x000ee20000300800 */
[----:B----4-:R-:W-:-:S05]  /*bef0*/  IMAD R6, R6, UR7, RZ ;  /* 0x0000000706067c24 */ /* 0x010fca000f8e02ff */
[----:B------:R0:W-:Y:S01]  /*bf00*/  STL [R1+0x94], R6 ;  /* 0x0000940601007387 */ /* 0x0001e20000100800 */
[----:B------:R-:W-:-:S03]  /*bf10*/  IMAD R24, R24, UR7, RZ ;  /* 0x0000000718187c24 */ /* 0x000fc6000f8e02ff */
[----:B0-----:R-:W4:Y:S01]  /*bf20*/  LDL.LU R6, [R1] ;  /* 0x0000000001067983 */ /* 0x001f220000300800 */
[----:B------:R-:W-:-:S03]  /*bf30*/  IMAD R23, R23, UR7, RZ ;  /* 0x0000000717177c24 */ /* 0x000fc6000f8e02ff */
[----:B------:R0:W-:Y:S04]  /*bf40*/  STL [R1+0x90], R24 ;  /* 0x0000901801007387 */ /* 0x0001e80000100800 */
[----:B0-----:R-:W4:Y:S04]  /*bf50*/  LDL.LU R24, [R1+0x19f0] ;  /* 0x0019f00001187983 */ /* 0x001f280000300800 */
[----:B------:R0:W-:Y:S04]  /*bf60*/  STL [R1+0x88], R23 ;  /* 0x0000881701007387 */ /* 0x0001e80000100800 */
[----:B0-----:R-:W4:Y:S01]  /*bf70*/  LDL.LU R23, [R1+0x19ec] ;  /* 0x0019ec0001177983 */ /* 0x001f220000300800 */
[----:B--2---:R-:W-:-:S02]  /*bf80*/  IMAD R22, R22, UR7, RZ ;  /* 0x0000000716167c24 */ /* 0x004fc4000f8e02ff */
[----:B------:R-:W-:-:S03]  /*bf90*/  IMAD R21, R21, UR7, RZ ;  /* 0x0000000715157c24 */ /* 0x000fc6000f8e02ff */
[----:B------:R0:W-:Y:S01]  /*bfa0*/  STL [R1+0x84], R22 ;  /* 0x0000841601007387 */ /* 0x0001e20000100800 */
[----:B------:R-:W-:Y:S02]  /*bfb0*/  IMAD R20, R20, UR7, RZ ;  /* 0x0000000714147c24 */ /* 0x000fe4000f8e02ff */
[----:B------:R-:W-:Y:S01]  /*bfc0*/  IMAD R19, R19, UR7, RZ ;  /* 0x0000000713137c24 */ /* 0x000fe2000f8e02ff */
[----:B0-----:R-:W2:Y:S01]  /*bfd0*/  LDL.LU R22, [R1+0x19e8] ;  /* 0x0019e80001167983 */ /* 0x001ea20000300800 */
[----:B------:R-:W-:-:S03]  /*bfe0*/  IMAD R18, R18, UR7, RZ ;  /* 0x0000000712127c24 */ /* 0x000fc6000f8e02ff */
[----:B------:R0:W-:Y:S01]  /*bff0*/  STL [R1+0x80], R21 ;  /* 0x0000801501007387 */ /* 0x0001e20000100800 */
[----:B------:R-:W-:Y:S02]  /*c000*/  IMAD R17, R17, UR7, RZ ;  /* 0x0000000711117c24 */ /* 0x000fe4000f8e02ff */
[----:B------:R-:W-:Y:S01]  /*c010*/  IMAD R16, R16, UR7, RZ ;  /* 0x0000000710107c24 */ /* 0x000fe2000f8e02ff */
[----:B0-----:R-:W2:Y:S04]  /*c020*/  LDL.LU R21, [R1+0x19e4] ;  /* 0x0019e40001157983 */ /* 0x001ea80000300800 */
[----:B------:R0:W-:Y:S01]  /*c030*/  STL [R1+0x7c], R20 ;  /* 0x00007c1401007387 */ /* 0x0001e20000100800 */
[----:B------:R-:W-:Y:S02]  /*c040*/  IMAD R15, R15, UR7, RZ ;  /* 0x000000070f0f7c24 */ /* 0x000fe4000f8e02ff */
[----:B------:R-:W-:Y:S01]  /*c050*/  IMAD R14, R14, UR7, RZ ;  /* 0x000000070e0e7c24 */ /* 0x000fe2000f8e02ff */
[----:B0-----:R-:W2:Y:S04]  /*c060*/  LDL.LU R20, [R1+0x19e0] ;  /* 0x0019e00001147983 */ /* 0x001ea80000300800 */
[----:B------:R0:W-:Y:S01]  /*c070*/  STL [R1+0x78], R19 ;  /* 0x0000781301007387 */ /* 0x0001e20000100800 */
[----:B------:R-:W-:-:S03]  /*c080*/  IMAD R11, R11, UR7, RZ ;  /* 0x000000070b0b7c24 */ /* 0x000fc6000f8e02ff */
        /* <DEDUP_REMOVED lines=19> */
[----:B------:R0:W-:Y:S04]  /*c1c0*/  STL [R1+0x54], R10 ;  /* 0x0000540a01007387 */ /* 0x0001e80000100800 */
        /* <DEDUP_REMOVED lines=8> */
[----:B0-----:R-:W4:Y:S04]  /*c250*/  LDL.LU R2, [R1+0x19b0] ;  /* 0x0019b00001027983 */ /* 0x001f280000300800 */
[----:B------:R0:W-:Y:S04]  /*c260*/  STL [R1+0x2c], R0 ;  /* 0x00002c0001007387 */ /* 0x0001e80000100800 */
[----:B0-----:R-:W3:Y:S01]  /*c270*/  LDL.LU R0, [R1+0x19ac] ;  /* 0x0019ac0001007983 */ /* 0x001ee20000300800 */
[----:B------:R-:W-:-:S02]  /*c280*/  IMAD R12, R12, UR7, RZ ;  /* 0x000000070c0c7c24 */ /* 0x000fc4000f8e02ff */
[----:B---3--:R-:W-:-:S05]  /*c290*/  IMAD R0, R0, UR7, RZ ;  /* 0x0000000700007c24 */ /* 0x008fca000f8e02ff */
[----:B------:R0:W-:Y:S04]  /*c2a0*/  STL [R1+0x24], R0 ;  /* 0x0000240001007387 */ /* 0x0001e80000100800 */
[----:B0-----:R-:W3:Y:S04]  /*c2b0*/  LDL.LU R0, [R1+0x19a8] ;  /* 0x0019a80001007983 */ /* 0x001ee80000300800 */
[----:B------:R0:W-:Y:S02]  /*c2c0*/  STL [R1+0x1c], R12 ;  /* 0x00001c0c01007387 */ /* 0x0001e40000100800 */
[----:B0-----:R-:W-:Y:S01]  /*c2d0*/  IMAD R12, R13, UR7, RZ ;  /* 0x000000070d0c7c24 */ /* 0x001fe2000f8e02ff */
[----:B---3--:R-:W-:-:S05]  /*c2e0*/  LEA R13, P5, R7, R0, 0x1 ;  /* 0x00000000070d7211 */ /* 0x008fca00078a08ff */
[----:B------:R0:W-:Y:S04]  /*c2f0*/  STL [R1+0x1948], R13 ;  /* 0x0019480d01007387 */ /* 0x0001e80000100800 */
[----:B------:R-:W-:Y:S01]  /*c300*/  STL [R1+0x10], R12 ;  /* 0x0000100c01007387 */ /* 0x000fe20000100800 */
[----:B0-----:R-:W-:-:S05]  /*c310*/  LEA R13, P3, R26, R0, 0x1 ;  /* 0x000000001a0d7211 */ /* 0x001fca00078608ff */
[----:B------:R0:W-:Y:S02]  /*c320*/  STL [R1+0x1934], R13 ;  /* 0x0019340d01007387 */ /* 0x0001e40000100800 */
[----:B0-----:R-:W-:-:S05]  /*c330*/  LEA R13, P2, R25, R0, 0x1 ;  /* 0x00000000190d7211 */ /* 0x001fca00078408ff */
[----:B------:R0:W-:Y:S02]  /*c340*/  STL [R1+0x1938], R13 ;  /* 0x0019380d01007387 */ /* 0x0001e40000100800 */
[----:B0-----:R-:W-:-:S05]  /*c350*/  LEA R13, P1, R3, R0, 0x1 ;  /* 0x00000000030d7211 */ /* 0x001fca00078208ff */
[----:B------:R0:W-:Y:S02]  /*c360*/  STL [R1+0x193c], R13 ;  /* 0x00193c0d01007387 */ /* 0x0001e40000100800 */
[----:B0-----:R-:W-:-:S05]  /*c370*/  LEA R13, P0, R4, R0, 0x1 ;  /* 0x00000000040d7211 */ /* 0x001fca00078008ff */
[----:B------:R0:W-:Y:S02]  /*c380*/  STL [R1+0x1940], R13 ;  /* 0x0019400d01007387 */ /* 0x0001e40000100800 */
[----:B0-----:R-:W-:-:S05]  /*c390*/  LEA R13, P6, R5, R0, 0x1 ;  /* 0x00000000050d7211 */ /* 0x001fca00078c08ff */
[----:B------:R4:W-:Y:S01]  /*c3a0*/  STL [R1+0x1944], R13 ;  /* 0x0019440d01007387 */ /* 0x0009e20000100800 */
[----:B------:R-:W-:Y:S02]  /*c3b0*/  LEA R12, P4, R27, UR10, 0x1 ;  /* 0x0000000a1b0c7c11 */ /* 0x000fe4000f8808ff */
[----:B----4-:R-:W-:Y:S02]  /*c3c0*/  LEA.HI.X.SX32 R13, R7, R2, 0x1, P5 ;  /* 0x00000002070d7211 */ /* 0x010fe400028f0eff */
[----:B------:R-:W3:Y:S04]  /*c3d0*/  LDL.LU R7, [R1+0x19a4] ;  /* 0x0019a40001077983 */ /* 0x000ee80000300800 */
[----:B------:R0:W-:Y:S02]  /*c3e0*/  STL [R1+0x1930], R13 ;  /* 0x0019300d01007387 */ /* 0x0001e40000100800 */
[----:B0-----:R-:W-:-:S05]  /*c3f0*/  LEA R13, P5, R6, R0, 0x1 ;  /* 0x00000000060d7211 */ /* 0x001fca00078a08ff */
[----:B------:R0:W-:Y:S02]  /*c400*/  STL [R1+0x192c], R13 ;  /* 0x00192c0d01007387 */ /* 0x0001e40000100800 */
[----:B0-----:R-:W-:Y:S02]  /*c410*/  LEA.HI.X.SX32 R13, R27, UR11, 0x1, P4 ;  /* 0x0000000b1b0d7c11 */ /* 0x001fe4000a0f0eff */
[----:B--2---:R-:W-:-:S05]  /*c420*/  LEA R27, P4, R28, R0, 0x1 ;  /* 0x000000001c1b7211 */ /* 0x004fca00078808ff */
[----:B------:R0:W-:Y:S04]  /*c430*/  STL [R1+0x1928], R27 ;  /* 0x0019281b01007387 */ /* 0x0001e80000100800 */
[----:B0-----:R-:W2:Y:S01]  /*c440*/  LDL.LU R27, [R1+0x19a0] ;  /* 0x0019a000011b7983 */ /* 0x001ea20000300800 */
[----:B------:R-:W-:-:S05]  /*c450*/  LEA.HI.X.SX32 R26, R26, R2, 0x1, P3 ;  /* 0x000000021a1a7211 */ /* 0x000fca00018f0eff */
[----:B------:R2:W-:Y:S02]  /*c460*/  STL [R1+0x1920], R26 ;  /* 0x0019201a01007387 */ /* 0x0005e40000100800 */
[----:B--2---:R-:W-:-:S05]  /*c470*/  LEA R26, P3, R27, R0, 0x1 ;  /* 0x000000001b1a7211 */ /* 0x004fca00078608ff */
[----:B------:R0:W-:Y:S04]  /*c480*/  STL [R1+0x1924], R26 ;  /* 0x0019241a01007387 */ /* 0x0001e80000100800 */
[----:B0-----:R-:W2:Y:S01]  /*c490*/  LDL.LU R26, [R1+0x199c] ;  /* 0x00199c00011a7983 */ /* 0x001ea20000300800 */
[----:B------:R-:W-:-:S03]  /*c4a0*/  LEA.HI.X.SX32 R25, R25, R2, 0x1, P2 ;  /* 0x0000000219197211 */ /* 0x000fc600010f0eff */
[----:B------:R-:W-:Y:S04]  /*c4b0*/  STL.64 [R1+0xd38], R12 ;  /* 0x000d380c01007387 */ /* 0x000fe80000100a00 */
[----:B------:R2:W-:Y:S02]  /*c4c0*/  STL [R1+0x1918], R25 ;  /* 0x0019181901007387 */ /* 0x0005e40000100800 */
        /* <DEDUP_REMOVED lines=26> */
[----:B------:R0:W-:Y:S02]  /*c670*/  STL [R1+0x18f4], R28 ;  /* 0x0018f41c01007387 */ /* 0x0001e40000100800 */
[----:B0-----:R-:W-:Y:S02]  /*c680*/  LEA.HI.X.SX32 R28, R27, R2, 0x1, P3 ;  /* 0x000000021b1c7211 */ /* 0x001fe400018f0eff */
[----:B---3--:R-:W-:-:S03]  /*c690*/  LEA R27, P3, R7, R0, 0x1 ;  /* 0x00000000071b7211 */ /* 0x008fc600078608ff */
[----:B------:R0:W-:Y:S04]  /*c6a0*/  STL [R1+0x18e8], R28 ;  /* 0x0018e81c01007387 */ /* 0x0001e80000100800 */
[----:B------:R1:W-:Y:S01]  /*c6b0*/  STL [R1+0x18ec], R27 ;  /* 0x0018ec1b01007387 */ /* 0x0003e20000100800 */
[----:B0-----:R-:W-:Y:S01]  /*c6c0*/  LEA.HI.X.SX32 R28, R26, R2, 0x1, P2 ;  /* 0x000000021a1c7211 */ /* 0x001fe200010f0eff */
[----:B------:R-:W-:Y:S02]  /*c6d0*/  IMAD.MOV.U32 R26, RZ, RZ, R12 ;  /* 0x000000ffff1a7224 */ /* 0x000fe400078e000c */
[----:B-1----:R-:W-:Y:S02]  /*c6e0*/  IMAD.MOV.U32 R27, RZ, RZ, R13 ;  /* 0x000000ffff1b7224 */ /* 0x002fe400078e000d */
[----:B------:R-:W2:Y:S04]  /*c6f0*/  LDL.LU.64 R12, [R1+0x1980] ;  /* 0x00198000010c7983 */ /* 0x000ea80000300a00 */
[----:B------:R0:W-:Y:S02]  /*c700*/  STL [R1+0x18e0], R28 ;  /* 0x0018e01c01007387 */ /* 0x0001e40000100800 */
[----:B0-----:R-:W-:-:S05]  /*c710*/  LEA R28, P2, R8, R0, 0x1 ;  /* 0x00000000081c7211 */ /* 0x001fca00078408ff */
[----:B------:R0:W-:Y:S02]  /*c720*/  STL [R1+0x18e4], R28 ;  /* 0x0018e41c01007387 */ /* 0x0001e40000100800 */
[----:B0-----:R-:W-:Y:S02]  /*c730*/  LEA.HI.X.SX32 R28, R25, R2, 0x1, P1 ;  /* 0x00000002191c7211 */ /* 0x001fe400008f0eff */
[----:B------:R-:W-:-:S03]  /*c740*/  LEA R25, P1, R9, R0, 0x1 ;  /* 0x0000000009197211 */ /* 0x000fc600078208ff */
[----:B------:R0:W-:Y:S04]  /*c750*/  STL [R1+0x18d8], R28 ;  /* 0x0018d81c01007387 */ /* 0x0001e80000100800 */
[----:B------:R1:W-:Y:S01]  /*c760*/  STL [R1+0x18dc], R25 ;  /* 0x0018dc1901007387 */ /* 0x0003e20000100800 */
[-C--:B0-----:R-:W-:Y:S02]  /*c770*/  LEA.HI.X.SX32 R28, R3, R2.reuse, 0x1, P0 ;  /* 0x00000002031c7211 */ /* 0x081fe400000f0eff */
[----:B------:R-:W-:Y:S02]  /*c780*/  LEA.HI.X.SX32 R3, R4, R2, 0x1, P6 ;  /* 0x0000000204037211 */ /* 0x000fe400030f0eff */
[-C--:B-1----:R-:W-:Y:S01]  /*c790*/  LEA R25, P0, R10, R0.reuse, 0x1 ;  /* 0x000000000a197211 */ /* 0x082fe200078008ff */
[----:B------:R-:W-:Y:S01]  /*c7a0*/  STL [R1+0x18d0], R28 ;  /* 0x0018d01c01007387 */ /* 0x000fe20000100800 */
[----:B------:R-:W-:-:S02]  /*c7b0*/  LEA R4, P6, R11, R0, 0x1 ;  /* 0x000000000b047211 */ /* 0x000fc400078c08ff */
[-C--:B------:R-:W-:Y:S01]  /*c7c0*/  LEA.HI.X.SX32 R5, R5, R2.reuse, 0x1, P5 ;  /* 0x0000000205057211 */ /* 0x080fe200028f0eff */
[----:B------:R-:W-:Y:S04]  /*c7d0*/  STL [R1+0x18d4], R25 ;  /* 0x0018d41901007387 */ /* 0x000fe80000100800 */
[----:B------:R-:W-:Y:S04]  /*c7e0*/  STL [R1+0x18c8], R3 ;  /* 0x0018c80301007387 */ /* 0x000fe80000100800 */
[----:B------:R0:W-:Y:S04]  /*c7f0*/  STL [R1+0x18cc], R4 ;  /* 0x0018cc0401007387 */ /* 0x0001e80000100800 */
[----:B------:R1:W-:Y:S01]  /*c800*/  STL [R1+0x18c0], R5 ;  /* 0x0018c00501007387 */ /* 0x0003e20000100800 */
[----:B0-----:R-:W-:-:S02]  /*c810*/  LEA.HI.X.SX32 R4, R6, R2, 0x1, P4 ;  /* 0x0000000206047211 */ /* 0x001fc400020f0eff */
[-C--:B--2---:R-:W-:Y:S02]  /*c820*/  LEA R3, P5, R12, R0.reuse, 0x1 ;  /* 0x000000000c037211 */ /* 0x084fe400078a08ff */
[----:B-1----:R-:W-:-:S03]  /*c830*/  LEA R5, P4, R13, R0, 0x1 ;  /* 0x000000000d057211 */ /* 0x002fc600078808ff */
[----:B------:R0:W-:Y:S04]  /*c840*/  STL [R1+0x18c4], R3 ;  /* 0x0018c40301007387 */ /* 0x0001e80000100800 */
[----:B------:R1:W-:Y:S01]  /*c850*/  STL [R1+0x18b8], R4 ;  /* 0x0018b80401007387 */ /* 0x0003e20000100800 */
[----:B0-----:R-:W-:-:S03]  /*c860*/  LEA.HI.X.SX32 R3, R7, R2, 0x1, P3 ;  /* 0x0000000207037211 */ /* 0x001fc600018f0eff */
[----:B------:R0:W-:Y:S01]  /*c870*/  STL [R1+0x18bc], R5 ;  /* 0x0018bc0501007387 */ /* 0x0001e20000100800 */
[----:B-1----:R-:W-:-:S03]  /*c880*/  LEA R4, P3, R14, R0, 0x1 ;  /* 0x000000000e047211 */ /* 0x002fc600078608ff */
[----:B------:R1:W-:Y:S01]  /*c890*/  STL [R1+0x18b0], R3 ;  /* 0x0018b00301007387 */ /* 0x0003e20000100800 */
[----:B0-----:R-:W-:-:S03]  /*c8a0*/  LEA.HI.X.SX32 R5, R8, R2, 0x1, P2 ;  /* 0x0000000208057211 */ /* 0x001fc600010f0eff */
[----:B------:R0:W-:Y:S01]  /*c8b0*/  STL [R1+0x18b4], R4 ;  /* 0x0018b40401007387 */ /* 0x0001e20000100800 */
[----:B-1----:R-:W-:-:S03]  /*c8c0*/  LEA R3, P2, R15, R0, 0x1 ;  /* 0x000000000f037211 */ /* 0x002fc600078408ff */
[----:B------:R-:W-:Y:S04]  /*c8d0*/  STL [R1+0x18a8], R5 ;  /* 0x0018a80501007387 */ /* 0x000fe80000100800 */
[----:B------:R-:W2:Y:S01]  /*c8e0*/  LDL.LU R25, [R1+0x3c] ;  /* 0x00003c0001197983 */ /* 0x000ea20000300800 */
[----:B0-----:R-:W-:-:S03]  /*c8f0*/  LEA.HI.X.SX32 R4, R9, R2, 0x1, P1 ;  /* 0x0000000209047211 */ /* 0x001fc600008f0eff */
[----:B------:R0:W-:Y:S04]  /*c900*/  STL [R1+0x18ac], R3 ;  /* 0x0018ac0301007387 */ /* 0x0001e80000100800 */
[----:B------:R1:W-:Y:S04]  /*c910*/  STL [R1+0x18a0], R4 ;  /* 0x0018a00401007387 */ /* 0x0003e80000100800 */
[----:B------:R-:W3:Y:S01]  /*c920*/  LDL.LU R6, [R1+0x44] ;  /* 0x0000440001067983 */ /* 0x000ee20000300800 */
[----:B0-----:R-:W-:Y:S02]  /*c930*/  LEA R3, P1, R16, R0, 0x1 ;  /* 0x0000000010037211 */ /* 0x001fe400078208ff */
[----:B-1----:R-:W-:-:S03]  /*c940*/  LEA.HI.X.SX32 R4, R10, R2, 0x1, P0 ;  /* 0x000000020a047211 */ /* 0x002fc600000f0eff */
[----:B------:R0:W-:Y:S04]  /*c950*/  STL [R1+0x18a4], R3 ;  /* 0x0018a40301007387 */ /* 0x0001e80000100800 */
[----:B------:R1:W-:Y:S04]  /*c960*/  STL [R1+0x1898], R4 ;  /* 0x0018980401007387 */ /* 0x0003e80000100800 */
[----:B------:R-:W4:Y:S01]  /*c970*/  LDL.LU R5, [R1+0x50] ;  /* 0x0000500001057983 */ /* 0x000f220000300800 */
[----:B0-----:R-:W-:Y:S02]  /*c980*/  LEA R3, P0, R17, R0, 0x1 ;  /* 0x0000000011037211 */ /* 0x001fe400078008ff */
[----:B-1----:R-:W-:-:S03]  /*c990*/  LEA.HI.X.SX32 R4, R11, R2, 0x1, P6 ;  /* 0x000000020b047211 */ /* 0x002fc600030f0eff */
[----:B------:R0:W-:Y:S04]  /*c9a0*/  STL [R1+0x189c], R3 ;  /* 0x00189c0301007387 */ /* 0x0001e80000100800 */
[----:B------:R1:W-:Y:S01]  /*c9b0*/  STL [R1+0x1890], R4 ;  /* 0x0018900401007387 */ /* 0x0003e20000100800 */
[----:B0-----:R-:W-:Y:S02]  /*c9c0*/  LEA R3, P6, R18, R0, 0x1 ;  /* 0x0000000012037211 */ /* 0x001fe400078c08ff */
[----:B-1----:R-:W-:-:S03]  /*c9d0*/  LEA.HI.X.SX32 R4, R12, R2, 0x1, P5 ;  /* 0x000000020c047211 */ /* 0x002fc600028f0eff */
[----:B------:R0:W-:Y:S01]  /*c9e0*/  STL [R1+0x1894], R3 ;  /* 0x0018940301007387 */ /* 0x0001e20000100800 */
[----:B------:R-:W-:Y:S02]  /*c9f0*/  LEA.HI.X.SX32 R8, R13, R2, 0x1, P4 ;  /* 0x000000020d087211 */ /* 0x000fe400020f0eff */
[-C--:B------:R-:W-:Y:S01]  /*ca00*/  LEA R7, P4, R20, R0.reuse, 0x1 ;  /* 0x0000000014077211 */ /* 0x080fe200078808ff */
[----:B------:R1:W-:Y:S01]  /*ca10*/  STL [R1+0x1888], R4 ;  /* 0x0018880401007387 */ /* 0x0003e20000100800 */
[----:B0-----:R-:W-:-:S03]  /*ca20*/  LEA R3, P5, R19, R0, 0x1 ;  /* 0x0000000013037211 */ /* 0x001fc600078a08ff */
[----:B-1----:R-:W4:Y:S04]  /*ca30*/  LDL.LU R4, [R1+0x58] ;  /* 0x0000580001047983 */ /* 0x002f280000300800 */
[----:B------:R0:W-:Y:S04]  /*ca40*/  STL [R1+0x188c], R3 ;  /* 0x00188c0301007387 */ /* 0x0001e80000100800 */
[----:B------:R-:W-:Y:S04]  /*ca50*/  STL [R1+0x1880], R8 ;  /* 0x0018800801007387 */ /* 0x000fe80000100800 */
[----:B------:R-:W4:Y:S01]  /*ca60*/  LDL.LU R28, [R1+0x8c] ;  /* 0x00008c00011c7983 */ /* 0x000f220000300800 */
[----:B0-----:R-:W-:-:S03]  /*ca70*/  LEA.HI.X.SX32 R3, R14, R2, 0x1, P3 ;  /* 0x000000020e037211 */ /* 0x001fc600018f0eff */
[----:B------:R0:W-:Y:S04]  /*ca80*/  STL [R1+0x1884], R7 ;  /* 0x0018840701007387 */ /* 0x0001e80000100800 */
[----:B------:R1:W-:Y:S01]  /*ca90*/  STL [R1+0x1878], R3 ;  /* 0x0018780301007387 */ /* 0x0003e20000100800 */
[----:B0-----:R-:W-:Y:S02]  /*caa0*/  LEA R7, P3, R21, R0, 0x1 ;  /* 0x0000000015077211 */ /* 0x001fe400078608ff */
[----:B-1----:R-:W-:Y:S02]  /*cab0*/  LEA.HI.X.SX32 R3, R15, R2, 0x1, P2 ;  /* 0x000000020f037211 */ /* 0x002fe400010f0eff */
[----:B------:R-:W4:Y:S04]  /*cac0*/  LDL.LU R15, [R1+0x98] ;  /* 0x00009800010f7983 */ /* 0x000f280000300800 */
[----:B------:R0:W-:Y:S04]  /*cad0*/  STL [R1+0x187c], R7 ;  /* 0x00187c0701007387 */ /* 0x0001e80000100800 */
[----:B------:R1:W-:Y:S01]  /*cae0*/  STL [R1+0x1870], R3 ;  /* 0x0018700301007387 */ /* 0x0003e20000100800 */
[----:B0-----:R-:W-:-:S02]  /*caf0*/  LEA R7, P2, R22, R0, 0x1 ;  /* 0x0000000016077211 */ /* 0x001fc400078408ff */
[-C--:B-1----:R-:W-:Y:S02]  /*cb00*/  LEA.HI.X.SX32 R3, R16, R2.reuse, 0x1, P1 ;  /* 0x0000000210037211 */ /* 0x082fe400008f0eff */
[----:B------:R-:W4:Y:S04]  /*cb10*/  LDL.LU R16, [R1+0x68] ;  /* 0x0000680001107983 */ /* 0x000f280000300800 */
[----:B------:R0:W-:Y:S04]  /*cb20*/  STL [R1+0x1874], R7 ;  /* 0x0018740701007387 */ /* 0x0001e80000100800 */
[----:B------:R-:W4:Y:S04]  /*cb30*/  LDL.LU R14, [R1+0xac] ;  /* 0x0000ac00010e7983 */ /* 0x000f280000300800 */
[----:B------:R1:W-:Y:S01]  /*cb40*/  STL [R1+0x1868], R3 ;  /* 0x0018680301007387 */ /* 0x0003e20000100800 */
[----:B0-----:R-:W-:-:S03]  /*cb50*/  LEA.HI.X.SX32 R7, R17, R2, 0x1, P0 ;  /* 0x0000000211077211 */ /* 0x001fc600000f0eff */
[----:B------:R-:W2:Y:S01]  /*cb60*/  LDL.LU R17, [R1+0x34] ;  /* 0x0000340001117983 */ /* 0x000ea20000300800 */
[----:B-1----:R-:W-:-:S05]  /*cb70*/  LEA R3, P1, R23, R0, 0x1 ;  /* 0x0000000017037211 */ /* 0x002fca00078208ff */
[----:B------:R0:W-:Y:S01]  /*cb80*/  STL [R1+0x186c], R3 ;  /* 0x00186c0301007387 */ /* 0x0001e20000100800 */
[----:B------:R-:W-:-:S03]  /*cb90*/  LEA.HI.X.SX32 R8, R18, R2, 0x1, P6 ;  /* 0x0000000212087211 */ /* 0x000fc600030f0eff */
[----:B0-----:R-:W4:Y:S04]  /*cba0*/  LDL.LU R3, [R1+0xb4] ;  /* 0x0000b40001037983 */ /* 0x001f280000300800 */
[----:B------:R0:W-:Y:S04]  /*cbb0*/  STL [R1+0x1860], R7 ;  /* 0x0018600701007387 */ /* 0x0001e80000100800 */
[----:B------:R-:W4:Y:S01]  /*cbc0*/  LDL.LU R13, [R1+0xc4] ;  /* 0x0000c400010d7983 */ /* 0x000f220000300800 */
[----:B0-----:R-:W-:-:S05]  /*cbd0*/  LEA R7, P0, R24, R0, 0x1 ;  /* 0x0000000018077211 */ /* 0x001fca00078008ff */
[----:B------:R-:W-:Y:S04]  /*cbe0*/  STL [R1+0x1864], R7 ;  /* 0x0018640701007387 */ /* 0x000fe80000100800 */
[----:B------:R0:W-:Y:S04]  /*cbf0*/  STL [R1+0x1858], R8 ;  /* 0x0018580801007387 */ /* 0x0001e80000100800 */
[----:B------:R-:W4:Y:S01]  /*cc00*/  LDL.LU R12, [R1+0xcc] ;  /* 0x0000cc00010c7983 */ /* 0x000f220000300800 */
[-C--:B0-----:R-:W-:Y:S02]  /*cc10*/  LEA.HI.X.SX32 R8, R19, R2.reuse, 0x1, P5 ;  /* 0x0000000213087211 */ /* 0x081fe400028f0eff */
[----:B------:R-:W-:-:S02]  /*cc20*/  LEA.HI.X.SX32 R18, R23, R2, 0x1, P1 ;  /* 0x0000000217127211 */ /* 0x000fc400008f0eff */
[----:B------:R-:W-:Y:S02]  /*cc30*/  LEA.HI.X.SX32 R19, R24, R2, 0x1, P0 ;  /* 0x0000000218137211 */ /* 0x000fe400000f0eff */
[----:B--2---:R-:W-:-:S05]  /*cc40*/  LEA R7, P6, R17, R0, 0x1 ;  /* 0x0000000011077211 */ /* 0x004fca00078c08ff */
[----:B------:R0:W-:Y:S04]  /*cc50*/  STL [R1+0x185c], R7 ;  /* 0x00185c0701007387 */ /* 0x0001e80000100800 */
[----:B------:R1:W-:Y:S04]  /*cc60*/  STL [R1+0x1850], R8 ;  /* 0x0018500801007387 */ /* 0x0003e80000100800 */
[----:B------:R-:W2:Y:S01]  /*cc70*/  LDL.LU R11, [R1+0xf8] ;  /* 0x0000f800010b7983 */ /* 0x000ea20000300800 */
[----:B0-----:R-:W-:Y:S02]  /*cc80*/  LEA R7, P5, R25, R0, 0x1 ;  /* 0x0000000019077211 */ /* 0x001fe400078a08ff */
[----:B-1----:R-:W-:-:S03]  /*cc90*/  LEA.HI.X.SX32 R8, R20, R2, 0x1, P4 ;  /* 0x0000000214087211 */ /* 0x002fc600020f0eff */
[----:B------:R3:W-:Y:S04]  /*cca0*/  STL [R1+0x1854], R7 ;  /* 0x0018540701007387 */ /* 0x0007e80000100800 */
[----:B------:R0:W-:Y:S04]  /*ccb0*/  STL [R1+0x1848], R8 ;  /* 0x0018480801007387 */ /* 0x0001e80000100800 */
[----:B------:R-:W2:Y:S01]  /*ccc0*/  LDL.LU R10, [R1+0x104] ;  /* 0x00010400010a7983 */ /* 0x000ea20000300800 */
[----:B---3--:R-:W-:Y:S02]  /*ccd0*/  LEA R7, P4, R6, R0, 0x1 ;  /* 0x0000000006077211 */ /* 0x008fe400078808ff */
[----:B0-----:R-:W-:-:S03]  /*cce0*/  LEA.HI.X.SX32 R8, R21, R2, 0x1, P3 ;  /* 0x0000000215087211 */ /* 0x001fc600018f0eff */
[----:B------:R4:W-:Y:S04]  /*ccf0*/  STL [R1+0x184c], R7 ;  /* 0x00184c0701007387 */ /* 0x0009e80000100800 */
[----:B------:R0:W-:Y:S01]  /*cd00*/  STL [R1+0x1840], R8 ;  /* 0x0018400801007387 */ /* 0x0001e20000100800 */
[----:B----4-:R-:W-:Y:S02]  /*cd10*/  LEA R7, P3, R5, R0, 0x1 ;  /* 0x0000000005077211 */ /* 0x010fe400078608ff */
[----:B0-----:R-:W-:-:S03]  /*cd20*/  LEA.HI.X.SX32 R8, R22, R2, 0x1, P2 ;  /* 0x0000000216087211 */ /* 0x001fc600010f0eff */
[----:B------:R0:W-:Y:S04]  /*cd30*/  STL [R1+0x1844], R7 ;  /* 0x0018440701007387 */ /* 0x0001e80000100800 */
[----:B------:R-:W3:Y:S01]  /*cd40*/  LDL.LU R9, [R1+0x108] ;  /* 0x0001080001097983 */ /* 0x000ee20000300800 */
[----:B0-----:R-:W-:-:S03]  /*cd50*/  LEA R7, P2, R4, R0, 0x1 ;  /* 0x0000000004077211 */ /* 0x001fc600078408ff */
[----:B------:R0:W-:Y:S04]  /*cd60*/  STL [R1+0x1838], R8 ;  /* 0x0018380801007387 */ /* 0x0001e80000100800 */
[----:B0-----:R-:W4:Y:S04]  /*cd70*/  LDL.LU R8, [R1+0x10c] ;  /* 0x00010c0001087983 */ /* 0x001f280000300800 */
[----:B------:R0:W-:Y:S04]  /*cd80*/  STL [R1+0x183c], R7 ;  /* 0x00183c0701007387 */ /* 0x0001e80000100800 */
[----:B------:R1:W-:Y:S01]  /*cd90*/  STL [R1+0x1830], R18 ;  /* 0x0018301201007387 */ /* 0x0003e20000100800 */
[----:B0-----:R-:W-:-:S02]  /*cda0*/  LEA R7, P1, R16, R0, 0x1 ;  /* 0x0000000010077211 */ /* 0x001fc400078208ff */
[----:B-1----:R-:W-:-:S03]  /*cdb0*/  LEA R18, P0, R28, R0, 0x1 ;  /* 0x000000001c127211 */ /* 0x002fc600078008ff */
[----:B------:R0:W-:Y:S04]  /*cdc0*/  STL [R1+0x1834], R7 ;  /* 0x0018340701007387 */ /* 0x0001e80000100800 */
[----:B0-----:R-:W4:Y:S04]  /*cdd0*/  LDL.LU R7, [R1+0x110] ;  /* 0x0001100001077983 */ /* 0x001f280000300800 */
[----:B------:R0:W-:Y:S04]  /*cde0*/  STL [R1+0x156c], R19 ;  /* 0x00156c1301007387 */ /* 0x0001e80000100800 */
[----:B------:R1:W-:Y:S01]  /*cdf0*/  STL [R1+0x158c], R18 ;  /* 0x00158c1201007387 */ /* 0x0003e20000100800 */
[----:B0-----:R-:W-:-:S03]  /*ce00*/  LEA.HI.X.SX32 R19, R17, R2, 0x1, P6 ;  /* 0x0000000211137211 */ /* 0x001fc600030f0eff */
[----:B------:R-:W4:Y:S01]  /*ce10*/  LDL.LU R17, [R1+0x114] ;  /* 0x0001140001117983 */ /* 0x000f220000300800 */
[----:B-1----:R-:W-:-:S03]  /*ce20*/  LEA R18, P6, R15, R0, 0x1 ;  /* 0x000000000f127211 */ /* 0x002fc600078c08ff */
[----:B------:R0:W-:Y:S02]  /*ce30*/  STL [R1+0x1570], R19 ;  /* 0x0015701301007387 */ /* 0x0001e40000100800 */
[----:B0-----:R-:W-:Y:S02]  /*ce40*/  LEA.HI.X.SX32 R19, R25, R2, 0x1, P5 ;  /* 0x0000000219137211 */ /* 0x001fe400028f0eff */
[----:B------:R-:W4:Y:S04]  /*ce50*/  LDL.LU R25, [R1+0x120] ;  /* 0x0001200001197983 */ /* 0x000f280000300800 */
[----:B------:R0:W-:Y:S04]  /*ce60*/  STL [R1+0x1594], R18 ;  /* 0x0015941201007387 */ /* 0x0001e80000100800 */
[----:B------:R1:W-:Y:S01]  /*ce70*/  STL [R1+0x1574], R19 ;  /* 0x0015741301007387 */ /* 0x0003e20000100800 */
[----:B0-----:R-:W-:-:S02]  /*ce80*/  LEA R18, P5, R14, R0, 0x1 ;  /* 0x000000000e127211 */ /* 0x001fc400078a08ff */
[----:B-1----:R-:W-:Y:S02]  /*ce90*/  LEA.HI.X.SX32 R19, R6, R2, 0x1, P4 ;  /* 0x0000000206137211 */ /* 0x002fe400020f0eff */
        /* <DEDUP_REMOVED lines=14> */
[-C--:B-1----:R-:W-:Y:S02]  /*cf80*/  LEA.HI.X.SX32 R19, R16, R2.reuse, 0x1, P1 ;  /* 0x0000000210137211 */ /* 0x082fe400008f0eff */
[----:B------:R-:W4:Y:S04]  /*cf90*/  LDL.LU R16, [R1+0x134] ;  /* 0x0001340001107983 */ /* 0x000f280000300800 */
[----:B------:R-:W-:Y:S04]  /*cfa0*/  STL [R1+0x15b4], R18 ;  /* 0x0015b41201007387 */ /* 0x000fe80000100800 */
[----:B------:R0:W-:Y:S02]  /*cfb0*/  STL [R1+0x1584], R19 ;  /* 0x0015841301007387 */ /* 0x0001e40000100800 */
[----:B0-----:R-:W-:-:S02]  /*cfc0*/  LEA.HI.X.SX32 R19, R28, R2, 0x1, P0 ;  /* 0x000000021c137211 */ /* 0x001fc400000f0eff */
[----:B------:R-:W4:Y:S01]  /*cfd0*/  LDL.LU R28, [R1+0x14c] ;  /* 0x00014c00011c7983 */ /* 0x000f220000300800 */
[----:B--2---:R-:W-:-:S05]  /*cfe0*/  LEA R18, P1, R11, R0, 0x1 ;  /* 0x000000000b127211 */ /* 0x004fca00078208ff */
[----:B------:R0:W-:Y:S04]  /*cff0*/  STL [R1+0x15bc], R18 ;  /* 0x0015bc1201007387 */ /* 0x0001e80000100800 */
[----:B------:R1:W-:Y:S01]  /*d000*/  STL [R1+0x1588], R19 ;  /* 0x0015881301007387 */ /* 0x0003e20000100800 */
[----:B0-----:R-:W-:Y:S02]  /*d010*/  LEA R18, P0, R10, R0, 0x1 ;  /* 0x000000000a127211 */ /* 0x001fe400078008ff */
[----:B-1----:R-:W-:-:S03]  /*d020*/  LEA.HI.X.SX32 R19, R15, R2, 0x1, P6 ;  /* 0x000000020f137211 */ /* 0x002fc600030f0eff */
[----:B------:R-:W-:Y:S04]  /*d030*/  STL [R1+0x15c4], R18 ;  /* 0x0015c41201007387 */ /* 0x000fe80000100800 */
[----:B------:R-:W2:Y:S04]  /*d040*/  LDL.LU R15, [R1+0x154] ;  /* 0x00015400010f7983 */ /* 0x000ea80000300800 */
[----:B------:R0:W-:Y:S02]  /*d050*/  STL [R1+0x1590], R19 ;  /* 0x0015901301007387 */ /* 0x0001e40000100800 */
[----:B0-----:R-:W-:-:S02]  /*d060*/  LEA.HI.X.SX32 R19, R14, R2, 0x1, P5 ;  /* 0x000000020e137211 */ /* 0x001fc400028f0eff */
[----:B---3--:R-:W-:-:S05]  /*d070*/  LEA R18, P6, R9, R0, 0x1 ;  /* 0x0000000009127211 */ /* 0x008fca00078c08ff */
[----:B------:R4:W-:Y:S04]  /*d080*/  STL [R1+0x15cc], R18 ;  /* 0x0015cc1201007387 */ /* 0x0009e80000100800 */
[----:B------:R-:W3:Y:S04]  /*d090*/  LDL.LU R14, [R1+0x158] ;  /* 0x00015800010e7983 */ /* 0x000ee80000300800 */
[----:B------:R0:W-:Y:S01]  /*d0a0*/  STL [R1+0x1598], R19 ;  /* 0x0015981301007387 */ /* 0x0001e20000100800 */
[----:B----4-:R-:W-:Y:S02]  /*d0b0*/  LEA R18, P5, R8, R0, 0x1 ;  /* 0x0000000008127211 */ /* 0x010fe400078a08ff */
[----:B0-----:R-:W-:-:S03]  /*d0c0*/  LEA.HI.X.SX32 R19, R3, R2, 0x1, P4 ;  /* 0x0000000203137211 */ /* 0x001fc600020f0eff */
[----:B------:R-:W-:Y:S04]  /*d0d0*/  STL [R1+0x15d4], R18 ;  /* 0x0015d41201007387 */ /* 0x000fe80000100800 */
[----:B------:R-:W4:Y:S04]  /*d0e0*/  LDL.LU R3, [R1+0x168] ;  /* 0x0001680001037983 */ /* 0x000f280000300800 */
[----:B------:R0:W-:Y:S02]  /*d0f0*/  STL [R1+0x15a0], R19 ;  /* 0x0015a01301007387 */ /* 0x0001e40000100800 */
[----:B0-----:R-:W-:-:S02]  /*d100*/  LEA.HI.X.SX32 R19, R13, R2, 0x1, P3 ;  /* 0x000000020d137211 */ /* 0x001fc400018f0eff */
[----:B------:R-:W4:Y:S01]  /*d110*/  LDL.LU R13, [R1+0x16c] ;  /* 0x00016c00010d7983 */ /* 0x000f220000300800 */
[----:B------:R-:W-:-:S05]  /*d120*/  LEA R18, P4, R7, R0, 0x1 ;  /* 0x0000000007127211 */ /* 0x000fca00078808ff */
        /* <DEDUP_REMOVED lines=31> */
[----:B------:R-:W-:Y:S01]  /*d320*/  STL [R1+0x15d8], R19 ;  /* 0x0015d81301007387 */ /* 0x000fe20000100800 */
[----:B0-----:R-:W-:-:S05]  /*d330*/  LEA R18, P4, R28, R0, 0x1 ;  /* 0x000000001c127211 */ /* 0x001fca00078808ff */
[----:B------:R0:W-:Y:S04]  /*d340*/  STL [R1+0x1614], R18 ;  /* 0x0016141201007387 */ /* 0x0001e80000100800 */
[----:B0-----:R-:W4:Y:S01]  /*d350*/  LDL.LU R18, [R1+0x18c] ;  /* 0x00018c0001127983 */ /* 0x001f220000300800 */
[----:B------:R-:W-:-:S05]  /*d360*/  LEA.HI.X.SX32 R17, R17, R2, 0x1, P3 ;  /* 0x0000000211117211 */ /* 0x000fca00018f0eff */
[----:B------:R0:W-:Y:S02]  /*d370*/  STL [R1+0x15e0], R17 ;  /* 0x0015e01101007387 */ /* 0x0001e40000100800 */
[-C--:B0-----:R-:W-:Y:S02]  /*d380*/  LEA.HI.X.SX32 R17, R25, R2.reuse, 0x1, P2 ;  /* 0x0000000219117211 */ /* 0x081fe400010f0eff */
[----:B------:R-:W4:Y:S01]  /*d390*/  LDL.LU R25, [R1+0x188] ;  /* 0x0001880001197983 */ /* 0x000f220000300800 */
[----:B------:R-:W-:Y:S02]  /*d3a0*/  LEA.HI.X.SX32 R16, R16, R2, 0x1, P5 ;  /* 0x0000000210107211 */ /* 0x000fe400028f0eff */
[----:B--2---:R-:W-:-:S05]  /*d3b0*/  LEA R19, P3, R15, R0, 0x1 ;  /* 0x000000000f137211 */ /* 0x004fca00078608ff */
[----:B------:R-:W-:Y:S04]  /*d3c0*/  STL [R1+0x161c], R19 ;  /* 0x00161c1301007387 */ /* 0x000fe80000100800 */
[----:B------:R0:W-:Y:S02]  /*d3d0*/  STL [R1+0x15e8], R17 ;  /* 0x0015e81101007387 */ /* 0x0001e40000100800 */
[----:B0-----:R-:W-:Y:S02]  /*d3e0*/  LEA.HI.X.SX32 R17, R6, R2, 0x1, P1 ;  /* 0x0000000206117211 */ /* 0x001fe400008f0eff */
[----:B---3--:R-:W-:-:S05]  /*d3f0*/  LEA R20, P2, R14, R0, 0x1 ;  /* 0x000000000e147211 */ /* 0x008fca00078408ff */
[----:B------:R-:W-:Y:S04]  /*d400*/  STL [R1+0x1624], R20 ;  /* 0x0016241401007387 */ /* 0x000fe80000100800 */
[----:B------:R-:W2:Y:S04]  /*d410*/  LDL.LU R6, [R1+0x180] ;  /* 0x0001800001067983 */ /* 0x000ea80000300800 */
[----:B------:R0:W-:Y:S01]  /*d420*/  STL [R1+0x15f0], R17 ;  /* 0x0015f01101007387 */ /* 0x0001e20000100800 */
[----:B----4-:R-:W-:Y:S02]  /*d430*/  LEA R19, P1, R3, R0, 0x1 ;  /* 0x0000000003137211 */ /* 0x010fe400078208ff */
[----:B0-----:R-:W-:-:S03]  /*d440*/  LEA.HI.X.SX32 R17, R5, R2, 0x1, P0 ;  /* 0x0000000205117211 */ /* 0x001fc600000f0eff */
[----:B------:R0:W-:Y:S04]  /*d450*/  STL [R1+0x162c], R19 ;  /* 0x00162c1301007387 */ /* 0x0001e80000100800 */
[----:B------:R-:W3:Y:S04]  /*d460*/  LDL.LU R5, [R1+0x174] ;  /* 0x0001740001057983 */ /* 0x000ee80000300800 */
[----:B------:R1:W-:Y:S01]  /*d470*/  STL [R1+0x15f8], R17 ;  /* 0x0015f81101007387 */ /* 0x0003e20000100800 */
[----:B0-----:R-:W-:Y:S02]  /*d480*/  LEA R19, P0, R13, R0, 0x1 ;  /* 0x000000000d137211 */ /* 0x001fe400078008ff */
[----:B-1----:R-:W-:-:S02]  /*d490*/  LEA.HI.X.SX32 R17, R4, R2, 0x1, P6 ;  /* 0x0000000204117211 */ /* 0x002fc400030f0eff */
[----:B------:R-:W4:Y:S04]  /*d4a0*/  LDL.LU R4, [R1+0x170] ;  /* 0x0001700001047983 */ /* 0x000f280000300800 */
[----:B------:R0:W-:Y:S04]  /*d4b0*/  STL [R1+0x1634], R19 ;  /* 0x0016341301007387 */ /* 0x0001e80000100800 */
[----:B------:R1:W-:Y:S01]  /*d4c0*/  STL [R1+0x1600], R17 ;  /* 0x0016001101007387 */ /* 0x0003e20000100800 */
[----:B0-----:R-:W-:-:S03]  /*d4d0*/  LEA R19, P6, R12, R0, 0x1 ;  /* 0x000000000c137211 */ /* 0x001fc600078c08ff */
[----:B-1----:R-:W4:Y:S04]  /*d4e0*/  LDL.LU R17, [R1+0x164] ;  /* 0x0001640001117983 */ /* 0x002f280000300800 */
[----:B------:R0:W-:Y:S04]  /*d4f0*/  STL [R1+0x163c], R19 ;  /* 0x00163c1301007387 */ /* 0x0001e80000100800 */
[----:B------:R1:W-:Y:S01]  /*d500*/  STL [R1+0x1608], R16 ;  /* 0x0016081001007387 */ /* 0x0003e20000100800 */
[----:B------:R-:W-:Y:S02]  /*d510*/  LEA.HI.X.SX32 R15, R15, R2, 0x1, P3 ;  /* 0x000000020f0f7211 */ /* 0x000fe400018f0eff */
[----:B0-----:R-:W-:-:S02]  /*d520*/  LEA R19, P5, R11, R0, 0x1 ;  /* 0x000000000b137211 */ /* 0x001fc400078a08ff */
[----:B-1----:R-:W-:Y:S02]  /*d530*/  LEA.HI.X.SX32 R16, R28, R2, 0x1, P4 ;  /* 0x000000021c107211 */ /* 0x002fe400020f0eff */
[----:B------:R-:W4:Y:S04]  /*d540*/  LDL.LU R28, [R1+0x160] ;  /* 0x00016000011c7983 */ /* 0x000f280000300800 */
[----:B------:R0:W-:Y:S04]  /*d550*/  STL [R1+0x1644], R19 ;  /* 0x0016441301007387 */ /* 0x0001e80000100800 */
[----:B------:R1:W-:Y:S01]  /*d560*/  STL [R1+0x1610], R16 ;  /* 0x0016101001007387 */ /* 0x0003e20000100800 */
[----:B0-----:R-:W-:-:S03]  /*d570*/  LEA R19, P4, R10, R0, 0x1 ;  /* 0x000000000a137211 */ /* 0x001fc600078808ff */
[----:B-1----:R-:W4:Y:S04]  /*d580*/  LDL.LU R16, [R1+0x15c] ;  /* 0x00015c0001107983 */ /* 0x002f280000300800 */
[----:B------:R0:W-:Y:S04]  /*d590*/  STL [R1+0x164c], R19 ;  /* 0x00164c1301007387 */ /* 0x0001e80000100800 */
[----:B------:R1:W-:Y:S01]  /*d5a0*/  STL [R1+0x1618], R15 ;  /* 0x0016180f01007387 */ /* 0x0003e20000100800 */
[----:B0-----:R-:W-:Y:S02]  /*d5b0*/  LEA.HI.X.SX32 R19, R14, R2, 0x1, P2 ;  /* 0x000000020e137211 */ /* 0x001fe400010f0eff */
[-C--:B------:R-:W-:Y:S01]  /*d5c0*/  LEA R20, P3, R9, R0.reuse, 0x1 ;  /* 0x0000000009147211 */ /* 0x080fe200078608ff */
[----:B-1----:R-:W4:Y:S04]  /*d5d0*/  LDL.LU R15, [R1+0x150] ;  /* 0x00015000010f7983 */ /* 0x002f280000300800 */
[----:B------:R-:W-:Y:S04]  /*d5e0*/  STL [R1+0x1654], R20 ;  /* 0x0016541401007387 */ /* 0x000fe80000100800 */
[----:B------:R0:W-:Y:S01]  /*d5f0*/  STL [R1+0x1620], R19 ;  /* 0x0016201301007387 */ /* 0x0001e20000100800 */
[----:B------:R-:W-:-:S02]  /*d600*/  LEA R14, P2, R8, R0, 0x1 ;  /* 0x00000000080e7211 */ /* 0x000fc400078408ff */
[----:B0-----:R-:W-:Y:S02]  /*d610*/  LEA.HI.X.SX32 R19, R3, R2, 0x1, P1 ;  /* 0x0000000203137211 */ /* 0x001fe400008f0eff */
[----:B------:R-:W4:Y:S04]  /*d620*/  LDL.LU R3, [R1+0x148] ;  /* 0x0001480001037983 */ /* 0x000f280000300800 */
[----:B------:R0:W-:Y:S04]  /*d630*/  STL [R1+0x165c], R14 ;  /* 0x00165c0e01007387 */ /* 0x0001e80000100800 */
[----:B------:R1:W-:Y:S01]  /*d640*/  STL [R1+0x1628], R19 ;  /* 0x0016281301007387 */ /* 0x0003e20000100800 */
[----:B0-----:R-:W-:-:S02]  /*d650*/  LEA R14, P1, R7, R0, 0x1 ;  /* 0x00000000070e7211 */ /* 0x001fc400078208ff */
[----:B-1----:R-:W-:-:S03]  /*d660*/  LEA.HI.X.SX32 R19, R13, R2, 0x1, P0 ;  /* 0x000000020d137211 */ /* 0x002fc600000f0eff */
[----:B------:R0:W-:Y:S04]  /*d670*/  STL [R1+0x1664], R14 ;  /* 0x0016640e01007387 */ /* 0x0001e80000100800 */
[----:B0-----:R-:W4:Y:S04]  /*d680*/  LDL.LU R14, [R1+0x144] ;  /* 0x00014400010e7983 */ /* 0x001f280000300800 */
[----:B------:R-:W-:Y:S01]  /*d690*/  STL [R1+0x1630], R19 ;  /* 0x0016301301007387 */ /* 0x000fe20000100800 */
[----:B------:R-:W-:-:S05]  /*d6a0*/  LEA R13, P0, R18, R0, 0x1 ;  /* 0x00000000120d7211 */ /* 0x000fca00078008ff */
[----:B------:R0:W-:Y:S04]  /*d6b0*/  STL [R1+0x166c], R13 ;  /* 0x00166c0d01007387 */ /* 0x0001e80000100800 */
[----:B0-----:R-:W4:Y:S01]  /*d6c0*/  LDL.LU R13, [R1+0x140] ;  /* 0x00014000010d7983 */ /* 0x001f220000300800 */
[----:B------:R-:W-:Y:S02]  /*d6d0*/  LEA.HI.X.SX32 R19, R12, R2, 0x1, P6 ;  /* 0x000000020c137211 */ /* 0x000fe400030f0eff */
[----:B------:R-:W-:Y:S02]  /*d6e0*/  LEA R12, P6, R25, R0, 0x1 ;  /* 0x00000000190c7211 */ /* 0x000fe400078c08ff */
[-C--:B------:R-:W-:Y:S01]  /*d6f0*/  LEA.HI.X.SX32 R11, R11, R2.reuse, 0x1, P5 ;  /* 0x000000020b0b7211 */ /* 0x080fe200028f0eff */
[----:B------:R-:W-:Y:S04]  /*d700*/  STL [R1+0x1638], R19 ;  /* 0x0016381301007387 */ /* 0x000fe80000100800 */
[----:B------:R0:W-:Y:S01]  /*d710*/  STL [R1+0x1674], R12 ;  /* 0x0016740c01007387 */ /* 0x0001e20000100800 */
[----:B------:R-:W-:-:S03]  /*d720*/  LEA.HI.X.SX32 R10, R10, R2, 0x1, P4 ;  /* 0x000000020a0a7211 */ /* 0x000fc600020f0eff */
[----:B0-----:R-:W4:Y:S04]  /*d730*/  LDL.LU R12, [R1+0x13c] ;  /* 0x00013c00010c7983 */ /* 0x001f280000300800 */
[----:B------:R0:W-:Y:S01]  /*d740*/  STL [R1+0x1640], R11 ;  /* 0x0016400b01007387 */ /* 0x0001e20000100800 */
[----:B------:R-:W-:-:S03]  /*d750*/  LEA.HI.X.SX32 R9, R9, R2, 0x1, P3 ;  /* 0x0000000209097211 */ /* 0x000fc600018f0eff */
[----:B0-----:R-:W4:Y:S01]  /*d760*/  LDL.LU R11, [R1+0x138] ;  /* 0x00013800010b7983 */ /* 0x001f220000300800 */
[-C--:B------:R-:W-:Y:S02]  /*d770*/  LEA.HI.X.SX32 R8, R8, R2.reuse, 0x1, P2 ;  /* 0x0000000208087211 */ /* 0x080fe400010f0eff */
[-C--:B------:R-:W-:Y:S02]  /*d780*/  LEA.HI.X.SX32 R7, R7, R2.reuse, 0x1, P1 ;  /* 0x0000000207077211 */ /* 0x080fe400008f0eff */
[----:B------:R-:W-:Y:S02]  /*d790*/  LEA.HI.X.SX32 R20, R18, R2, 0x1, P0 ;  /* 0x0000000212147211 */ /* 0x000fe400000f0eff */
[----:B--2---:R-:W-:-:S05]  /*d7a0*/  LEA R19, P5, R6, R0, 0x1 ;  /* 0x0000000006137211 */ /* 0x004fca00078a08ff */
[----:B------:R3:W-:Y:S04]  /*d7b0*/  STL [R1+0x167c], R19 ;  /* 0x00167c1301007387 */ /* 0x0007e80000100800 */
[----:B------:R0:W-:Y:S01]  /*d7c0*/  STL [R1+0x1648], R10 ;  /* 0x0016480a01007387 */ /* 0x0001e20000100800 */
[----:B---3--:R-:W-:-:S03]  /*d7d0*/  LEA R19, P4, R5, R0, 0x1 ;  /* 0x0000000005137211 */ /* 0x008fc600078808ff */
[----:B0-----:R-:W2:Y:S04]  /*d7e0*/  LDL.LU R10, [R1+0x130] ;  /* 0x00013000010a7983 */ /* 0x001ea80000300800 */
[----:B------:R4:W-:Y:S04]  /*d7f0*/  STL [R1+0x1684], R19 ;  /* 0x0016841301007387 */ /* 0x0009e80000100800 */
[----:B------:R0:W-:Y:S01]  /*d800*/  STL [R1+0x1650], R9 ;  /* 0x0016500901007387 */ /* 0x0001e20000100800 */
[----:B----4-:R-:W-:-:S03]  /*d810*/  LEA R19, P3, R4, R0, 0x1 ;  /* 0x0000000004137211 */ /* 0x010fc600078608ff */
[----:B0-----:R-:W3:Y:S04]  /*d820*/  LDL.LU R9, [R1+0x11c] ;  /* 0x00011c0001097983 */ /* 0x001ee80000300800 */
[----:B------:R0:W-:Y:S04]  /*d830*/  STL [R1+0x168c], R19 ;  /* 0x00168c1301007387 */ /* 0x0001e80000100800 */
[----:B------:R1:W-:Y:S01]  /*d840*/  STL [R1+0x1658], R8 ;  /* 0x0016580801007387 */ /* 0x0003e20000100800 */
[----:B0-----:R-:W-:-:S03]  /*d850*/  LEA R19, P2, R17, R0, 0x1 ;  /* 0x0000000011137211 */ /* 0x001fc600078408ff */
[----:B-1----:R-:W4:Y:S04]  /*d860*/  LDL.LU R8, [R1+0x118] ;  /* 0x0001180001087983 */ /* 0x002f280000300800 */
[----:B------:R0:W-:Y:S04]  /*d870*/  STL [R1+0x1694], R19 ;  /* 0x0016941301007387 */ /* 0x0001e80000100800 */
[----:B------:R1:W-:Y:S01]  /*d880*/  STL [R1+0x1660], R7 ;  /* 0x0016600701007387 */ /* 0x0003e20000100800 */
[----:B0-----:R-:W-:-:S03]  /*d890*/  LEA R19, P1, R28, R0, 0x1 ;  /* 0x000000001c137211 */ /* 0x001fc600078208ff */
[----:B-1----:R-:W4:Y:S04]  /*d8a0*/  LDL.LU R7, [R1+0x100] ;  /* 0x0001000001077983 */ /* 0x002f280000300800 */
[----:B------:R0:W-:Y:S04]  /*d8b0*/  STL [R1+0x169c], R19 ;  /* 0x00169c1301007387 */ /* 0x0001e80000100800 */
[----:B------:R-:W-:Y:S01]  /*d8c0*/  STL [R1+0x1668], R20 ;  /* 0x0016681401007387 */ /* 0x000fe20000100800 */
[----:B0-----:R-:W-:-:S03]  /*d8d0*/  LEA.HI.X.SX32 R19, R25, R2, 0x1, P6 ;  /* 0x0000000219137211 */ /* 0x001fc600030f0eff */
        /* <DEDUP_REMOVED lines=10> */
[----:B-1----:R-:W-:-:S03]  /*d980*/  LEA.HI.X.SX32 R19, R5, R2, 0x1, P4 ;  /* 0x0000000205137211 */ /* 0x002fc600020f0eff */
[----:B------:R-:W-:Y:S04]  /*d990*/  STL [R1+0x16b4], R18 ;  /* 0x0016b41201007387 */ /* 0x000fe80000100800 */
[----:B------:R-:W4:Y:S04]  /*d9a0*/  LDL.LU R5, [R1+0xf0] ;  /* 0x0000f00001057983 */ /* 0x000f280000300800 */
[----:B------:R0:W-:Y:S02]  /*d9b0*/  STL [R1+0x1680], R19 ;  /* 0x0016801301007387 */ /* 0x0001e40000100800 */
[----:B0-----:R-:W-:-:S02]  /*d9c0*/  LEA.HI.X.SX32 R19, R4, R2, 0x1, P3 ;  /* 0x0000000204137211 */ /* 0x001fc400018f0eff */
[----:B------:R-:W4:Y:S01]  /*d9d0*/  LDL.LU R4, [R1+0xec] ;  /* 0x0000ec0001047983 */ /* 0x000f220000300800 */
[----:B------:R-:W-:-:S05]  /*d9e0*/  LEA R18, P4, R14, R0, 0x1 ;  /* 0x000000000e127211 */ /* 0x000fca00078808ff */
[----:B------:R0:W-:Y:S04]  /*d9f0*/  STL [R1+0x16bc], R18 ;  /* 0x0016bc1201007387 */ /* 0x0001e80000100800 */
[----:B------:R-:W-:Y:S01]  /*da00*/  STL [R1+0x1688], R19 ;  /* 0x0016881301007387 */ /* 0x000fe20000100800 */
[----:B0-----:R-:W-:-:S05]  /*da10*/  LEA R18, P3, R13, R0, 0x1 ;  /* 0x000000000d127211 */ /* 0x001fca00078608ff */
[----:B------:R0:W-:Y:S04]  /*da20*/  STL [R1+0x16c4], R18 ;  /* 0x0016c41201007387 */ /* 0x0001e80000100800 */
[----:B0-----:R-:W4:Y:S01]  /*da30*/  LDL.LU R18, [R1+0xe8] ;  /* 0x0000e80001127983 */ /* 0x001f220000300800 */
[----:B------:R-:W-:Y:S02]  /*da40*/  LEA.HI.X.SX32 R17, R17, R2, 0x1, P2 ;  /* 0x0000000211117211 */ /* 0x000fe400010f0eff */
[----:B------:R-:W-:-:S03]  /*da50*/  LEA R19, P2, R12, R0, 0x1 ;  /* 0x000000000c137211 */ /* 0x000fc600078408ff */
[----:B------:R0:W-:Y:S04]  /*da60*/  STL [R1+0x1690], R17 ;  /* 0x0016901101007387 */ /* 0x0001e80000100800 */
[----:B------:R1:W-:Y:S01]  /*da70*/  STL [R1+0x16cc], R19 ;  /* 0x0016cc1301007387 */ /* 0x0003e20000100800 */
[----:B0-----:R-:W-:-:S03]  /*da80*/  LEA.HI.X.SX32 R17, R28, R2, 0x1, P1 ;  /* 0x000000021c117211 */ /* 0x001fc600008f0eff */
[----:B------:R-:W4:Y:S01]  /*da90*/  LDL.LU R28, [R1+0xe4] ;  /* 0x0000e400011c7983 */ /* 0x000f220000300800 */
[----:B-1----:R-:W-:-:S03]  /*daa0*/  LEA R19, P1, R11, R0, 0x1 ;  /* 0x000000000b137211 */ /* 0x002fc600078208ff */
[----:B------:R0:W-:Y:S01]  /*dab0*/  STL [R1+0x1698], R17 ;  /* 0x0016981101007387 */ /* 0x0001e20000100800 */
[----:B------:R-:W-:-:S03]  /*dac0*/  LEA.HI.X.SX32 R16, R16, R2, 0x1, P0 ;  /* 0x0000000210107211 */ /* 0x000fc600000f0eff */
[----:B0-----:R-:W4:Y:S04]  /*dad0*/  LDL.LU R17, [R1+0xe0] ;  /* 0x0000e00001117983 */ /* 0x001f280000300800 */
[----:B------:R0:W-:Y:S04]  /*dae0*/  STL [R1+0x16d4], R19 ;  /* 0x0016d41301007387 */ /* 0x0001e80000100800 */
[----:B------:R1:W-:Y:S01]  /*daf0*/  STL [R1+0x16a0], R16 ;  /* 0x0016a01001007387 */ /* 0x0003e20000100800 */
[----:B0-----:R-:W-:-:S03]  /*db00*/  LEA.HI.X.SX32 R19, R15, R2, 0x1, P6 ;  /* 0x000000020f137211 */ /* 0x001fc600030f0eff */
[----:B-1----:R-:W4:Y:S01]  /*db10*/  LDL.LU R16, [R1+0xdc] ;  /* 0x0000dc0001107983 */ /* 0x002f220000300800 */
[----:B------:R-:W-:Y:S02]  /*db20*/  LEA.HI.X.SX32 R13, R13, R2, 0x1, P3 ;  /* 0x000000020d0d7211 */ /* 0x000fe400018f0eff */
[----:B--2---:R-:W-:-:S05]  /*db30*/  LEA R20, P0, R10, R0, 0x1 ;  /* 0x000000000a147211 */ /* 0x004fca00078008ff */
[----:B------:R-:W-:Y:S04]  /*db40*/  STL [R1+0x16dc], R20 ;  /* 0x0016dc1401007387 */ /* 0x000fe80000100800 */
[----:B------:R0:W-:Y:S01]  /*db50*/  STL [R1+0x16a8], R19 ;  /* 0x0016a81301007387 */ /* 0x0001e20000100800 */
[----:B---3--:R-:W-:Y:S02]  /*db60*/  LEA R15, P6, R9, R0, 0x1 ;  /* 0x00000000090f7211 */ /* 0x008fe400078c08ff */
[----:B0-----:R-:W-:Y:S02]  /*db70*/  LEA.HI.X.SX32 R19, R3, R2, 0x1, P5 ;  /* 0x0000000203137211 */ /* 0x001fe400028f0eff */
[----:B------:R-:W2:Y:S04]  /*db80*/  LDL.LU R3, [R1+0xd8] ;  /* 0x0000d80001037983 */ /* 0x000ea80000300800 */
[----:B------:R4:W-:Y:S04]  /*db90*/  STL [R1+0x16e4], R15 ;  /* 0x0016e40f01007387 */ /* 0x0009e80000100800 */
[----:B------:R0:W-:Y:S01]  /*dba0*/  STL [R1+0x16b0], R19 ;  /* 0x0016b01301007387 */ /* 0x0001e20000100800 */
[----:B----4-:R-:W-:-:S02]  /*dbb0*/  LEA R15, P5, R8, R0, 0x1 ;  /* 0x00000000080f7211 */ /* 0x010fc400078a08ff */
[----:B0-----:R-:W-:-:S03]  /*dbc0*/  LEA.HI.X.SX32 R19, R14, R2, 0x1, P4 ;  /* 0x000000020e137211 */ /* 0x001fc600020f0eff */
[----:B------:R0:W-:Y:S04]  /*dbd0*/  STL [R1+0x16ec], R15 ;  /* 0x0016ec0f01007387 */ /* 0x0001e80000100800 */
[----:B0-----:R-:W3:Y:S01]  /*dbe0*/  LDL.LU R15, [R1+0xd4] ;  /* 0x0000d400010f7983 */ /* 0x001ee20000300800 */
[----:B------:R-:W-:-:S03]  /*dbf0*/  LEA R14, P4, R7, R0, 0x1 ;  /* 0x00000000070e7211 */ /* 0x000fc600078808ff */
[----:B------:R0:W-:Y:S04]  /*dc00*/  STL [R1+0x16b8], R19 ;  /* 0x0016b81301007387 */ /* 0x0001e80000100800 */
[----:B------:R1:W-:Y:S01]  /*dc10*/  STL [R1+0x16f4], R14 ;  /* 0x0016f40e01007387 */ /* 0x0003e20000100800 */
[----:B0-----:R-:W-:-:S03]  /*dc20*/  LEA.HI.X.SX32 R19, R12, R2, 0x1, P2 ;  /* 0x000000020c137211 */ /* 0x001fc600010f0eff */
[----:B-1----:R-:W4:Y:S01]  /*dc30*/  LDL.LU R14, [R1+0xd0] ;  /* 0x0000d000010e7983 */ /* 0x002f220000300800 */
[----:B------:R-:W-:-:S03]  /*dc40*/  LEA R20, P3, R25, R0, 0x1 ;  /* 0x0000000019147211 */ /* 0x000fc600078608ff */
[----:B------:R0:W-:Y:S04]  /*dc50*/  STL [R1+0x16c0], R13 ;  /* 0x0016c00d01007387 */ /* 0x0001e80000100800 */
[----:B0-----:R-:W4:Y:S04]  /*dc60*/  LDL.LU R13, [R1+0xc8] ;  /* 0x0000c800010d7983 */ /* 0x001f280000300800 */
[----:B------:R-:W-:Y:S01]  /*dc70*/  STL [R1+0x16fc], R20 ;  /* 0x0016fc1401007387 */ /* 0x000fe20000100800 */
[----:B------:R-:W-:-:S03]  /*dc80*/  LEA R12, P2, R6, R0, 0x1 ;  /* 0x00000000060c7211 */ /* 0x000fc600078408ff */
[----:B------:R0:W-:Y:S04]  /*dc90*/  STL [R1+0x16c8], R19 ;  /* 0x0016c81301007387 */ /* 0x0001e80000100800 */
[----:B------:R1:W-:Y:S01]  /*dca0*/  STL [R1+0x1704], R12 ;  /* 0x0017040c01007387 */ /* 0x0003e20000100800 */
[----:B0-----:R-:W-:-:S03]  /*dcb0*/  LEA.HI.X.SX32 R19, R11, R2, 0x1, P1 ;  /* 0x000000020b137211 */ /* 0x001fc600008f0eff */
[----:B-1----:R-:W4:Y:S04]  /*dcc0*/  LDL.LU R12, [R1+0xc0] ;  /* 0x0000c000010c7983 */ /* 0x002f280000300800 */
[----:B------:R0:W-:Y:S01]  /*dcd0*/  STL [R1+0x16d0], R19 ;  /* 0x0016d01301007387 */ /* 0x0001e20000100800 */
[----:B------:R-:W-:Y:S02]  /*dce0*/  LEA R11, P1, R5, R0, 0x1 ;  /* 0x00000000050b7211 */ /* 0x000fe400078208ff */
[----:B0-----:R-:W-:-:S03]  /*dcf0*/  LEA.HI.X.SX32 R19, R10, R2, 0x1, P0 ;  /* 0x000000020a137211 */ /* 0x001fc600000f0eff */
[----:B------:R0:W-:Y:S01]  /*dd00*/  STL [R1+0x170c], R11 ;  /* 0x00170c0b01007387 */ /* 0x0001e20000100800 */
[----:B------:R-:W-:-:S03]  /*dd10*/  LEA.HI.X.SX32 R9, R9, R2, 0x1, P6 ;  /* 0x0000000209097211 */ /* 0x000fc600030f0eff */
[----:B0-----:R-:W4:Y:S01]  /*dd20*/  LDL.LU R11, [R1+0xbc] ;  /* 0x0000bc00010b7983 */ /* 0x001f220000300800 */
[----:B------:R-:W-:-:S03]  /*dd30*/  LEA R10, P0, R4, R0, 0x1 ;  /* 0x00000000040a7211 */ /* 0x000fc600078008ff */
[----:B------:R-:W-:Y:S04]  /*dd40*/  STL [R1+0x16d8], R19 ;  /* 0x0016d81301007387 */ /* 0x000fe80000100800 */
[----:B------:R0:W-:Y:S01]  /*dd50*/  STL [R1+0x1714], R10 ;  /* 0x0017140a01007387 */ /* 0x0001e20000100800 */
[----:B------:R-:W-:-:S03]  /*dd60*/  LEA.HI.X.SX32 R8, R8, R2, 0x1, P5 ;  /* 0x0000000208087211 */ /* 0x000fc600028f0eff */
[----:B0-----:R-:W4:Y:S04]  /*dd70*/  LDL.LU R10, [R1+0xb8] ;  /* 0x0000b800010a7983 */ /* 0x001f280000300800 */
[----:B------:R0:W-:Y:S04]  /*dd80*/  STL [R1+0x16e0], R9 ;  /* 0x0016e00901007387 */ /* 0x0001e80000100800 */
[----:B0-----:R-:W4:Y:S01]  /*dd90*/  LDL.LU R9, [R1+0xb0] ;  /* 0x0000b00001097983 */ /* 0x001f220000300800 */
[----:B------:R-:W-:-:S05]  /*dda0*/  LEA R19, P6, R18, R0, 0x1 ;  /* 0x0000000012137211 */ /* 0x000fca00078c08ff */
[----:B------:R-:W-:Y:S04]  /*ddb0*/  STL [R1+0x171c], R19 ;  /* 0x00171c1301007387 */ /* 0x000fe80000100800 */
[----:B------:R0:W-:Y:S04]  /*ddc0*/  STL [R1+0x16e8], R8 ;  /* 0x0016e80801007387 */ /* 0x0001e80000100800 */
[----:B0-----:R-:W4:Y:S01]  /*ddd0*/  LDL.LU R8, [R1+0xa8] ;  /* 0x0000a80001087983 */ /* 0x001f220000300800 */
[----:B------:R-:W-:Y:S02]  /*dde0*/  LEA R20, P5, R28, R0, 0x1 ;  /* 0x000000001c147211 */ /* 0x000fe400078a08ff */
[----:B------:R-:W-:-:S03]  /*ddf0*/  LEA.HI.X.SX32 R19, R7, R2, 0x1, P4 ;  /* 0x0000000207137211 */ /* 0x000fc600020f0eff */
[----:B------:R0:W-:Y:S04]  /*de00*/  STL [R1+0x1724], R20 ;  /* 0x0017241401007387 */ /* 0x0001e80000100800 */
[----:B------:R-:W4:Y:S04]  /*de10*/  LDL.LU R7, [R1+0xa4] ;  /* 0x0000a40001077983 */ /* 0x000f280000300800 */
[----:B------:R1:W-:Y:S01]  /*de20*/  STL [R1+0x16f0], R19 ;  /* 0x0016f01301007387 */ /* 0x0003e20000100800 */
[----:B0-----:R-:W-:-:S05]  /*de30*/  LEA R20, P4, R17, R0, 0x1 ;  /* 0x0000000011147211 */ /* 0x001fca00078808ff */
[----:B------:R0:W-:Y:S01]  /*de40*/  STL [R1+0x172c], R20 ;  /* 0x00172c1401007387 */ /* 0x0001e20000100800 */
[----:B-1----:R-:W-:-:S03]  /*de50*/  LEA.HI.X.SX32 R19, R25, R2, 0x1, P3 ;  /* 0x0000000219137211 */ /* 0x002fc600018f0eff */
[----:B------:R-:W4:Y:S04]  /*de60*/  LDL.LU R25, [R1+0xa0] ;  /* 0x0000a00001197983 */ /* 0x000f280000300800 */
[----:B------:R1:W-:Y:S01]  /*de70*/  STL [R1+0x16f8], R19 ;  /* 0x0016f81301007387 */ /* 0x0003e20000100800 */
[----:B0-----:R-:W-:-:S05]  /*de80*/  LEA R20, P3, R16, R0, 0x1 ;  /* 0x0000000010147211 */ /* 0x001fca00078608ff */
[----:B------:R-:W-:Y:S01]  /*de90*/  STL [R1+0x1734], R20 ;  /* 0x0017341401007387 */ /* 0x000fe20000100800 */
[----:B-1----:R-:W-:-:S03]  /*dea0*/  LEA.HI.X.SX32 R19, R6, R2, 0x1, P2 ;  /* 0x0000000206137211 */ /* 0x002fc600010f0eff */
[----:B------:R-:W4:Y:S04]  /*deb0*/  LDL.LU R6, [R1+0x9c] ;  /* 0x00009c0001067983 */ /* 0x000f280000300800 */
[----:B------:R0:W-:Y:S02]  /*dec0*/  STL [R1+0x1700], R19 ;  /* 0x0017001301007387 */ /* 0x0001e40000100800 */
[-C--:B0-----:R-:W-:Y:S02]  /*ded0*/  LEA.HI.X.SX32 R19, R5, R2.reuse, 0x1, P1 ;  /* 0x0000000205137211 */ /* 0x081fe400008f0eff */
[-C--:B------:R-:W-:Y:S02]  /*dee0*/  LEA.HI.X.SX32 R17, R17, R2.reuse, 0x1, P4 ;  /* 0x0000000211117211 */ /* 0x080fe400020f0eff */
[----:B------:R-:W-:-:S02]  /*def0*/  LEA.HI.X.SX32 R16, R16, R2, 0x1, P3 ;  /* 0x0000000210107211 */ /* 0x000fc400018f0eff */
[----:B--2---:R-:W-:-:S05]  /*df00*/  LEA R20, P2, R3, R0, 0x1 ;  /* 0x0000000003147211 */ /* 0x004fca00078408ff */
[----:B------:R-:W-:Y:S04]  /*df10*/  STL [R1+0x173c], R20 ;  /* 0x00173c1401007387 */ /* 0x000fe80000100800 */
[----:B------:R-:W2:Y:S04]  /*df20*/  LDL.LU R5, [R1+0x94] ;  /* 0x0000940001057983 */ /* 0x000ea80000300800 */
[----:B------:R0:W-:Y:S02]  /*df30*/  STL [R1+0x1708], R19 ;  /* 0x0017081301007387 */ /* 0x0001e40000100800 */
[----:B0-----:R-:W-:-:S02]  /*df40*/  LEA.HI.X.SX32 R19, R4, R2, 0x1, P0 ;  /* 0x0000000204137211 */ /* 0x001fc400000f0eff */
[----:B---3--:R-:W-:-:S05]  /*df50*/  LEA R21, P1, R15, R0, 0x1 ;  /* 0x000000000f157211 */ /* 0x008fca00078208ff */
[----:B------:R-:W-:Y:S04]  /*df60*/  STL [R1+0x1744], R21 ;  /* 0x0017441501007387 */ /* 0x000fe80000100800 */
[----:B------:R-:W3:Y:S04]  /*df70*/  LDL.LU R4, [R1+0x90] ;  /* 0x0000900001047983 */ /* 0x000ee80000300800 */
[----:B------:R0:W-:Y:S01]  /*df80*/  STL [R1+0x1710], R19 ;  /* 0x0017101301007387 */ /* 0x0001e20000100800 */
[----:B----4-:R-:W-:Y:S02]  /*df90*/  LEA R20, P0, R14, R0, 0x1 ;  /* 0x000000000e147211 */ /* 0x010fe400078008ff */
[----:B0-----:R-:W-:-:S03]  /*dfa0*/  LEA.HI.X.SX32 R19, R18, R2, 0x1, P6 ;  /* 0x0000000212137211 */ /* 0x001fc600030f0eff */
[----:B------:R-:W-:Y:S04]  /*dfb0*/  STL [R1+0x174c], R20 ;  /* 0x00174c1401007387 */ /* 0x000fe80000100800 */
[----:B------:R0:W-:Y:S01]  /*dfc0*/  STL [R1+0x1718], R19 ;  /* 0x0017181301007387 */ /* 0x0001e20000100800 */
[----:B------:R-:W-:-:S05]  /*dfd0*/  LEA R18, P6, R13, R0, 0x1 ;  /* 0x000000000d127211 */ /* 0x000fca00078c08ff */
[----:B------:R1:W-:Y:S01]  /*dfe0*/  STL [R1+0x1754], R18 ;  /* 0x0017541201007387 */ /* 0x0003e20000100800 */
[----:B0-----:R-:W-:-:S03]  /*dff0*/  LEA.HI.X.SX32 R19, R28, R2, 0x1, P5 ;  /* 0x000000021c137211 */ /* 0x001fc600028f0eff */
[----:B------:R-:W4:Y:S04]  /*e000*/  LDL.LU R28, [R1+0x88] ;  /* 0x00008800011c7983 */ /* 0x000f280000300800 */
[----:B------:R-:W-:Y:S04]  /*e010*/  STL [R1+0x1720], R19 ;  /* 0x0017201301007387 */ /* 0x000fe80000100800 */
[----:B------:R-:W4:Y:S01]  /*e020*/  LDL.LU R20, [R1+0x84] ;  /* 0x0000840001147983 */ /* 0x000f220000300800 */
[----:B-1----:R-:W-:-:S05]  /*e030*/  LEA R18, P5, R12, R0, 0x1 ;  /* 0x000000000c127211 */ /* 0x002fca00078a08ff */
[----:B------:R0:W-:Y:S04]  /*e040*/  STL [R1+0x175c], R18 ;  /* 0x00175c1201007387 */ /* 0x0001e80000100800 */
[----:B------:R1:W-:Y:S01]  /*e050*/  STL [R1+0x1728], R17 ;  /* 0x0017281101007387 */ /* 0x0003e20000100800 */
[----:B0-----:R-:W-:-:S05]  /*e060*/  LEA R18, P4, R11, R0, 0x1 ;  /* 0x000000000b127211 */ /* 0x001fca00078808ff */
[----:B------:R-:W-:Y:S04]  /*e070*/  STL [R1+0x1764], R18 ;  /* 0x0017641201007387 */ /* 0x000fe80000100800 */
[----:B------:R-:W4:Y:S04]  /*e080*/  LDL.LU R19, [R1+0x80] ;  /* 0x0000800001137983 */ /* 0x000f280000300800 */
[----:B------:R0:W-:Y:S01]  /*e090*/  STL [R1+0x1730], R16 ;  /* 0x0017301001007387 */ /* 0x0001e20000100800 */
[----:B-1----:R-:W-:Y:S02]  /*e0a0*/  LEA R17, P3, R10, R0, 0x1 ;  /* 0x000000000a117211 */ /* 0x002fe400078608ff */
[----:B0-----:R-:W-:-:S03]  /*e0b0*/  LEA.HI.X.SX32 R16, R3, R2, 0x1, P2 ;  /* 0x0000000203107211 */ /* 0x001fc600010f0eff */
[----:B------:R0:W-:Y:S04]  /*e0c0*/  STL [R1+0x176c], R17 ;  /* 0x00176c1101007387 */ /* 0x0001e80000100800 */
[----:B------:R-:W4:Y:S04]  /*e0d0*/  LDL.LU R3, [R1+0x7c] ;  /* 0x00007c0001037983 */ /* 0x000f280000300800 */
[----:B------:R1:W-:Y:S01]  /*e0e0*/  STL [R1+0x1738], R16 ;  /* 0x0017381001007387 */ /* 0x0003e20000100800 */
[----:B0-----:R-:W-:-:S05]  /*e0f0*/  LEA R17, P2, R9, R0, 0x1 ;  /* 0x0000000009117211 */ /* 0x001fca00078408ff */
[----:B------:R0:W-:Y:S01]  /*e100*/  STL [R1+0x1774], R17 ;  /* 0x0017741101007387 */ /* 0x0001e20000100800 */
[----:B-1----:R-:W-:-:S03]  /*e110*/  LEA.HI.X.SX32 R16, R15, R2, 0x1, P1 ;  /* 0x000000020f107211 */ /* 0x002fc600008f0eff */
[----:B------:R-:W4:Y:S04]  /*e120*/  LDL.LU R18, [R1+0x78] ;  /* 0x0000780001127983 */ /* 0x000f280000300800 */
[----:B------:R-:W-:Y:S01]  /*e130*/  STL [R1+0x1740], R16 ;  /* 0x0017401001007387 */ /* 0x000fe20000100800 */
[----:B------:R-:W-:-:S05]  /*e140*/  LEA R15, P1, R8, R0, 0x1 ;  /* 0x00000000080f7211 */ /* 0x000fca00078208ff */
[----:B------:R1:W-:Y:S04]  /*e150*/  STL [R1+0x177c], R15 ;  /* 0x00177c0f01007387 */ /* 0x0003e80000100800 */
[----:B0-----:R-:W4:Y:S01]  /*e160*/  LDL.LU R17, [R1+0x74] ;  /* 0x0000740001117983 */ /* 0x001f220000300800 */
[----:B------:R-:W-:Y:S02]  /*e170*/  LEA.HI.X.SX32 R14, R14, R2, 0x1, P0 ;  /* 0x000000020e0e7211 */ /* 0x000fe400000f0eff */
[----:B-1----:R-:W-:-:S03]  /*e180*/  LEA R15, P0, R7, R0, 0x1 ;  /* 0x00000000070f7211 */ /* 0x002fc600078008ff */
[----:B------:R0:W-:Y:S01]  /*e190*/  STL [R1+0x1748], R14 ;  /* 0x0017480e01007387 */ /* 0x0001e20000100800 */
[----:B------:R-:W-:-:S03]  /*e1a0*/  LEA.HI.X.SX32 R12, R12, R2, 0x1, P5 ;  /* 0x000000020c0c7211 */ /* 0x000fc600028f0eff */
[----:B------:R-:W-:Y:S01]  /*e1b0*/  STL [R1+0x1784], R15 ;  /* 0x0017840f01007387 */ /* 0x000fe20000100800 */
[----:B0-----:R-:W-:Y:S02]  /*e1c0*/  LEA.HI.X.SX32 R14, R13, R2, 0x1, P6 ;  /* 0x000000020d0e7211 */ /* 0x001fe400030f0eff */
[----:B------:R-:W-:-:S03]  /*e1d0*/  LEA R13, P6, R25, R0, 0x1 ;  /* 0x00000000190d7211 */ /* 0x000fc600078c08ff */
[----:B------:R-:W-:Y:S04]  /*e1e0*/  STL [R1+0x1750], R14 ;  /* 0x0017500e01007387 */ /* 0x000fe80000100800 */
[----:B------:R-:W4:Y:S01]  /*e1f0*/  LDL.LU R16, [R1+0x70] ;  /* 0x0000700001107983 */ /* 0x000f220000300800 */
[----:B------:R-:W-:-:S03]  /*e200*/  LEA.HI.X.SX32 R11, R11, R2, 0x1, P4 ;  /* 0x000000020b0b7211 */ /* 0x000fc600020f0eff */
[----:B------:R0:W-:Y:S04]  /*e210*/  STL [R1+0x178c], R13 ;  /* 0x00178c0d01007387 */ /* 0x0001e80000100800 */
[----:B------:R-:W-:Y:S01]  /*e220*/  STL [R1+0x1758], R12 ;  /* 0x0017580c01007387 */ /* 0x000fe20000100800 */
[----:B0-----:R-:W-:-:S05]  /*e230*/  LEA R13, P5, R6, R0, 0x1 ;  /* 0x00000000060d7211 */ /* 0x001fca00078a08ff */
[----:B------:R-:W-:Y:S04]  /*e240*/  STL [R1+0x1794], R13 ;  /* 0x0017940d01007387 */ /* 0x000fe80000100800 */
[----:B------:R-:W4:Y:S04]  /*e250*/  LDL.LU R15, [R1+0x6c] ;  /* 0x00006c00010f7983 */ /* 0x000f280000300800 */
[----:B------:R0:W-:Y:S01]  /*e260*/  STL [R1+0x1760], R11 ;  /* 0x0017600b01007387 */ /* 0x0001e20000100800 */
[-C--:B------:R-:W-:Y:S02]  /*e270*/  LEA.HI.X.SX32 R9, R9, R2.reuse, 0x1, P2 ;  /* 0x0000000209097211 */ /* 0x080fe400010f0eff */
[----:B0-----:R-:W-:-:S02]  /*e280*/  LEA.HI.X.SX32 R11, R10, R2, 0x1, P3 ;  /* 0x000000020a0b7211 */ /* 0x001fc400018f0eff */
[----:B------:R-:W-:Y:S02]  /*e290*/  LEA.HI.X.SX32 R7, R7, R2, 0x1, P0 ;  /* 0x0000000207077211 */ /* 0x000fe400000f0eff */
[----:B--2---:R-:W-:-:S05]  /*e2a0*/  LEA R12, P4, R5, R0, 0x1 ;  /* 0x00000000050c7211 */ /* 0x004fca00078808ff */
[----:B------:R0:W-:Y:S04]  /*e2b0*/  STL [R1+0x179c], R12 ;  /* 0x00179c0c01007387 */ /* 0x0001e80000100800 */
[----:B------:R-:W2:Y:S04]  /*e2c0*/  LDL.LU R14, [R1+0x64] ;  /* 0x00006400010e7983 */ /* 0x000ea80000300800 */
[----:B------:R-:W-:Y:S01]  /*e2d0*/  STL [R1+0x1768], R11 ;  /* 0x0017680b01007387 */ /* 0x000fe20000100800 */
[----:B---3--:R-:W-:-:S05]  /*e2e0*/  LEA R10, P3, R4, R0, 0x1 ;  /* 0x00000000040a7211 */ /* 0x008fca00078608ff */
[----:B------:R-:W-:Y:S04]  /*e2f0*/  STL [R1+0x17a4], R10 ;  /* 0x0017a40a01007387 */ /* 0x000fe80000100800 */
[----:B------:R-:W3:Y:S04]  /*e300*/  LDL.LU R13, [R1+0x60] ;  /* 0x00006000010d7983 */ /* 0x000ee80000300800 */
[----:B------:R1:W-:Y:S04]  /*e310*/  STL [R1+0x1770], R9 ;  /* 0x0017700901007387 */ /* 0x0003e80000100800 */
[----:B0-----:R-:W3:Y:S01]  /*e320*/  LDL.LU R12, [R1+0x5c] ;  /* 0x00005c00010c7983 */ /* 0x001ee20000300800 */
[----:B-1----:R-:W-:-:S02]  /*e330*/  LEA.HI.X.SX32 R9, R8, R2, 0x1, P1 ;  /* 0x0000000208097211 */ /* 0x002fc400008f0eff */
[----:B----4-:R-:W-:-:S05]  /*e340*/  LEA R10, P2, R28, R0, 0x1 ;  /* 0x000000001c0a7211 */ /* 0x010fca00078408ff */
[----:B------:R0:W-:Y:S01]  /*e350*/  STL [R1+0x17ac], R10 ;  /* 0x0017ac0a01007387 */ /* 0x0001e20000100800 */
[----:B------:R-:W-:-:S03]  /*e360*/  LEA R8, P1, R20, R0, 0x1 ;  /* 0x0000000014087211 */ /* 0x000fc600078208ff */
[----:B------:R-:W4:Y:S04]  /*e370*/  LDL.LU R11, [R1+0x54] ;  /* 0x00005400010b7983 */ /* 0x000f280000300800 */
[----:B------:R1:W-:Y:S04]  /*e380*/  STL [R1+0x1778], R9 ;  /* 0x0017780901007387 */ /* 0x0003e80000100800 */
[----:B------:R-:W-:Y:S04]  /*e390*/  STL [R1+0x17b4], R8 ;  /* 0x0017b40801007387 */ /* 0x000fe80000100800 */
[----:B0-----:R-:W4:Y:S04]  /*e3a0*/  LDL.LU R10, [R1+0x4c] ;  /* 0x00004c00010a7983 */ /* 0x001f280000300800 */
[----:B------:R0:W-:Y:S04]  /*e3b0*/  STL [R1+0x1780], R7 ;  /* 0x0017800701007387 */ /* 0x0001e80000100800 */
[----:B-1----:R-:W4:Y:S01]  /*e3c0*/  LDL.LU R9, [R1+0x48] ;  /* 0x0000480001097983 */ /* 0x002f220000300800 */
[----:B0-----:R-:W-:-:S02]  /*e3d0*/  LEA.HI.X.SX32 R7, R25, R2, 0x1, P6 ;  /* 0x0000000219077211 */ /* 0x001fc400030f0eff */
[----:B------:R-:W-:Y:S02]  /*e3e0*/  LEA.HI.X.SX32 R5, R5, R2, 0x1, P4 ;  /* 0x0000000205057211 */ /* 0x000fe400020f0eff */
[----:B------:R-:W-:-:S05]  /*e3f0*/  LEA R8, P0, R19, R0, 0x1 ;  /* 0x0000000013087211 */ /* 0x000fca00078008ff */
[----:B------:R0:W-:Y:S04]  /*e400*/  STL [R1+0x17bc], R8 ;  /* 0x0017bc0801007387 */ /* 0x0001e80000100800 */
[----:B------:R-:W4:Y:S04]  /*e410*/  LDL.LU R25, [R1+0x40] ;  /* 0x0000400001197983 */ /* 0x000f280000300800 */
[----:B------:R1:W-:Y:S04]  /*e420*/  STL [R1+0x1788], R7 ;  /* 0x0017880701007387 */ /* 0x0003e80000100800 */
[----:B0-----:R-:W4:Y:S01]  /*e430*/  LDL.LU R8, [R1+0x38] ;  /* 0x0000380001087983 */ /* 0x001f220000300800 */
[----:B------:R-:W-:-:S02]  /*e440*/  LEA R21, P6, R3, R0, 0x1 ;  /* 0x0000000003157211 */ /* 0x000fc400078c08ff */
[----:B-1----:R-:W-:-:S03]  /*e450*/  LEA.HI.X.SX32 R7, R6, R2, 0x1, P5 ;  /* 0x0000000206077211 */ /* 0x002fc600028f0eff */
[----:B------:R-:W-:Y:S04]  /*e460*/  STL [R1+0x17c4], R21 ;  /* 0x0017c41501007387 */ /* 0x000fe80000100800 */
[----:B------:R0:W-:Y:S01]  /*e470*/  STL [R1+0x1790], R7 ;  /* 0x0017900701007387 */ /* 0x0001e20000100800 */
[----:B------:R-:W-:-:S03]  /*e480*/  LEA R6, P5, R18, R0, 0x1 ;  /* 0x0000000012067211 */ /* 0x000fc600078a08ff */
[----:B0-----:R-:W4:Y:S04]  /*e490*/  LDL.LU R7, [R1+0x2c] ;  /* 0x00002c0001077983 */ /* 0x001f280000300800 */
[----:B------:R0:W-:Y:S04]  /*e4a0*/  STL [R1+0x17cc], R6 ;  /* 0x0017cc0601007387 */ /* 0x0001e80000100800 */
[----:B------:R1:W-:Y:S01]  /*e4b0*/  STL [R1+0x1798], R5 ;  /* 0x0017980501007387 */ /* 0x0003e20000100800 */
[----:B0-----:R-:W-:-:S03]  /*e4c0*/  LEA.HI.X.SX32 R6, R4, R2, 0x1, P3 ;  /* 0x0000000204067211 */ /* 0x001fc600018f0eff */
[----:B-1----:R-:W4:Y:S01]  /*e4d0*/  LDL.LU R5, [R1+0x24] ;  /* 0x0000240001057983 */ /* 0x002f220000300800 */
[----:B------:R-:W-:-:S05]  /*e4e0*/  LEA R21, P4, R17, R0, 0x1 ;  /* 0x0000000011157211 */ /* 0x000fca00078808ff */
[----:B------:R-:W-:Y:S04]  /*e4f0*/  STL [R1+0x17d4], R21 ;  /* 0x0017d41501007387 */ /* 0x000fe80000100800 */
[----:B------:R-:W4:Y:S04]  /*e500*/  LDL.LU R4, [R1+0x1c] ;  /* 0x00001c0001047983 */ /* 0x000f280000300800 */
[----:B------:R0:W-:Y:S04]  /*e510*/  STL [R1+0x17a0], R6 ;  /* 0x0017a00601007387 */ /* 0x0001e80000100800 */
[----:B0-----:R-:W4:Y:S01]  /*e520*/  LDL.LU R6, [R1+0x10] ;  /* 0x0000100001067983 */ /* 0x001f220000300800 */
[----:B------:R-:W-:-:S02]  /*e530*/  LEA.HI.X.SX32 R21, R28, R2, 0x1, P2 ;  /* 0x000000021c157211 */ /* 0x000fc400010f0eff */
[----:B------:R-:W-:-:S05]  /*e540*/  LEA R22, P3, R16, R0, 0x1 ;  /* 0x0000000010167211 */ /* 0x000fca00078608ff */
[----:B------:R0:W-:Y:S04]  /*e550*/  STL [R1+0x17dc], R22 ;  /* 0x0017dc1601007387 */ /* 0x0001e80000100800 */
[----:B------:R-:W4:Y:S01]  /*e560*/  LDL.LU R28, [R1+0x210] ;  /* 0x00021000011c7983 */ /* 0x000f220000300800 */
[----:B------:R-:W-:-:S03]  /*e570*/  LEA.HI.X.SX32 R19, R19, R2, 0x1, P0 ;  /* 0x0000000213137211 */ /* 0x000fc600000f0eff */
[----:B------:R1:W-:Y:S01]  /*e580*/  STL [R1+0x17a8], R21 ;  /* 0x0017a81501007387 */ /* 0x0003e20000100800 */
[----:B0-----:R-:W-:Y:S02]  /*e590*/  LEA R22, P2, R15, R0, 0x1 ;  /* 0x000000000f167211 */ /* 0x001fe400078408ff */
[----:B-1----:R-:W-:-:S03]  /*e5a0*/  LEA.HI.X.SX32 R21, R20, R2, 0x1, P1 ;  /* 0x0000000214157211 */ /* 0x002fc600008f0eff */
[----:B------:R-:W-:Y:S04]  /*e5b0*/  STL [R1+0x17e4], R22 ;  /* 0x0017e41601007387 */ /* 0x000fe80000100800 */
[----:B------:R-:W-:Y:S01]  /*e5c0*/  STL [R1+0x17b0], R21 ;  /* 0x0017b01501007387 */ /* 0x000fe20000100800 */
[----:B------:R-:W-:Y:S01]  /*e5d0*/  LEA.HI.X.SX32 R17, R17, R2, 0x1, P4 ;  /* 0x0000000211117211 */ /* 0x000fe200020f0eff */
[----:B------:R-:W-:Y:S01]  /*e5e0*/  IMAD R29, R29, UR7, RZ ;  /* 0x000000071d1d7c24 */ /* 0x000fe2000f8e02ff */
[----:B--2---:R-:W-:-:S05]  /*e5f0*/  LEA R20, P1, R14, R0, 0x1 ;  /* 0x000000000e147211 */ /* 0x004fca00078208ff */
[----:B------:R-:W-:Y:S04]  /*e600*/  STL [R1+0x17ec], R20 ;  /* 0x0017ec1401007387 */ /* 0x000fe80000100800 */
[----:B------:R0:W-:Y:S02]  /*e610*/  STL [R1+0x17b8], R19 ;  /* 0x0017b81301007387 */ /* 0x0001e40000100800 */
[----:B0-----:R-:W-:Y:S02]  /*e620*/  LEA.HI.X.SX32 R19, R3, R2, 0x1, P6 ;  /* 0x0000000203137211 */ /* 0x001fe400030f0eff */
[----:B---3--:R-:W-:-:S05]  /*e630*/  LEA R21, P0, R13, R0, 0x1 ;  /* 0x000000000d157211 */ /* 0x008fca00078008ff */
[----:B------:R-:W-:Y:S01]  /*e640*/  STL [R1+0x17f4], R21 ;  /* 0x0017f41501007387 */ /* 0x000fe20000100800 */
[----:B------:R-:W-:-:S03]  /*e650*/  LEA R20, P6, R12, R0, 0x1 ;  /* 0x000000000c147211 */ /* 0x000fc600078c08ff */
[----:B------:R-:W2:Y:S04]  /*e660*/  LDL.LU R3, [R1+0x218] ;  /* 0x0002180001037983 */ /* 0x000ea80000300800 */
[----:B------:R0:W-:Y:S04]  /*e670*/  STL [R1+0x17c0], R19 ;  /* 0x0017c01301007387 */ /* 0x0001e80000100800 */
[----:B------:R-:W-:Y:S01]  /*e680*/  STL [R1+0x17fc], R20 ;  /* 0x0017fc1401007387 */ /* 0x000fe20000100800 */
[----:B0-----:R-:W-:-:S05]  /*e690*/  LEA.HI.X.SX32 R19, R18, R2, 0x1, P5 ;  /* 0x0000000212137211 */ /* 0x001fca00028f0eff */
[----:B------:R0:W-:Y:S01]  /*e6a0*/  STL [R1+0x17c8], R19 ;  /* 0x0017c81301007387 */ /* 0x0001e20000100800 */
[----:B----4-:R-:W-:-:S05]  /*e6b0*/  LEA R18, P5, R11, R0, 0x1 ;  /* 0x000000000b127211 */ /* 0x010fca00078a08ff */
[----:B------:R1:W-:Y:S04]  /*e6c0*/  STL [R1+0x1804], R18 ;  /* 0x0018041201007387 */ /* 0x0003e80000100800 */
[----:B------:R3:W-:Y:S01]  /*e6d0*/  STL [R1+0x17d0], R17 ;  /* 0x0017d01101007387 */ /* 0x0007e20000100800 */
[----:B0-----:R-:W-:Y:S02]  /*e6e0*/  LEA R19, P4, R10, R0, 0x1 ;  /* 0x000000000a137211 */ /* 0x001fe400078808ff */
[-C--:B-1----:R-:W-:Y:S02]  /*e6f0*/  LEA.HI.X.SX32 R18, R16, R2.reuse, 0x1, P3 ;  /* 0x0000000210127211 */ /* 0x082fe400018f0eff */
[----:B------:R-:W-:Y:S02]  /*e700*/  LEA.HI.X.SX32 R16, R15, R2, 0x1, P2 ;  /* 0x000000020f107211 */ /* 0x000fe400010f0eff */
[----:B---3--:R-:W-:Y:S01]  /*e710*/  LEA R17, P3, R9, R0, 0x1 ;  /* 0x0000000009117211 */ /* 0x008fe200078608ff */
[----:B------:R-:W-:Y:S01]  /*e720*/  STL [R1+0x180c], R19 ;  /* 0x00180c1301007387 */ /* 0x000fe20000100800 */
[----:B------:R-:W-:-:S03]  /*e730*/  LEA.HI.X.SX32 R14, R14, R2, 0x1, P1 ;  /* 0x000000020e0e7211 */ /* 0x000fc600008f0eff */
[----:B------:R-:W-:Y:S04]  /*e740*/  STL [R1+0x17d8], R18 ;  /* 0x0017d81201007387 */ /* 0x000fe80000100800 */
[----:B------:R-:W-:Y:S04]  /*e750*/  STL [R1+0x1814], R17 ;  /* 0x0018141101007387 */ /* 0x000fe80000100800 */
[----:B------:R0:W-:Y:S01]  /*e760*/  STL [R1+0x17e0], R16 ;  /* 0x0017e01001007387 */ /* 0x0001e20000100800 */
[----:B------:R-:W-:Y:S02]  /*e770*/  LEA.HI.X.SX32 R11, R11, R2, 0x1, P5 ;  /* 0x000000020b0b7211 */ /* 0x000fe400028f0eff */
[----:B------:R-:W-:-:S05]  /*e780*/  LEA R15, P2, R25, R0, 0x1 ;  /* 0x00000000190f7211 */ /* 0x000fca00078408ff */
[----:B------:R1:W-:Y:S01]  /*e790*/  STL [R1+0x1818], R15 ;  /* 0x0018180f01007387 */ /* 0x0003e20000100800 */
[----:B0-----:R-:W-:-:S03]  /*e7a0*/  LEA R16, P1, R8, R0, 0x1 ;  /* 0x0000000008107211 */ /* 0x001fc600078208ff */
[----:B------:R0:W-:Y:S01]  /*e7b0*/  STL [R1+0x17e8], R14 ;  /* 0x0017e80e01007387 */ /* 0x0001e20000100800 */
[-C--:B-1----:R-:W-:Y:S02]  /*e7c0*/  LEA.HI.X.SX32 R15, R13, R2.reuse, 0x1, P0 ;  /* 0x000000020d0f7211 */ /* 0x082fe400000f0eff */
[----:B------:R-:W-:Y:S02]  /*e7d0*/  LEA.HI.X.SX32 R13, R12, R2, 0x1, P6 ;  /* 0x000000020c0d7211 */ /* 0x000fe400030f0eff */
[-C--:B0-----:R-:W-:Y:S01]  /*e7e0*/  LEA R14, P0, R29, R0.reuse, 0x1 ;  /* 0x000000001d0e7211 */ /* 0x081fe200078008ff */
[----:B------:R-:W-:Y:S04]  /*e7f0*/  STL [R1+0x181c], R16 ;  /* 0x00181c1001007387 */ /* 0x000fe80000100800 */
[----:B------:R-:W-:Y:S01]  /*e800*/  STL [R1+0x17f0], R15 ;  /* 0x0017f00f01007387 */ /* 0x000fe20000100800 */
[----:B------:R-:W-:-:S03]  /*e810*/  LEA R12, P6, R7, R0, 0x1 ;  /* 0x00000000070c7211 */ /* 0x000fc600078c08ff */
[----:B------:R-:W-:Y:S04]  /*e820*/  STL [R1+0x1820], R14 ;  /* 0x0018200e01007387 */ /* 0x000fe80000100800 */
[----:B------:R0:W-:Y:S04]  /*e830*/  STL [R1+0x17f8], R13 ;  /* 0x0017f80d01007387 */ /* 0x0001e80000100800 */
[----:B------:R1:W-:Y:S04]  /*e840*/  STL [R1+0x1824], R12 ;  /* 0x0018240c01007387 */ /* 0x0003e80000100800 */
[----:B------:R3:W-:Y:S01]  /*e850*/  STL [R1+0x1800], R11 ;  /* 0x0018000b01007387 */ /* 0x0007e20000100800 */
[----:B0-----:R-:W-:-:S02]  /*e860*/  LEA R13, P5, R5, R0, 0x1 ;  /* 0x00000000050d7211 */ /* 0x001fc400078a08ff */
[-C--:B-1----:R-:W-:Y:S02]  /*e870*/  LEA.HI.X.SX32 R12, R10, R2.reuse, 0x1, P4 ;  /* 0x000000020a0c7211 */ /* 0x082fe400020f0eff */
[----:B------:R-:W-:Y:S01]  /*e880*/  LEA.HI.X.SX32 R10, R9, R2, 0x1, P3 ;  /* 0x00000002090a7211 */ /* 0x000fe200018f0eff */
[----:B------:R-:W-:Y:S04]  /*e890*/  STL [R1+0x1828], R13 ;  /* 0x0018280d01007387 */ /* 0x000fe80000100800 */
[----:B------:R-:W-:Y:S01]  /*e8a0*/  STL [R1+0x1808], R12 ;  /* 0x0018080c01007387 */ /* 0x000fe20000100800 */
[----:B---3--:R-:W-:-:S05]  /*e8b0*/  LEA R11, P4, R4, R0, 0x1 ;  /* 0x00000000040b7211 */ /* 0x008fca00078808ff */
[----:B------:R-:W-:Y:S04]  /*e8c0*/  STL [R1+0x182c], R11 ;  /* 0x00182c0b01007387 */ /* 0x000fe80000100800 */
[----:B------:R-:W-:Y:S01]  /*e8d0*/  STL [R1+0x1810], R10 ;  /* 0x0018100a01007387 */ /* 0x000fe20000100800 */
[----:B------:R-:W-:Y:S02]  /*e8e0*/  LEA R9, P3, R6, R0, 0x1 ;  /* 0x0000000006097211 */ /* 0x000fe400078608ff */
[-C--:B------:R-:W-:Y:S02]  /*e8f0*/  LEA.HI.X.SX32 R0, R25, R2.reuse, 0x1, P2 ;  /* 0x0000000219007211 */ /* 0x080fe400010f0eff */
[----:B------:R-:W0:Y:S01]  /*e900*/  LDC R25, c[0x0][0x238] ;  /* 0x00008e00ff197b82 */ /* 0x000e220000000800 */
[----:B------:R-:W-:Y:S04]  /*e910*/  STL [R1+0x1568], R9 ;  /* 0x0015680901007387 */ /* 0x000fe80000100800 */
[----:B------:R1:W-:Y:S02]  /*e920*/  STL [R1+0x1550], R0 ;  /* 0x0015500001007387 */ /* 0x0003e40000100800 */
[----:B-1----:R-:W-:-:S02]  /*e930*/  LEA.HI.X.SX32 R0, R29, R2, 0x1, P0 ;  /* 0x000000021d007211 */ /* 0x002fc400000f0eff */
[----:B------:R-:W3:Y:S01]  /*e940*/  LDL.LU R29, [R1+0x1978] ;  /* 0x00197800011d7983 */ /* 0x000ee20000300800 */
[----:B------:R-:W-:-:S04]  /*e950*/  LEA R16, P2, R28, UR10, 0x1 ;  /* 0x0000000a1c107c11 */ /* 0x000fc8000f8408ff */
[----:B------:R-:W-:Y:S02]  /*e960*/  LEA.HI.X.SX32 R17, R28, UR11, 0x1, P2 ;  /* 0x0000000b1c117c11 */ /* 0x000fe400090f0eff */
[----:B------:R-:W1:Y:S01]  /*e970*/  LDC R28, c[0x0][0x238] ;  /* 0x00008e00ff1c7b82 */ /* 0x000e620000000800 */
[----:B------:R-:W-:-:S05]  /*e980*/  LEA.HI.X.SX32 R8, R8, R2, 0x1, P1 ;  /* 0x0000000208087211 */ /* 0x000fca00008f0eff */
[----:B------:R4:W-:Y:S04]  /*e990*/  STL [R1+0x1554], R8 ;  /* 0x0015540801007387 */ /* 0x0009e80000100800 */
[----:B------:R4:W-:Y:S01]  /*e9a0*/  STL [R1+0x1558], R0 ;  /* 0x0015580001007387 */ /* 0x0009e20000100800 */
[----:B0-----:R-:W-:Y:S01]  /*e9b0*/  IMAD R25, R25, 0x3f, RZ ;  /* 0x0000003f19197824 */ /* 0x001fe200078e02ff */
[-C--:B----4-:R-:W-:Y:S02]  /*e9c0*/  LEA.HI.X.SX32 R8, R7, R2.reuse, 0x1, P6 ;  /* 0x0000000207087211 */ /* 0x090fe400030f0eff */
[----:B------:R-:W-:-:S03]  /*e9d0*/  LEA.HI.X.SX32 R0, R5, R2, 0x1, P5 ;  /* 0x0000000205007211 */ /* 0x000fc600028f0eff */
[----:B------:R-:W-:Y:S01]  /*e9e0*/  STL [R1+0x155c], R8 ;  /* 0x00155c0801007387 */ /* 0x000fe20000100800 */
[-C--:B------:R-:W-:Y:S01]  /*e9f0*/  LEA.HI.X.SX32 R7, R4, R2.reuse, 0x1, P4 ;  /* 0x0000000204077211 */ /* 0x080fe200020f0eff */
[----:B------:R-:W-:Y:S02]  /*ea00*/  IMAD.WIDE R4, R25, 0x2, R26 ;  /* 0x0000000219047825 */ /* 0x000fe400078e021a */
[----:B------:R0:W-:Y:S04]  /*ea10*/  STL [R1+0x1560], R0 ;  /* 0x0015600001007387 */ /* 0x0001e80000100800 */
[----:B------:R-:W-:Y:S01]  /*ea20*/  STL [R1+0x1564], R7 ;  /* 0x0015640701007387 */ /* 0x000fe20000100800 */
[----:B0-----:R-:W-:-:S05]  /*ea30*/  LEA.HI.X.SX32 R0, R6, R2, 0x1, P3 ;  /* 0x0000000206007211 */ /* 0x001fca00018f0eff */
[----:B------:R1:W-:Y:S04]  /*ea40*/  STL [R1+0xd6c], R0 ;  /* 0x000d6c0001007387 */ /* 0x0003e80000100800 */
[----:B------:R-:W-:Y:S04]  /*ea50*/  STL [R1+0xd74], R4 ;  /* 0x000d740401007387 */ /* 0x000fe80000100800 */
[----:B------:R0:W-:Y:S01]  /*ea60*/  STL [R1+0xd70], R5 ;  /* 0x000d700501007387 */ /* 0x0001e20000100800 */
[----:B-1----:R-:W-:-:S03]  /*ea70*/  IMAD R0, R28, 0x3e, RZ ;  /* 0x0000003e1c007824 */ /* 0x002fc600078e02ff */
[----:B------:R-:W-:Y:S01]  /*ea80*/  STL.64 [R1+0xd40], R16 ;  /* 0x000d401001007387 */ /* 0x000fe20000100a00 */
[----:B------:R-:W-:-:S04]  /*ea90*/  IMAD.WIDE R8, R0, 0x2, R26 ;  /* 0x0000000200087825 */ /* 0x000fc800078e021a */
[----:B------:R-:W-:Y:S01]  /*eaa0*/  IMAD R10, R28, 0x3d, RZ ;  /* 0x0000003d1c0a7824 */ /* 0x000fe200078e02ff */
[----:B--2---:R-:W-:-:S04]  /*eab0*/  LEA R12, P0, R3, UR10, 0x1 ;  /* 0x0000000a030c7c11 */ /* 0x004fc8000f8008ff */
[----:B------:R-:W-:Y:S01]  /*eac0*/  LEA.HI.X.SX32 R13, R3, UR11, 0x1, P0 ;  /* 0x0000000b030d7c11 */ /* 0x000fe200080f0eff */
[----:B------:R-:W-:-:S04]  /*ead0*/  IMAD.WIDE R2, R25, 0x2, R16 ;  /* 0x0000000219027825 */ /* 0x000fc800078e0210 */
[----:B------:R-:W-:Y:S01]  /*eae0*/  IMAD.WIDE R6, R25, 0x2, R12 ;  /* 0x0000000219067825 */ /* 0x000fe200078e020c */
[----:B---3--:R-:W-:-:S04]  /*eaf0*/  LEA R14, P1, R29, UR10, 0x1 ;  /* 0x0000000a1d0e7c11 */ /* 0x008fc8000f8208ff */
[----:B------:R-:W-:Y:S02]  /*eb00*/  LEA.HI.X.SX32 R15, R29, UR11, 0x1, P1 ;  /* 0x0000000b1d0f7c11 */ /* 0x000fe400088f0eff */
[----:B------:R-:W2:Y:S01]  /*eb10*/  LDL.LU R29, [R1+0x1974] ;  /* 0x00197400011d7983 */ /* 0x000ea20000300800 */
[----:B0-----:R-:W-:-:S03]  /*eb20*/  IMAD.WIDE R4, R25, 0x2, R14 ;  /* 0x0000000219047825 */ /* 0x001fc600078e020e */
[----:B------:R-:W-:Y:S04]  /*eb30*/  STL.64 [R1+0xd50], R12 ;  /* 0x000d500c01007387 */ /* 0x000fe80000100a00 */
[----:B------:R-:W-:Y:S04]  /*eb40*/  STL.64 [R1+0xd48], R14 ;  /* 0x000d480e01007387 */ /* 0x000fe80000100a00 */
[----:B------:R-:W-:Y:S04]  /*eb50*/  STL [R1+0xd7c], R2 ;  /* 0x000d7c0201007387 */ /* 0x000fe80000100800 */
[----:B------:R0:W-:Y:S04]  /*eb60*/  STL [R1+0xd78], R3 ;  /* 0x000d780301007387 */ /* 0x0001e80000100800 */
[----:B------:R-:W-:Y:S04]  /*eb70*/  STL [R1+0xd84], R4 ;  /* 0x000d840401007387 */ /* 0x000fe80000100800 */
[----:B------:R1:W-:Y:S01]  /*eb80*/  STL [R1+0xd80], R5 ;  /* 0x000d800501007387 */ /* 0x0003e20000100800 */
[----:B0-----:R-:W-:-:S03]  /*eb90*/  IMAD.WIDE R2, R0, 0x2, R16 ;  /* 0x0000000200027825 */ /* 0x001fc600078e0210 */
[----:B------:R-:W-:Y:S04]  /*eba0*/  STL [R1+0xd8c], R6 ;  /* 0x000d8c0601007387 */ /* 0x000fe80000100800 */
[----:B------:R0:W-:Y:S01]  /*ebb0*/  STL [R1+0xd88], R7 ;  /* 0x000d880701007387 */ /* 0x0001e20000100800 */
[----:B-1----:R-:W-:-:S03]  /*ebc0*/  IMAD.WIDE R4, R0, 0x2, R14 ;  /* 0x0000000200047825 */ /* 0x002fc600078e020e */
[----:B------:R-:W-:Y:S04]  /*ebd0*/  STL [R1+0xd94], R8 ;  /* 0x000d940801007387 */ /* 0x000fe80000100800 */
[----:B------:R1:W-:Y:S01]  /*ebe0*/  STL [R1+0xd90], R9 ;  /* 0x000d900901007387 */ /* 0x0003e20000100800 */
[----:B0-----:R-:W-:-:S03]  /*ebf0*/  IMAD.WIDE R6, R0, 0x2, R12 ;  /* 0x0000000200067825 */ /* 0x001fc600078e020c */
[----:B------:R-:W-:Y:S04]  /*ec00*/  STL [R1+0xd9c], R2 ;  /* 0x000d9c0201007387 */ /* 0x000fe80000100800 */
[----:B------:R0:W-:Y:S01]  /*ec10*/  STL [R1+0xd98], R3 ;  /* 0x000d980301007387 */ /* 0x0001e20000100800 */
[----:B-1----:R-:W-:-:S03]  /*ec20*/  IMAD.WIDE R8, R10, 0x2, R26 ;  /* 0x000000020a087825 */ /* 0x002fc600078e021a */
[----:B------:R-:W-:Y:S01]  /*ec30*/  STL [R1+0xda4], R4 ;  /* 0x000da40401007387 */ /* 0x000fe20000100800 */
[----:B------:R-:W-:-:S03]  /*ec40*/  IMAD R0, R28, 0x3c, RZ ;  /* 0x0000003c1c007824 */ /* 0x000fc600078e02ff */
        /* <DEDUP_REMOVED lines=363> */
[----:B------:R-:W-:-:S03]  /*10300*/  IMAD.SHL.U32 R0, R28, 0x20, RZ ;  /* 0x000000201c007824 */ /* 0x000fc600078e00ff */
        /* <DEDUP_REMOVED lines=394> */
[----:B------:R1:W-:Y:S04]  /*11bb0*/  STL [R1+0x14f4], R8 ;  /* 0x0014f40801007387 */ /* 0x0003e80000100800 */
[----:B------:R-:W-:Y:S01]  /*11bc0*/  STL [R1+0x14f0], R9 ;  /* 0x0014f00901007387 */ /* 0x000fe20000100800 */
[----:B0-----:R-:W-:-:S03]  /*11bd0*/  IMAD.WIDE R6, R10, 0x2, R12 ;  /* 0x000000020a067825 */ /* 0x001fc600078e020c */
[----:B------:R-:W-:Y:S01]  /*11be0*/  STL [R1+0x14fc], R2 ;  /* 0x0014fc0201007387 */ /* 0x000fe20000100800 */
[----:B-1----:R-:W-:-:S03]  /*11bf0*/  IMAD.SHL.U32 R8, R28, 0x2, RZ ;  /* 0x000000021c087824 */ /* 0x002fc600078e00ff */
        /* <DEDUP_REMOVED lines=10> */
[----:B------:R-:W-:Y:S01]  /*11ca0*/  STL [R1+0x151c], R4 ;  /* 0x00151c0401007387 */ /* 0x000fe20000100800 */
[----:B------:R-:W-:-:S03]  /*11cb0*/  IMAD.WIDE R8, R8, 0x2, R12 ;  /* 0x0000000208087825 */ /* 0x000fc600078e020c */
[----:B------:R0:W-:Y:S01]  /*11cc0*/  STL [R1+0x1518], R5 ;  /* 0x0015180501007387 */ /* 0x0001e20000100800 */
[----:B-1----:R-:W-:-:S03]  /*11cd0*/  IMAD.WIDE R2, R28, 0x2, R26 ;  /* 0x000000021c027825 */ /* 0x002fc600078e021a */
[----:B------:R-:W-:Y:S04]  /*11ce0*/  STL [R1+0x1524], R6 ;  /* 0x0015240601007387 */ /* 0x000fe80000100800 */
[----:B------:R1:W-:Y:S01]  /*11cf0*/  STL [R1+0x1520], R7 ;  /* 0x0015200701007387 */ /* 0x0003e20000100800 */
[----:B0-----:R-:W-:-:S03]  /*11d00*/  IMAD.WIDE R4, R28, 0x2, R16 ;  /* 0x000000021c047825 */ /* 0x001fc600078e0210 */
[----:B------:R-:W-:Y:S04]  /*11d10*/  STL [R1+0x152c], R8 ;  /* 0x00152c0801007387 */ /* 0x000fe80000100800 */
[----:B------:R-:W-:Y:S01]  /*11d20*/  STL [R1+0x1528], R9 ;  /* 0x0015280901007387 */ /* 0x000fe20000100800 */
[----:B-1----:R-:W-:-:S03]  /*11d30*/  IMAD.WIDE R6, R28, 0x2, R14 ;  /* 0x000000021c067825 */ /* 0x002fc600078e020e */
[----:B------:R-:W-:Y:S04]  /*11d40*/  STL [R1+0x1534], R2 ;  /* 0x0015340201007387 */ /* 0x000fe80000100800 */
[----:B------:R0:W-:Y:S04]  /*11d50*/  STL [R1+0x1530], R3 ;  /* 0x0015300301007387 */ /* 0x0001e80000100800 */
[----:B------:R1:W-:Y:S04]  /*11d60*/  STL [R1+0x153c], R4 ;  /* 0x00153c0401007387 */ /* 0x0003e80000100800 */
[----:B------:R-:W-:Y:S01]  /*11d70*/  STL [R1+0x1538], R5 ;  /* 0x0015380501007387 */ /* 0x000fe20000100800 */
[----:B0-----:R-:W-:-:S03]  /*11d80*/  IMAD.WIDE R2, R28, 0x2, R12 ;  /* 0x000000021c027825 */ /* 0x001fc600078e020c */
[----:B------:R-:W-:Y:S01]  /*11d90*/  STL [R1+0x1544], R6 ;  /* 0x0015440601007387 */ /* 0x000fe20000100800 */
[----:B------:R-:W0:Y:S03]  /*11da0*/  LDC R12, c[0x0][0x230] ;  /* 0x00008c00ff0c7b82 */ /* 0x000e260000000800 */
[----:B------:R-:W-:Y:S04]  /*11db0*/  STL [R1+0x1540], R7 ;  /* 0x0015400701007387 */ /* 0x000fe80000100800 */
[----:B------:R3:W-:Y:S04]  /*11dc0*/  STL [R1+0x154c], R2 ;  /* 0x00154c0201007387 */ /* 0x0007e80000100800 */
[----:B------:R4:W-:Y:S04]  /*11dd0*/  STL [R1+0x1548], R3 ;  /* 0x0015480301007387 */ /* 0x0009e80000100800 */
[----:B------:R0:W-:Y:S04]  /*11de0*/  STL [R1+0xd68], RZ ;  /* 0x000d68ff01007387 */ /* 0x0001e80000100800 */
        /* <DEDUP_REMOVED lines=457> */
[----:B------:R0:W-:Y:S01]  /*13a80*/  STL [R1+0x8e4], RZ ;  /* 0x0008e4ff01007387 */ /* 0x0001e20000100800 */
[----:B------:R-:W2:Y:S03]  /*13a90*/  S2R R27, SR_TID.X ;  /* 0x00000000001b7919 */ /* 0x000ea60000002100 */
[----:B------:R0:W-:Y:S04]  /*13aa0*/  STL [R1+0x8e8], RZ ;  /* 0x0008e8ff01007387 */ /* 0x0001e80000100800 */
[----:B------:R0:W-:Y:S04]  /*13ab0*/  STL [R1+0x8ec], RZ ;  /* 0x0008ecff01007387 */ /* 0x0001e80000100800 */
[----:B------:R0:W-:Y:S04]  /*13ac0*/  STL [R1+0x8d0], RZ ;  /* 0x0008d0ff01007387 */ /* 0x0001e80000100800 */
[----:B------:R1:W-:Y:S04]  /*13ad0*/  STL [R1+0x8d4], RZ ;  /* 0x0008d4ff01007387 */ /* 0x0003e80000100800 */
[----:B------:R1:W-:Y:S01]  /*13ae0*/  STL [R1+0x8d8], RZ ;  /* 0x0008d8ff01007387 */ /* 0x0003e20000100800 */
[----:B0-----:R-:W-:-:S03]  /*13af0*/  VIADD R12, R12, 0x3f ;  /* 0x0000003f0c0c7836 */ /* 0x001fc60000000000 */
[----:B------:R0:W-:Y:S04]  /*13b00*/  STL [R1+0x8dc], RZ ;  /* 0x0008dcff01007387 */ /* 0x0001e80000100800 */
[----:B------:R0:W-:Y:S04]  /*13b10*/  STL [R1+0x810], RZ ;  /* 0x000810ff01007387 */ /* 0x0001e80000100800 */
[----:B------:R0:W-:Y:S04]  /*13b20*/  STL [R1+0x814], RZ ;  /* 0x000814ff01007387 */ /* 0x0001e80000100800 */
[----:B------:R0:W-:Y:S04]  /*13b30*/  STL [R1+0x818], RZ ;  /* 0x000818ff01007387 */ /* 0x0001e80000100800 */
[----:B------:R0:W-:Y:S01]  /*13b40*/  STL [R1+0x81c], RZ ;  /* 0x00081cff01007387 */ /* 0x0001e20000100800 */
[----:B------:R-:W-:-:S03]  /*13b50*/  SHF.R.S32.HI R11, RZ, 0x1f, R12 ;  /* 0x0000001fff0b7819 */ /* 0x000fc6000001140c */
[----:B------:R0:W-:Y:S04]  /*13b60*/  STL [R1+0x800], RZ ;  /* 0x000800ff01007387 */ /* 0x0001e80000100800 */
[----:B------:R0:W-:Y:S04]  /*13b70*/  STL [R1+0x804], RZ ;  /* 0x000804ff01007387 */ /* 0x0001e80000100800 */
[----:B------:R0:W-:Y:S04]  /*13b80*/  STL [R1+0x808], RZ ;  /* 0x000808ff01007387 */ /* 0x0001e80000100800 */
[----:B------:R0:W-:Y:S01]  /*13b90*/  STL [R1+0x80c], RZ ;  /* 0x00080cff01007387 */ /* 0x0001e20000100800 */
[----:B------:R-:W-:-:S03]  /*13ba0*/  LEA.HI R11, R11, R12, RZ, 0x6 ;  /* 0x0000000c0b0b7211 */ /* 0x000fc600078f30ff */
[----:B------:R0:W-:Y:S04]  /*13bb0*/  STL [R1+0x840], RZ ;  /* 0x000840ff01007387 */ /* 0x0001e80000100800 */
[----:B------:R0:W-:Y:S04]  /*13bc0*/  STL [R1+0x844], RZ ;  /* 0x000844ff01007387 */ /* 0x0001e80000100800 */
[----:B------:R0:W-:Y:S04]  /*13bd0*/  STL [R1+0x848], RZ ;  /* 0x000848ff01007387 */ /* 0x0001e80000100800 */
[----:B------:R0:W-:Y:S04]  /*13be0*/  STL [R1+0x84c], RZ ;  /* 0x00084cff01007387 */ /* 0x0001e80000100800 */
[----:B------:R0:W-:Y:S01]  /*13bf0*/  STL [R1+0x850], RZ ;  /* 0x000850ff01007387 */ /* 0x0001e20000100800 */
[----:B-1----:R-:W-:-:S03]  /*13c00*/  SHF.R.S32.HI R4, RZ, 0x6, R11 ;  /* 0x00000006ff047819 */ /* 0x002fc6000001140b */
[----:B------:R0:W-:Y:S04]  /*13c10*/  STL [R1+0x854], RZ ;  /* 0x000854ff01007387 */ /* 0x0001e80000100800 */
[----:B------:R0:W-:Y:S04]  /*13c20*/  STL [R1+0x858], RZ ;  /* 0x000858ff01007387 */ /* 0x0001e80000100800 */
[----:B------:R0:W-:Y:S04]  /*13c30*/  STL [R1+0x85c], RZ ;  /* 0x00085cff01007387 */ /* 0x0001e80000100800 */
[----:B------:R0:W-:Y:S04]  /*13c40*/  STL [R1+0x860], RZ ;  /* 0x000860ff01007387 */ /* 0x0001e80000100800 */
[----:B------:R0:W-:Y:S01]  /*13c50*/  STL [R1+0x864], RZ ;  /* 0x000864ff01007387 */ /* 0x0001e20000100800 */
[----:B------:R-:W1:Y:S03]  /*13c60*/  S2R R11, SR_TID.X ;  /* 0x00000000000b7919 */ /* 0x000e660000002100 */
[----:B------:R0:W-:Y:S04]  /*13c70*/  STL [R1+0x868], RZ ;  /* 0x000868ff01007387 */ /* 0x0001e80000100800 */
[----:B------:R0:W-:Y:S04]  /*13c80*/  STL [R1+0x86c], RZ ;  /* 0x00086cff01007387 */ /* 0x0001e80000100800 */
[----:B------:R0:W-:Y:S04]  /*13c90*/  STL [R1+0x870], RZ ;  /* 0x000870ff01007387 */ /* 0x0001e80000100800 */
[----:B------:R0:W-:Y:S04]  /*13ca0*/  STL [R1+0x874], RZ ;  /* 0x000874ff01007387 */ /* 0x0001e80000100800 */
[----:B------:R0:W-:Y:S01]  /*13cb0*/  STL [R1+0x878], RZ ;  /* 0x000878ff01007387 */ /* 0x0001e20000100800 */
[----:B--2---:R-:W-:-:S03]  /*13cc0*/  LOP3.LUT R27, R27, 0x3f, RZ, 0xc0, !PT ;  /* 0x0000003f1b1b7812 */ /* 0x004fc600078ec0ff */
[----:B------:R0:W-:Y:S01]  /*13cd0*/  STL [R1+0x87c], RZ ;  /* 0x00087cff01007387 */ /* 0x0001e20000100800 */
[----:B------:R-:W-:-:S03]  /*13ce0*/  IMAD.SHL.U32 R28, R28, 0x40, RZ ;  /* 0x000000401c1c7824 */ /* 0x000fc600078e00ff */
[----:B------:R0:W-:Y:S04]  /*13cf0*/  STL [R1+0x8c0], RZ ;  /* 0x0008c0ff01007387 */ /* 0x0001e80000100800 */
[----:B------:R0:W-:Y:S04]  /*13d00*/  STL [R1+0x8c4], RZ ;  /* 0x0008c4ff01007387 */ /* 0x0001e80000100800 */
[----:B------:R0:W-:Y:S04]  /*13d10*/  STL [R1+0x8c8], RZ ;  /* 0x0008c8ff01007387 */ /* 0x0001e80000100800 */
[----:B------:R0:W-:Y:S01]  /*13d20*/  STL [R1+0x8cc], RZ ;  /* 0x0008ccff01007387 */ /* 0x0001e20000100800 */
[----:B---3--:R-:W-:-:S03]  /*13d30*/  IMAD.SHL.U32 R2, R27, 0x2, RZ ;  /* 0x000000021b027824 */ /* 0x008fc600078e00ff */
[----:B------:R0:W-:Y:S01]  /*13d40*/  STL [R1+0x8b0], RZ ;  /* 0x0008b0ff01007387 */ /* 0x0001e20000100800 */
[----:B----4-:R-:W-:-:S03]  /*13d50*/  SHF.R.S32.HI R3, RZ, 0x1f, R28 ;  /* 0x0000001fff037819 */ /* 0x010fc6000001141c */
[----:B------:R0:W-:Y:S04]  /*13d60*/  STL [R1+0x8b4], RZ ;  /* 0x0008b4ff01007387 */ /* 0x0001e80000100800 */
[----:B------:R0:W-:Y:S04]  /*13d70*/  STL [R1+0x8b8], RZ ;  /* 0x0008b8ff01007387 */ /* 0x0001e80000100800 */
[----:B------:R0:W-:Y:S01]  /*13d80*/  STL [R1+0x8bc], RZ ;  /* 0x0008bcff01007387 */ /* 0x0001e20000100800 */
[----:B------:R-:W-:-:S03]  /*13d90*/  SHF.L.U64.HI R0, R28, 0x1, R3 ;  /* 0x000000011c007819 */ /* 0x000fc60000010203 */
[----:B------:R0:W-:Y:S01]  /*13da0*/  STL [R1+0x8a0], RZ ;  /* 0x0008a0ff01007387 */ /* 0x0001e20000100800 */
[----:B------:R-:W-:-:S03]  /*13db0*/  LOP3.LUT R3, R2, 0x20, RZ, 0x3c, !PT ;  /* 0x0000002002037812 */ /* 0x000fc600078e3cff */
[----:B------:R0:W-:Y:S01]  /*13dc0*/  STL [R1+0x8a4], RZ ;  /* 0x0008a4ff01007387 */ /* 0x0001e20000100800 */
[----:B------:R-:W-:-:S03]  /*13dd0*/  LOP3.LUT R3, R2, 0x40, RZ, 0x3c, !PT ;  /* 0x0000004002037812 */ /* 0x000fc600078e3cff */
[----:B------:R0:W-:Y:S01]  /*13de0*/  STL [R1+0x8a8], RZ ;  /* 0x0008a8ff01007387 */ /* 0x0001e20000100800 */
[----:B------:R-:W-:-:S03]  /*13df0*/  LOP3.LUT R3, R2, 0x60, RZ, 0x3c, !PT ;  /* 0x0000006002037812 */ /* 0x000fc600078e3cff */
[----:B------:R0:W-:Y:S01]  /*13e00*/  STL [R1+0x8ac], RZ ;  /* 0x0008acff01007387 */ /* 0x0001e20000100800 */
[----:B------:R-:W-:-:S03]  /*13e10*/  LOP3.LUT R3, R29, 0x40, RZ, 0x3c, !PT ;  /* 0x000000401d037812 */ /* 0x000fc600078e3cff */
        /* <DEDUP_REMOVED lines=8> */
[----:B------:R0:W-:Y:S01]  /*13ea0*/  STL [R1+0x1970], R3 ;  /* 0x0019700301007387 */ /* 0x0001e20000100800 */
[C---:B-1----:R-:W-:Y:S01]  /*13eb0*/  IMAD.SHL.U32 R12, R11.reuse, 0x2, RZ ;  /* 0x000000020b0c7824 */ /* 0x042fe200078e00ff */
[----:B------:R-:W-:Y:S01]  /*13ec0*/  LOP3.LUT R11, R11, 0x7, RZ, 0xc0, !PT ;  /* 0x000000070b0b7812 */ /* 0x000fe200078ec0ff */
[----:B------:R-:W-:-:S04]  /*13ed0*/  USHF.L.U32 UR5, UR5, 0x6, URZ ;  /* 0x0000000605057899 */ /* 0x000fc8000800063f */
[----:B------:R-:W-:Y:S01]  /*13ee0*/  IMAD R11, R11, 0x90, RZ ;  /* 0x000000900b0b7824 */ /* 0x000fe200078e02ff */
[----:B------:R-:W-:Y:S01]  /*13ef0*/  LOP3.LUT R4, R2, 0x30, RZ, 0x3c, !PT ;  /* 0x0000003002047812 */ /* 0x000fe200078e3cff */
[----:B------:R-:W-:-:S03]  /*13f00*/  USHF.R.S32.HI UR6, URZ, 0x1f, UR5 ;  /* 0x0000001f3f067899 */ /* 0x000fc60008011405 */
[----:B------:R-:W-:Y:S02]  /*13f10*/  LOP3.LUT R11, R11, 0x30, R12, 0x78, !PT ;  /* 0x000000300b0b7812 */ /* 0x000fe400078e780c */
[----:B------:R-:W-:Y:S02]  /*13f20*/  CS2R R24, SRZ ;  /* 0x0000000000187805 */ /* 0x000fe4000001ff00 */
[C---:B------:R-:W-:Y:S02]  /*13f30*/  LOP3.LUT R5, R2.reuse, 0x10, RZ, 0x3c, !PT ;  /* 0x0000001002057812 */ /* 0x040fe400078e3cff */
[----:B------:R-:W-:Y:S02]  /*13f40*/  CS2R R26, SRZ ;  /* 0x00000000001a7805 */ /* 0x000fe4000001ff00 */
[----:B------:R-:W-:Y:S01]  /*13f50*/  LOP3.LUT R4, R2, 0x50, RZ, 0x3c, !PT ;  /* 0x0000005002047812 */ /* 0x000fe200078e3cff */
[----:B------:R-:W-:Y:S01]  /*13f60*/  IMAD.SHL.U32 R28, R28, 0x2, RZ ;  /* 0x000000021c1c7824 */ /* 0x000fe200078e00ff */
[----:B------:R-:W-:-:S02]  /*13f70*/  LOP3.LUT R5, R2, 0x70, RZ, 0x3c, !PT ;  /* 0x0000007002057812 */ /* 0x000fc400078e3cff */
[----:B------:R-:W-:Y:S01]  /*13f80*/  LOP3.LUT R4, R11, 0x40, RZ, 0x3c, !PT ;  /* 0x000000400b047812 */ /* 0x000fe200078e3cff */
[----:B------:R-:W-:Y:S02]  /*13f90*/  USHF.L.U32 UR7, UR5, 0x1, URZ ;  /* 0x0000000105077899 */ /* 0x000fe4000800063f */
[----:B0-----:R-:W-:-:S12]  /*13fa0*/  USHF.L.U64.HI UR6, UR5, 0x1, UR6 ;  /* 0x0000000105067899 */ /* 0x001fd80008010206 */
.L_x_1:
[----:B0-----:R-:W2:Y:S01]  /*13fb0*/  LDL.64 R4, [R1+0xd50] ;  /* 0x000d500001047983 */ /* 0x001ea20000100a00 */
[----:B------:R-:W0:Y:S03]  /*13fc0*/  LDC R3, c[0x0][0x230] ;  /* 0x00008c00ff037b82 */ /* 0x000e260000000800 */
[----:B--2---:R1:W-:Y:S04]  /*13fd0*/  STL [R1+0x4540], R5 ;  /* 0x0045400501007387 */ /* 0x0043e80000100800 */
[----:B-1----:R-:W0:Y:S04]  /*13fe0*/  LDL R5, [R1+0xd68] ;  /* 0x000d680001057983 */ /* 0x002e280000100800 */
[----:B------:R-:W-:Y:S04]  /*13ff0*/  STL [R1+0x4260], R2 ;  /* 0x0042600201007387 */ /* 0x000fe80000100800 */
        /* <DEDUP_REMOVED lines=73> */
[----:B------:R-:W-:Y:S01]  /*14490*/  STL [R1+0x4450], R2 ;  /* 0x0044500201007387 */ /* 0x000fe20000100800 */
[----:B0-----:R-:W-:-:S03]  /*144a0*/  IMAD R3, R5, -0x40, R3 ;  /* 0xffffffc005037824 */ /* 0x001fc600078e0203 */
        /* <DEDUP_REMOVED lines=29> */
[----:B------:R0:W-:Y:S04]  /*14680*/  STL [R1+0x453c], R2 ;  /* 0x00453c0201007387 */ /* 0x0001e80000100800 */
        /* <DEDUP_REMOVED lines=82> */
[----:B-----5:R-:W-:Y:S04]  /*14bb0*/  STL [R1+0x4250], R20 ;  /* 0x0042501401007387 */ /* 0x020fe80000100800 */
        /* <DEDUP_REMOVED lines=117> */
[----:B------:R-:W-:Y:S04]  /*15310*/  STL.64 [R1+0x3d08], R26 ;  /* 0x003d081a01007387 */ /* 0x000fe80000100a00 */
[----:B------:R-:W-:Y:S04]  /*15320*/  STL [R1+0x4138], R26 ;  /* 0x0041381a01007387 */ /* 0x000fe80000100800 */
[----:B------:R-:W-:Y:S04]  /*15330*/  STL [R1+0x4134], R27 ;  /* 0x0041341b01007387 */ /* 0x000fe80000100800 */
[----:B------:R-:W-:Y:S04]  /*15340*/  STL.64 [R1+0x3d00], R24 ;  /* 0x003d001801007387 */ /* 0x000fe80000100a00 */
[----:B------:R-:W-:Y:S04]  /*15350*/  STL [R1+0x413c], R24 ;  /* 0x00413c1801007387 */ /* 0x000fe80000100800 */
[----:B------:R-:W-:Y:S04]  /*15360*/  STL [R1+0x1ba8], R0 ;  /* 0x001ba80001007387 */ /* 0x000fe80000100800 */
[----:B------:R-:W2:Y:S01]  /*15370*/  LDL.LU R5, [R1+0x4540] ;  /* 0x0045400001057983 */ /* 0x000ea20000300800 */
[----:B------:R-:W-:-:S02]  /*15380*/  ISETP.GT.AND P0, PT, R3, RZ, PT ;  /* 0x000000ff0300720c */ /* 0x000fc40003f04270 */
[----:B0-----:R-:W-:Y:S02]  /*15390*/  PRMT R2, RZ, 0x7610, R2 ;  /* 0x00007610ff027816 */ /* 0x001fe40000000002 */
[----:B-1----:R-:W-:Y:S02]  /*153a0*/  PRMT R23, RZ, 0x7610, R23 ;  /* 0x00007610ff177816 */ /* 0x002fe40000000017 */
[----:B------:R-:W-:-:S07]  /*153b0*/  ISETP.GT.AND P1, PT, R3, 0x1, PT ;  /* 0x000000010300780c */ /* 0x000fce0003f24270 */
[----:B--2---:R-:W2:Y:S04]  /*153c0*/  @P0 LDG.E.U16 R2, desc[UR8][R4.64] ;  /* 0x0000000804020981 */ /* 0x004ea8000c1e1500 */
[----:B--2---:R0:W-:Y:S04]  /*153d0*/  STL [R1+0x428], R2 ;  /* 0x0004280201007387 */ /* 0x0041e80000100800 */
[----:B0-----:R-:W2:Y:S04]  /*153e0*/  LDL.LU R2, [R1+0x453c] ;  /* 0x00453c0001027983 */ /* 0x001ea80000300800 */
[----:B------:R-:W3:Y:S01]  /*153f0*/  LDL.64 R4, [R1+0xd48] ;  /* 0x000d480001047983 */ /* 0x000ee20000100a00 */
[----:B--2---:R-:W-:-:S03]  /*15400*/  PRMT R2, RZ, 0x7610, R2 ;  /* 0x00007610ff027816 */ /* 0x004fc60000000002 */
[----:B---3--:R-:W2:Y:S04]  /*15410*/  @P0 LDG.E.U16 R23, desc[UR8][R4.64] ;  /* 0x0000000804170981 */ /* 0x008ea8000c1e1500 */
        /* <DEDUP_REMOVED lines=12> */
[----:B------:R-:W3:Y:S04]  /*154e0*/  LDL R4, [R1+0x1548] ;  /* 0x0015480001047983 */ /* 0x000ee80000100800 */
[----:B------:R-:W3:Y:S01]  /*154f0*/  LDL R5, [R1+0x154c] ;  /* 0x00154c0001057983 */ /* 0x000ee20000100800 */
[----:B------:R-:W-:-:S02]  /*15500*/  ISETP.GT.AND P0, PT, R3, 0x2, PT ;  /* 0x000000020300780c */ /* 0x000fc40003f04270 */
[----:B--2---:R-:W-:Y:S02]  /*15510*/  PRMT R23, RZ, 0x7610, R23 ;  /* 0x00007610ff177816 */ /* 0x004fe40000000017 */
[----:B---3--:R-:W-:-:S04]  /*15520*/  @P1 LOP3.LUT R5, R5, R4, RZ, 0x3c, !PT ;  /* 0x0000000405051212 */ /* 0x008fc800078e3cff */
[----:B------:R-:W-:-:S04]  /*15530*/  @P1 LOP3.LUT R4, R5, R4, RZ, 0x3c, !PT ;  /* 0x0000000405041212 */ /* 0x000fc800078e3cff */
[----:B------:R-:W-:-:S05]  /*15540*/  @P1 LOP3.LUT R5, R5, R4, RZ, 0x3c, !PT ;  /* 0x0000000405051212 */ /* 0x000fca00078e3cff */
[----:B------:R-:W2:Y:S04]  /*15550*/  @P1 LDG.E.U16 R2, desc[UR8][R4.64] ;  /* 0x0000000804021981 */ /* 0x000ea8000c1e1500 */
[----:B--2---:R0:W-:Y:S04]  /*15560*/  STL [R1+0x418], R2 ;  /* 0x0004180201007387 */ /* 0x0041e80000100800 */
[----:B0-----:R-:W2:Y:S04]  /*15570*/  LDL.LU R2, [R1+0x452c] ;  /* 0x00452c0001027983 */ /* 0x001ea80000300800 */
[----:B------:R-:W3:Y:S04]  /*15580*/  LDL R4, [R1+0x1540] ;  /* 0x0015400001047983 */ /* 0x000ee80000100800 */
[----:B------:R-:W3:Y:S01]  /*15590*/  LDL R5, [R1+0x1544] ;  /* 0x0015440001057983 */ /* 0x000ee20000100800 */
[----:B--2---:R-:W-:-:S02]  /*155a0*/  PRMT R2, RZ, 0x7610, R2 ;  /* 0x00007610ff027816 */ /* 0x004fc40000000002 */
        /* <DEDUP_REMOVED lines=174> */
[----:B------:R-:W-:-:S02]  /*16090*/  PRMT R24, RZ, 0x7610, R24 ;  /* 0x00007610ff187816 */ /* 0x000fc40000000018 */
[----:B------:R-:W-:Y:S02]  /*160a0*/  ISETP.GT.AND P1, PT, R3, 0x7, PT ;  /* 0x000000070300780c */ /* 0x000fe40003f24270 */
        /* <DEDUP_REMOVED lines=17> */
[----:B------:R-:W3:Y:S02]  /*161c0*/  LDL R5, [R1+0x149c] ;  /* 0x00149c0001057983 */ /* 0x000ee40000100800 */
[----:B---3--:R-:W-:-:S04]  /*161d0*/  @P0 LOP3.LUT R5, R5, R4, RZ, 0x3c, !PT ;  /* 0x0000000405050212 */ /* 0x008fc800078e3cff */
[----:B------:R-:W-:-:S04]  /*161e0*/  @P0 LOP3.LUT R4, R5, R4, RZ, 0x3c, !PT ;  /* 0x0000000405040212 */ /* 0x000fc800078e3cff */
[----:B------:R-:W-:-:S05]  /*161f0*/  @P0 LOP3.LUT R5, R5, R4, RZ, 0x3c, !PT ;  /* 0x0000000405050212 */ /* 0x000fca00078e3cff */
[----:B------:R-:W3:Y:S04]  /*16200*/  @P0 LDG.E.U16 R2, desc[UR8][R4.64] ;  /* 0x0000000804020981 */ /* 0x000ee8000c1e1500 */
[----:B---3--:R0:W-:Y:S04]  /*16210*/  STL [R1+0x3c0], R2 ;  /* 0x0003c00201007387 */ /* 0x0081e80000100800 */
[----:B0-----:R-:W3:Y:S04]  /*16220*/  LDL.LU R2, [R1+0x44d4] ;  /* 0x0044d40001027983 */ /* 0x001ee80000300800 */
[----:B------:R-:W4:Y:S04]  /*16230*/  LDL R4, [R1+0x1490] ;  /* 0x0014900001047983 */ /* 0x000f280000100800 */
[----:B------:R-:W4:Y:S01]  /*16240*/  LDL R5, [R1+0x1494] ;  /* 0x0014940001057983 */ /* 0x000f220000100800 */
[----:B--2---:R-:W-:-:S02]  /*16250*/  PRMT R23, RZ, 0x7610, R23 ;  /* 0x00007610ff177816 */ /* 0x004fc40000000017 */
[----:B----4-:R-:W-:-:S04]  /*16260*/  @P0 LOP3.LUT R5, R5, R4, RZ, 0x3c, !PT ;  /* 0x0000000405050212 */ /* 0x010fc800078e3cff */
[----:B------:R-:W-:-:S04]  /*16270*/  @P0 LOP3.LUT R4, R5, R4, RZ, 0x3c, !PT ;  /* 0x0000000405040212 */ /* 0x000fc800078e3cff */
[----:B------:R-:W-:-:S05]  /*16280*/  @P0 LOP3.LUT R5, R5, R4, RZ, 0x3c, !PT ;  /* 0x0000000405050212 */ /* 0x000fca00078e3cff */
[----:B------:R-:W2:Y:S04]  /*16290*/  @P0 LDG.E.U16 R24, desc[UR8][R4.64] ;  /* 0x0000000804180981 */ /* 0x000ea8000c1e1500 */
[----:B------:R-:W4:Y:S04]  /*162a0*/  LDL R4, [R1+0x1488] ;  /* 0x0014880001047983 */ /* 0x000f280000100800 */
[----:B------:R-:W4:Y:S01]  /*162b0*/  LDL R5, [R1+0x148c] ;  /* 0x00148c0001057983 */ /* 0x000f220000100800 */
[----:B---3--:R-:W-:Y:S02]  /*162c0*/  PRMT R2, RZ, 0x7610, R2 ;  /* 0x00007610ff027816 */ /* 0x008fe40000000002 */
[----:B------:R-:W-:Y:S01]  /*162d0*/  ISETP.GT.AND P0, PT, R3, 0x8, PT ;  /* 0x000000080300780c */ /* 0x000fe20003f04270 */
[----:B--2---:R-:W-:Y:S01]  /*162e0*/  STL [R1+0x4140], R24 ;  /* 0x0041401801007387 */ /* 0x004fe20000100800 */
[----:B----4-:R-:W-:-:S04]  /*162f0*/  @P1 LOP3.LUT R5, R5, R4, RZ, 0x3c, !PT ;  /* 0x0000000405051212 */ /* 0x010fc800078e3cff */
        /* <DEDUP_REMOVED lines=238> */
[----:B---3--:R-:W-:-:S02]  /*171e0*/  PRMT R2, RZ, 0x7610, R2 ;  /* 0x00007610ff027816 */ /* 0x008fc40000000002 */
[----:B----4-:R-:W-:-:S04]  /*171f0*/  @P1 LOP3.LUT R5, R5, R4, RZ, 0x3c, !PT ;  /* 0x0000000405051212 */ /* 0x010fc800078e3cff */
[----:B------:R-:W-:-:S04]  /*17200*/  @P1 LOP3.LUT R4, R5, R4, RZ, 0x3c, !PT ;  /* 0x0000000405041212 */ /* 0x000fc800078e3cff */
[----:B------:R-:W-:-:S05]  /*17210*/  @P1 LOP3.LUT R5, R5, R4, RZ, 0x3c, !PT ;  /* 0x0000000405051212 */ /* 0x000fca00078e3cff */
[----:B------:R-:W3:Y:S04]  /*17220*/  @P1 LDG.E.U16 R24, desc[UR8][R4.64] ;  /* 0x0000000804181981 */ /* 0x000ee8000c1e1500 */
[----:B------:R-:W4:Y:S04]  /*17230*/  LDL R4, [R1+0x13b0] ;  /* 0x0013b00001047983 */ /* 0x000f280000100800 */
[----:B------:R-:W4:Y:S01]  /*17240*/  LDL R5, [R1+0x13b4] ;  /* 0x0013b40001057983 */ /* 0x000f220000100800 */
[----:B------:R-:W-:-:S03]  /*17250*/  PRMT R26, RZ, 0x7610, R26 ;  /* 0x00007610ff1a7816 */ /* 0x000fc6000000001a */
[----:B---3--:R-:W-:Y:S01]  /*17260*/  STL [R1+0x418c], R24 ;  /* 0x00418c1801007387 */ /* 0x008fe20000100800 */
[----:B----4-:R-:W-:-:S04]  /*17270*/  @P1 LOP3.LUT R5, R5, R4, RZ, 0x3c, !PT ;  /* 0x0000000405051212 */ /* 0x010fc800078e3cff */
[----:B------:R-:W-:-:S04]  /*17280*/  @P1 LOP3.LUT R4, R5, R4, RZ, 0x3c, !PT ;  /* 0x0000000405041212 */ /* 0x000fc800078e3cff */
[----:B------:R-:W-:-:S05]  /*17290*/  @P1 LOP3.LUT R5, R5, R4, RZ, 0x3c, !PT ;  /* 0x0000000405051212 */ /* 0x000fca00078e3cff */
[----:B------:R-:W3:Y:S04]  /*172a0*/  @P1 LDG.E.U16 R2, desc[UR8][R4.64] ;  /* 0x0000000804021981 */ /* 0x000ee8000c1e1500 */
[----:B---3--:R0:W-:Y:S04]  /*172b0*/  STL [R1+0x340], R2 ;  /* 0x0003400201007387 */ /* 0x0081e80000100800 */
[----:B0-----:R-:W3:Y:S04]  /*172c0*/  LDL.LU R2, [R1+0x4468] ;  /* 0x0044680001027983 */ /* 0x001ee80000300800 */
[----:B------:R-:W4:Y:S04]  /*172d0*/  LDL R4, [R1+0x13a8] ;  /* 0x0013a80001047983 */ /* 0x000f280000100800 */
[----:B------:R-:W4:Y:S01]  /*172e0*/  LDL R5, [R1+0x13ac] ;  /* 0x0013ac0001057983 */ /* 0x000f220000100800 */
[----:B------:R-:W-:-:S02]  /*172f0*/  PRMT R27, RZ, 0x7610, R27 ;  /* 0x00007610ff1b7816 */ /* 0x000fc4000000001b */
[----:B------:R-:W-:Y:S02]  /*17300*/  PRMT R29, RZ, 0x7610, R29 ;  /* 0x00007610ff1d7816 */ /* 0x000fe4000000001d */
[----:B------:R-:W-:Y:S02]  /*17310*/  PRMT R28, RZ, 0x7610, R28 ;  /* 0x00007610ff1c7816 */ /* 0x000fe4000000001c */
[----:B------:R-:W-:Y:S02]  /*17320*/  ISETP.GT.AND P1, PT, R3, 0xf, PT ;  /* 0x0000000f0300780c */ /* 0x000fe40003f24270 */
[----:B----4-:R-:W-:-:S04]  /*17330*/  @P0 LOP3.LUT R5, R5, R4, RZ, 0x3c, !PT ;  /* 0x0000000405050212 */ /* 0x010fc800078e3cff */
[----:B------:R-:W-:-:S04]  /*17340*/  @P0 LOP3.LUT R4, R5, R4, RZ, 0x3c, !PT ;  /* 0x0000000405040212 */ /* 0x000fc800078e3cff */
[----:B------:R-:W-:-:S05]  /*17350*/  @P0 LOP3.LUT R5, R5, R4, RZ, 0x3c, !PT ;  /* 0x0000000405050212 */ /* 0x000fca00078e3cff */
[----:B------:R-:W4:Y:S04]  /*17360*/  @P0 LDG.E.U16 R26, desc[UR8][R4.64] ;  /* 0x00000008041a0981 */ /* 0x000f28000c1e1500 */
[----:B------:R-:W2:Y:S04]  /*17370*/  LDL R4, [R1+0x13a0] ;  /* 0x0013a00001047983 */ /* 0x000ea80000100800 */
[----:B------:R-:W2:Y:S04]  /*17380*/  LDL R5, [R1+0x13a4] ;  /* 0x0013a40001057983 */ /* 0x000ea80000100800 */
[----:B----4-:R-:W-:Y:S01]  /*17390*/  STL [R1+0x4144], R26 ;  /* 0x0041441a01007387 */ /* 0x010fe20000100800 */
[----:B--2---:R-:W-:-:S04]  /*173a0*/  @P0 LOP3.LUT R5, R5, R4, RZ, 0x3c, !PT ;  /* 0x0000000405050212 */ /* 0x004fc800078e3cff */
[----:B------:R-:W-:-:S04]  /*173b0*/  @P0 LOP3.LUT R4, R5, R4, RZ, 0x3c, !PT ;  /* 0x0000000405040212 */ /* 0x000fc800078e3cff */
[----:B------:R-:W-:-:S05]  /*173c0*/  @P0 LOP3.LUT R5, R5, R4, RZ, 0x3c, !PT ;  /* 0x0000000405050212 */ /* 0x000fca00078e3cff */
[----:B------:R-:W2:Y:S04]  /*173d0*/  @P0 LDG.E.U16 R27, desc[UR8][R4.64] ;  /* 0x00000008041b0981 */ /* 0x000ea8000c1e1500 */
[----:B------:R-:W4:Y:S04]  /*173e0*/  LDL R4, [R1+0x1398] ;  /* 0x0013980001047983 */ /* 0x000f280000100800 */
[----:B------:R-:W4:Y:S04]  /*173f0*/  LDL R5, [R1+0x139c] ;  /* 0x00139c0001057983 */ /* 0x000f280000100800 */
[----:B--2---:R-:W-:Y:S01]  /*17400*/  STL [R1+0x4148], R27 ;  /* 0x0041481b01007387 */ /* 0x004fe20000100800 */
[----:B----4-:R-:W-:-:S04]  /*17410*/  @P0 LOP3.LUT R5, R5, R4, RZ, 0x3c, !PT ;  /* 0x0000000405050212 */ /* 0x010fc800078e3cff */
[----:B------:R-:W-:-:S04]  /*17420*/  @P0 LOP3.LUT R4, R5, R4, RZ, 0x3c, !PT ;  /* 0x0000000405040212 */ /* 0x000fc800078e3cff */
[----:B------:R-:W-:-:S05]  /*17430*/  @P0 LOP3.LUT R5, R5, R4, RZ, 0x3c, !PT ;  /* 0x0000000405050212 */ /* 0x000fca00078e3cff */
[----:B------:R-:W2:Y:S04]  /*17440*/  @P0 LDG.E.U16 R29, desc[UR8][R4.64] ;  /* 0x00000008041d0981 */ /* 0x000ea8000c1e1500 */
[----:B------:R-:W4:Y:S04]  /*17450*/  LDL R4, [R1+0x1390] ;  /* 0x0013900001047983 */ /* 0x000f280000100800 */
[----:B------:R-:W4:Y:S01]  /*17460*/  LDL R5, [R1+0x1394] ;  /* 0x0013940001057983 */ /* 0x000f220000100800 */
[----:B------:R-:W-:-:S03]  /*17470*/  PRMT R23, RZ, 0x7610, R23 ;  /* 0x00007610ff177816 */ /* 0x000fc60000000017 */
[----:B--2---:R-:W-:Y:S01]  /*17480*/  STL [R1+0x414c], R29 ;  /* 0x00414c1d01007387 */ /* 0x004fe20000100800 */
        /* <DEDUP_REMOVED lines=995> */
[----:B------:R-:W-:-:S02]  /*1b2c0*/  ISETP.GT.AND P0, PT, R3, 0x2a, PT ;  /* 0x0000002a0300780c */ /* 0x000fc40003f04270 */
[----:B---3--:R-:W-:Y:S02]  /*1b2d0*/  PRMT R2, RZ, 0x7610, R2 ;  /* 0x00007610ff027816 */ /* 0x008fe40000000002 */
        /* <DEDUP_REMOVED lines=101> */
[----:B----4-:R-:W-:-:S04]  /*1b930*/  @P0 LOP3.LUT R5, R5, R4, RZ, 0x3c, !PT ;  /* 0x0000000405050212 */ /* 0x010fc800078e3cff */
[----:B------:R-:W-:-:S04]  /*1b940*/  @P0 LOP3.LUT R4, R5, R4, RZ, 0x3c, !PT ;  /* 0x0000000405040212 */ /* 0x000fc800078e3cff */
[----:B------:R-:W-:-:S05]  /*1b950*/  @P0 LOP3.LUT R5, R5, R4, RZ, 0x3c, !PT ;  /* 0x0000000405050212 */ /* 0x000fca00078e3cff */
[----:B------:R-:W4:Y:S04]  /*1b960*/  @P0 LDG.E.U16 R27, desc[UR8][R4.64] ;  /* 0x00000008041b0981 */ /* 0x000f28000c1e1500 */
[----:B------:R-:W2:Y:S04]  /*1b970*/  LDL R4, [R1+0xfd0] ;  /* 0x000fd00001047983 */ /* 0x000ea80000100800 */
[----:B------:R-:W2:Y:S01]  /*1b980*/  LDL R5, [R1+0xfd4] ;  /* 0x000fd40001057983 */ /* 0x000ea20000100800 */
[----:B------:R-:W-:Y:S02]  /*1b990*/  PRMT R26, RZ, 0x7610, R26 ;  /* 0x00007610ff1a7816 */ /* 0x000fe4000000001a */
[----:B------:R-:W-:Y:S01]  /*1b9a0*/  ISETP.GT.AND P1, PT, R3, 0x2d, PT ;  /* 0x0000002d0300780c */ /* 0x000fe20003f24270 */
[----:B----4-:R-:W-:Y:S01]  /*1b9b0*/  STL [R1+0x41a0], R27 ;  /* 0x0041a01b01007387 */ /* 0x010fe20000100800 */
[----:B--2---:R-:W-:-:S04]  /*1b9c0*/  @P0 LOP3.LUT R5, R5, R4, RZ, 0x3c, !PT ;  /* 0x0000000405050212 */ /* 0x004fc800078e3cff */
[----:B------:R-:W-:-:S04]  /*1b9d0*/  @P0 LOP3.LUT R4, R5, R4, RZ, 0x3c, !PT ;  /* 0x0000000405040212 */ /* 0x000fc800078e3cff */
[----:B------:R-:W-:-:S05]  /*1b9e0*/  @P0 LOP3.LUT R5, R5, R4, RZ, 0x3c, !PT ;  /* 0x0000000405050212 */ /* 0x000fca00078e3cff */
[----:B------:R-:W2:Y:S04]  /*1b9f0*/  @P0 LDG.E.U16 R26, desc[UR8][R4.64] ;  /* 0x00000008041a0981 */ /* 0x000ea8000c1e1500 */
[----:B------:R-:W4:Y:S04]  /*1ba00*/  LDL R4, [R1+0xfc8] ;  /* 0x000fc80001047983 */ /* 0x000f280000100800 */
[----:B------:R-:W4:Y:S01]  /*1ba10*/  LDL R5, [R1+0xfcc] ;  /* 0x000fcc0001057983 */ /* 0x000f220000100800 */
[----:B---3--:R-:W-:-:S03]  /*1ba20*/  PRMT R2, RZ, 0x7610, R2 ;  /* 0x00007610ff027816 */ /* 0x008fc60000000002 */
        /* <DEDUP_REMOVED lines=125> */
[----:B----4-:R0:W-:Y:S04]  /*1c200*/  STL [R1+0x6c], R22 ;  /* 0x00006c1601007387 */ /* 0x0101e80000100800 */
[----:B0-----:R-:W4:Y:S04]  /*1c210*/  LDL.LU R22, [R1+0x4258] ;  /* 0x0042580001167983 */ /* 0x001f280000300800 */
[----:B------:R-:W2:Y:S04]  /*1c220*/  LDL R4, [R1+0xf50] ;  /* 0x000f500001047983 */ /* 0x000ea80000100800 */
[----:B------:R-:W2:Y:S01]  /*1c230*/  LDL R5, [R1+0xf54] ;  /* 0x000f540001057983 */ /* 0x000ea20000100800 */
[----:B------:R-:W-:-:S02]  /*1c240*/  PRMT R21, RZ, 0x7610, R21 ;  /* 0x00007610ff157816 */ /* 0x000fc40000000015 */
[----:B------:R-:W-:Y:S02]  /*1c250*/  ISETP.GT.AND P2, PT, R3, 0x31, PT ;  /* 0x000000310300780c */ /* 0x000fe40003f44270 */
[----:B--2---:R-:W-:-:S04]  /*1c260*/  @P1 LOP3.LUT R5, R5, R4, RZ, 0x3c, !PT ;  /* 0x0000000405051212 */ /* 0x004fc800078e3cff */
        /* <DEDUP_REMOVED lines=72> */
[----:B------:R-:W-:Y:S02]  /*1c6f0*/  ISETP.GT.AND P2, PT, R3, 0x33, PT ;  /* 0x000000330300780c */ /* 0x000fe40003f44270 */
        /* <DEDUP_REMOVED lines=56> */
[----:B--2---:R0:W-:Y:S04]  /*1ca80*/  STL [R1+0x30], R10 ;  /* 0x0000300a01007387 */ /* 0x0041e80000100800 */
[----:B0-----:R-:W2:Y:S04]  /*1ca90*/  LDL.LU R10, [R1+0x4228] ;  /* 0x00422800010a7983 */ /* 0x001ea80000300800 */
        /* <DEDUP_REMOVED lines=17> */
[----:B------:R-:W2:Y:S04]  /*1cbb0*/  LDL R4, [R1+0xe68] ;  /* 0x000e680001047983 */ /* 0x000ea80000100800 */
[----:B------:R-:W2:Y:S01]  /*1cbc0*/  LDL R5, [R1+0xe6c] ;  /* 0x000e6c0001057983 */ /* 0x000ea20000100800 */
[----:B------:R-:W-:-:S03]  /*1cbd0*/  PRMT R27, RZ, 0x7610, R27 ;  /* 0x00007610ff1b7816 */ /* 0x000fc6000000001b */
[----:B---3--:R0:W-:Y:S01]  /*1cbe0*/  STL [R1+0x41b4], R29 ;  /* 0x0041b41d01007387 */ /* 0x0081e20000100800 */
[----:B------:R-:W-:-:S03]  /*1cbf0*/  PRMT R26, RZ, 0x7610, R26 ;  /* 0x00007610ff1a7816 */ /* 0x000fc6000000001a */
[----:B0-----:R-:W3:Y:S01]  /*1cc00*/  LDL R29, [R1+0xe4c] ;  /* 0x000e4c00011d7983 */ /* 0x001ee20000100800 */
[----:B--2---:R-:W-:-:S04]  /*1cc10*/  @P2 LOP3.LUT R5, R5, R4, RZ, 0x3c, !PT ;  /* 0x0000000405052212 */ /* 0x004fc800078e3cff */
[----:B------:R-:W-:-:S04]  /*1cc20*/  @P2 LOP3.LUT R4, R5, R4, RZ, 0x3c, !PT ;  /* 0x0000000405042212 */ /* 0x000fc800078e3cff */
[----:B------:R-:W-:-:S05]  /*1cc30*/  @P2 LOP3.LUT R5, R5, R4, RZ, 0x3c, !PT ;  /* 0x0000000405052212 */ /* 0x000fca00078e3cff */
[----:B------:R0:W2:Y:S04]  /*1cc40*/  @P2 LDG.E.U16 R27, desc[UR8][R4.64] ;  /* 0x00000008041b2981 */ /* 0x0000a8000c1e1500 */
[----:B------:R-:W0:Y:S04]  /*1cc50*/  LDL R4, [R1+0xe60] ;  /* 0x000e600001047983 */ /* 0x000e280000100800 */
[----:B------:R-:W0:Y:S02]  /*1cc60*/  LDL R5, [R1+0xe64] ;  /* 0x000e640001057983 */ /* 0x000e240000100800 */
[----:B0-----:R-:W-:-:S04]  /*1cc70*/  @P2 LOP3.LUT R5, R5, R4, RZ, 0x3c, !PT ;  /* 0x0000000405052212 */ /* 0x001fc800078e3cff */
[----:B------:R-:W-:-:S04]  /*1cc80*/  @P2 LOP3.LUT R4, R5, R4, RZ, 0x3c, !PT ;  /* 0x0000000405042212 */ /* 0x000fc800078e3cff */
[----:B------:R-:W-:Y:S01]  /*1cc90*/  @P2 LOP3.LUT R5, R5, R4, RZ, 0x3c, !PT ;  /* 0x0000000405052212 */ /* 0x000fe200078e3cff */
[----:B--2---:R0:W-:Y:S04]  /*1cca0*/  STL [R1+0x4210], R27 ;  /* 0x0042101b01007387 */ /* 0x0041e80000100800 */
[----:B------:R1:W2:Y:S01]  /*1ccb0*/  @P2 LDG.E.U16 R26, desc[UR8][R4.64] ;  /* 0x00000008041a2981 */ /* 0x0002a2000c1e1500 */
[----:B------:R-:W-:-:S03]  /*1ccc0*/  PRMT R8, RZ, 0x7610, R8 ;  /* 0x00007610ff087816 */ /* 0x000fc60000000008 */
[----:B0-----:R-:W4:Y:S04]  /*1ccd0*/  LDL R27, [R1+0xe48] ;  /* 0x000e4800011b7983 */ /* 0x001f280000100800 */
[----:B------:R-:W1:Y:S04]  /*1cce0*/  LDL R4, [R1+0xe58] ;  /* 0x000e580001047983 */ /* 0x000e680000100800 */
[----:B------:R-:W1:Y:S02]  /*1ccf0*/  LDL R5, [R1+0xe5c] ;  /* 0x000e5c0001057983 */ /* 0x000e640000100800 */
[----:B-1----:R-:W-:-:S04]  /*1cd00*/  @P2 LOP3.LUT R5, R5, R4, RZ, 0x3c, !PT ;  /* 0x0000000405052212 */ /* 0x002fc800078e3cff */
[----:B------:R-:W-:-:S04]  /*1cd10*/  @P2 LOP3.LUT R4, R5, R4, RZ, 0x3c, !PT ;  /* 0x0000000405042212 */ /* 0x000fc800078e3cff */
[----:B------:R-:W-:-:S05]  /*1cd20*/  @P2 LOP3.LUT R5, R5, R4, RZ, 0x3c, !PT ;  /* 0x0000000405052212 */ /* 0x000fca00078e3cff */
[----:B------:R-:W3:Y:S04]  /*1cd30*/  @P2 LDG.E.U16 R8, desc[UR8][R4.64] ;  /* 0x0000000804082981 */ /* 0x000ee8000c1e1500 */
[----:B--2---:R-:W-:Y:S04]  /*1cd40*/  STL [R1+0x4214], R26 ;  /* 0x0042141a01007387 */ /* 0x004fe80000100800 */
[----:B---3--:R0:W-:Y:S04]  /*1cd50*/  STL [R1+0x1c], R8 ;  /* 0x00001c0801007387 */ /* 0x0081e80000100800 */
[----:B0-----:R-:W2:Y:S04]  /*1cd60*/  LDL.LU R8, [R1+0x4220] ;  /* 0x0042200001087983 */ /* 0x001ea80000300800 */
[----:B------:R-:W3:Y:S04]  /*1cd70*/  LDL R4, [R1+0xe50] ;  /* 0x000e500001047983 */ /* 0x000ee80000100800 */
[----:B------:R-:W3:Y:S01]  /*1cd80*/  LDL R5, [R1+0xe54] ;  /* 0x000e540001057983 */ /* 0x000ee20000100800 */
[----:B------:R-:W-:-:S02]  /*1cd90*/  PRMT R7, RZ, 0x7610, R7 ;  /* 0x00007610ff077816 */ /* 0x000fc40000000007 */
[----:B---3--:R-:W-:-:S04]  /*1cda0*/  @P2 LOP3.LUT R5, R5, R4, RZ, 0x3c, !PT ;  /* 0x0000000405052212 */ /* 0x008fc800078e3cff */
[----:B------:R-:W-:-:S04]  /*1cdb0*/  @P2 LOP3.LUT R4, R5, R4, RZ, 0x3c, !PT ;  /* 0x0000000405042212 */ /* 0x000fc800078e3cff */
[----:B------:R-:W-:-:S05]  /*1cdc0*/  @P2 LOP3.LUT R5, R5, R4, RZ, 0x3c, !PT ;  /* 0x0000000405052212 */ /* 0x000fca00078e3cff */
[----:B------:R-:W3:Y:S01]  /*1cdd0*/  @P2 LDG.E.U16 R7, desc[UR8][R4.64] ;  /* 0x0000000804072981 */ /* 0x000ee2000c1e1500 */
[----:B------:R-:W-:-:S03]  /*1cde0*/  ISETP.GT.AND P1, PT, R3, 0x35, PT ;  /* 0x000000350300780c */ /* 0x000fc60003f24270 */
        /* <DEDUP_REMOVED lines=9> */
[----:B------:R0:W4:Y:S01]  /*1ce80*/  @P1 LDG.E.U16 R28, desc[UR8][R4.64] ;  /* 0x00000008041c1981 */ /* 0x000122000c1e1500 */
[----:B------:R-:W-:Y:S01]  /*1ce90*/  PRMT R24, RZ, 0x7610, R24 ;  /* 0x00007610ff187816 */ /* 0x000fe20000000018 */
[----:B0-----:R-:W-:Y:S02]  /*1cea0*/  @P2 IMAD.MOV.U32 R4, RZ, RZ, R29 ;  /* 0x000000ffff042224 */ /* 0x001fe400078e001d */
[----:B------:R-:W-:-:S05]  /*1ceb0*/  @P2 IMAD.MOV.U32 R5, RZ, RZ, R27 ;  /* 0x000000ffff052224 */ /* 0x000fca00078e001b */
[----:B------:R0:W2:Y:S04]  /*1cec0*/  @P2 LDG.E.U16 R24, desc[UR8][R4.64] ;  /* 0x0000000804182981 */ /* 0x0000a8000c1e1500 */
[----:B----4-:R1:W-:Y:S04]  /*1ced0*/  STL [R1+0x4154], R28 ;  /* 0x0041541c01007387 */ /* 0x0103e80000100800 */
[----:B------:R-:W0:Y:S04]  /*1cee0*/  LDL R4, [R1+0xe40] ;  /* 0x000e400001047983 */ /* 0x000e280000100800 */
[----:B------:R-:W0:Y:S01]  /*1cef0*/  LDL R5, [R1+0xe44] ;  /* 0x000e440001057983 */ /* 0x000e220000100800 */
[----:B------:R-:W-:-:S03]  /*1cf00*/  PRMT R6, RZ, 0x7610, R6 ;  /* 0x00007610ff067816 */ /* 0x000fc60000000006 */
[----:B------:R-:W4:Y:S04]  /*1cf10*/  LDL R29, [R1+0xec4] ;  /* 0x000ec400011d7983 */ /* 0x000f280000100800 */
[----:B------:R-:W3:Y:S04]  /*1cf20*/  LDL R27, [R1+0xe2c] ;  /* 0x000e2c00011b7983 */ /* 0x000ee80000100800 */
[----:B-1----:R-:W3:Y:S01]  /*1cf30*/  LDL R28, [R1+0xe28] ;  /* 0x000e2800011c7983 */ /* 0x002ee20000100800 */
[----:B0-----:R-:W-:-:S04]  /*1cf40*/  @P2 LOP3.LUT R5, R5, R4, RZ, 0x3c, !PT ;  /* 0x0000000405052212 */ /* 0x001fc800078e3cff */
[----:B------:R-:W-:-:S04]  /*1cf50*/  @P2 LOP3.LUT R4, R5, R4, RZ, 0x3c, !PT ;  /* 0x0000000405042212 */ /* 0x000fc800078e3cff */
[----:B------:R-:W-:-:S05]  /*1cf60*/  @P2 LOP3.LUT R5, R5, R4, RZ, 0x3c, !PT ;  /* 0x0000000405052212 */ /* 0x000fca00078e3cff */
[----:B------:R-:W4:Y:S04]  /*1cf70*/  @P2 LDG.E.U16 R6, desc[UR8][R4.64] ;  /* 0x0000000804062981 */ /* 0x000f28000c1e1500 */
[----:B--2---:R-:W-:Y:S04]  /*1cf80*/  STL [R1+0x41fc], R24 ;  /* 0x0041fc1801007387 */ /* 0x004fe80000100800 */
[----:B----4-:R0:W-:Y:S04]  /*1cf90*/  STL [R1+0xc], R6 ;  /* 0x00000c0601007387 */ /* 0x0101e80000100800 */
        /* <DEDUP_REMOVED lines=8> */
[----:B----4-:R-:W-:Y:S04]  /*1d020*/  STL [R1+0x8], R2 ;  /* 0x0000080201007387 */ /* 0x010fe80000100800 */
[----:B------:R-:W4:Y:S04]  /*1d030*/  LDL R4, [R1+0xe30] ;  /* 0x000e300001047983 */ /* 0x000f280000100800 */
[----:B------:R-:W4:Y:S01]  /*1d040*/  LDL R5, [R1+0xe34] ;  /* 0x000e340001057983 */ /* 0x000f220000100800 */
[----:B------:R-:W-:-:S02]  /*1d050*/  PRMT R26, RZ, 0x7610, R26 ;  /* 0x00007610ff1a7816 */ /* 0x000fc4000000001a */
[----:B----4-:R-:W-:-:S04]  /*1d060*/  @P2 LOP3.LUT R5, R5, R4, RZ, 0x3c, !PT ;  /* 0x0000000405052212 */ /* 0x010fc800078e3cff */
[----:B------:R-:W-:-:S04]  /*1d070*/  @P2 LOP3.LUT R4, R5, R4, RZ, 0x3c, !PT ;  /* 0x0000000405042212 */ /* 0x000fc800078e3cff */
[----:B------:R-:W-:-:S05]  /*1d080*/  @P2 LOP3.LUT R5, R5, R4, RZ, 0x3c, !PT ;  /* 0x0000000405052212 */ /* 0x000fca00078e3cff */
[----:B------:R0:W4:Y:S04]  /*1d090*/  @P2 LDG.E.U16 R26, desc[UR8][R4.64] ;  /* 0x00000008041a2981 */ /* 0x000128000c1e1500 */
[----:B------:R-:W3:Y:S01]  /*1d0a0*/  LDL R5, [R1+0xec0] ;  /* 0x000ec00001057983 */ /* 0x000ee20000100800 */
[----:B------:R-:W-:Y:S01]  /*1d0b0*/  PRMT R25, RZ, 0x7610, R25 ;  /* 0x00007610ff197816 */ /* 0x000fe20000000019 */
[----:B0-----:R-:W-:Y:S01]  /*1d0c0*/  @P1 IMAD.MOV.U32 R4, RZ, RZ, R29 ;  /* 0x000000ffff041224 */ /* 0x001fe200078e001d */
[----:B------:R-:W-:Y:S02]  /*1d0d0*/  ISETP.GT.AND P2, PT, R3, 0x3a, PT ;  /* 0x0000003a0300780c */ /* 0x000fe40003f44270 */
[----:B------:R-:W-:Y:S02]  /*1d0e0*/  PRMT R23, RZ, 0x7610, R23 ;  /* 0x00007610ff177816 */ /* 0x000fe40000000017 */
[----:B---3--:R0:W3:Y:S04]  /*1d0f0*/  @P1 LDG.E.U16 R25, desc[UR8][R4.64] ;  /* 0x0000000804191981 */ /* 0x0080e8000c1e1500 */
[----:B----4-:R1:W-:Y:S04]  /*1d100*/  STL [R1+0x4], R26 ;  /* 0x0000041a01007387 */ /* 0x0103e80000100800 */
[----:B------:R-:W4:Y:S01]  /*1d110*/  LDL R29, [R1+0xe14] ;  /* 0x000e1400011d7983 */ /* 0x000f220000100800 */
[----:B0-----:R-:W-:-:S02]  /*1d120*/  @P2 IMAD.MOV.U32 R4, RZ, RZ, R27 ;  /* 0x000000ffff042224 */ /* 0x001fc400078e001b */
[----:B------:R-:W-:Y:S01]  /*1d130*/  @P2 IMAD.MOV.U32 R5, RZ, RZ, R28 ;  /* 0x000000ffff052224 */ /* 0x000fe200078e001c */
[----:B-1----:R-:W2:Y:S04]  /*1d140*/  LDL R26, [R1+0xe1c] ;  /* 0x000e1c00011a7983 */ /* 0x002ea80000100800 */
[----:B------:R-:W4:Y:S04]  /*1d150*/  @P2 LDG.E.U16 R23, desc[UR8][R4.64] ;  /* 0x0000000804172981 */ /* 0x000f28000c1e1500 */
[----:B---3--:R-:W-:Y:S04]  /*1d160*/  STL [R1+0x4158], R25 ;  /* 0x0041581901007387 */ /* 0x008fe80000100800 */
[----:B------:R-:W3:Y:S04]  /*1d170*/  LDL R4, [R1+0xe20] ;  /* 0x000e200001047983 */ /* 0x000ee80000100800 */
[----:B------:R-:W3:Y:S01]  /*1d180*/  LDL R5, [R1+0xe24] ;  /* 0x000e240001057983 */ /* 0x000ee20000100800 */
[----:B------:R-:W-:-:S03]  /*1d190*/  PRMT R22, RZ, 0x7610, R22 ;  /* 0x00007610ff167816 */ /* 0x000fc60000000016 */
[----:B------:R-:W2:Y:S04]  /*1d1a0*/  LDL R28, [R1+0xeb8] ;  /* 0x000eb800011c7983 */ /* 0x000ea80000100800 */
[----:B------:R-:W2:Y:S04]  /*1d1b0*/  LDL R27, [R1+0xebc] ;  /* 0x000ebc00011b7983 */ /* 0x000ea80000100800 */
[----:B----4-:R-:W-:Y:S01]  /*1d1c0*/  STL [R1+0x41d4], R23 ;  /* 0x0041d41701007387 */ /* 0x010fe20000100800 */
[----:B---3--:R-:W-:-:S04]  /*1d1d0*/  @P2 LOP3.LUT R5, R5, R4, RZ, 0x3c, !PT ;  /* 0x0000000405052212 */ /* 0x008fc800078e3cff */
[----:B------:R-:W-:-:S04]  /*1d1e0*/  @P2 LOP3.LUT R4, R5, R4, RZ, 0x3c, !PT ;  /* 0x0000000405042212 */ /* 0x000fc800078e3cff */
[----:B------:R-:W-:-:S05]  /*1d1f0*/  @P2 LOP3.LUT R5, R5, R4, RZ, 0x3c, !PT ;  /* 0x0000000405052212 */ /* 0x000fca00078e3cff */
[----:B------:R2:W3:Y:S04]  /*1d200*/  @P2 LDG.E.U16 R22, desc[UR8][R4.64] ;  /* 0x0000000804162981 */ /* 0x0004e8000c1e1500 */
[----:B------:R-:W4:Y:S01]  /*1d210*/  LDL R5, [R1+0xe18] ;  /* 0x000e180001057983 */ /* 0x000f220000100800 */
[----:B------:R-:W-:Y:S01]  /*1d220*/  PRMT R21, RZ, 0x7610, R21 ;  /* 0x00007610ff157816 */ /* 0x000fe20000000015 */
[----:B--2---:R-:W-:Y:S02]  /*1d230*/  @P2 IMAD.MOV.U32 R4, RZ, RZ, R26 ;  /* 0x000000ffff042224 */ /* 0x004fe400078e001a */
[----:B---3--:R0:W-:Y:S01]  /*1d240*/  STL [R1+0x41d8], R22 ;  /* 0x0041d81601007387 */ /* 0x0081e20000100800 */
[----:B------:R-:W-:Y:S02]  /*1d250*/  PRMT R20, RZ, 0x7610, R20 ;  /* 0x00007610ff147816 */ /* 0x000fe40000000014 */
[----:B------:R-:W-:Y:S01]  /*1d260*/  PRMT R19, RZ, 0x7610, R19 ;  /* 0x00007610ff137816 */ /* 0x000fe20000000013 */
[----:B------:R-:W2:Y:S04]  /*1d270*/  LDL R26, [R1+0xe00] ;  /* 0x000e0000011a7983 */ /* 0x000ea80000100800 */
[----:B----4-:R1:W3:Y:S04]  /*1d280*/  @P2 LDG.E.U16 R21, desc[UR8][R4.64] ;  /* 0x0000000804152981 */ /* 0x0102e8000c1e1500 */
[----:B0-----:R-:W4:Y:S04]  /*1d290*/  LDL R22, [R1+0xe04] ;  /* 0x000e040001167983 */ /* 0x001f280000100800 */
[----:B------:R-:W2:Y:S01]  /*1d2a0*/  LDL R5, [R1+0xe10] ;  /* 0x000e100001057983 */ /* 0x000ea20000100800 */
[----:B-1----:R-:W-:-:S05]  /*1d2b0*/  @P2 IMAD.MOV.U32 R4, RZ, RZ, R29 ;  /* 0x000000ffff042224 */ /* 0x002fca00078e001d */
[----:B--2---:R0:W2:Y:S04]  /*1d2c0*/  @P2 LDG.E.U16 R20, desc[UR8][R4.64] ;  /* 0x0000000804142981 */ /* 0x0040a8000c1e1500 */
[----:B---3--:R-:W-:Y:S04]  /*1d2d0*/  STL [R1+0x41dc], R21 ;  /* 0x0041dc1501007387 */ /* 0x008fe80000100800 */
[----:B------:R-:W3:Y:S01]  /*1d2e0*/  LDL R29, [R1+0xdfc] ;  /* 0x000dfc00011d7983 */ /* 0x000ee20000100800 */
[----:B0-----:R-:W-:Y:S02]  /*1d2f0*/  @P1 IMAD.MOV.U32 R4, RZ, RZ, R27 ;  /* 0x000000ffff041224 */ /* 0x001fe400078e001b */
[----:B------:R-:W-:-:S05]  /*1d300*/  @P1 IMAD.MOV.U32 R5, RZ, RZ, R28 ;  /* 0x000000ffff051224 */ /* 0x000fca00078e001c */
[----:B------:R0:W4:Y:S04]  /*1d310*/  @P1 LDG.E.U16 R19, desc[UR8][R4.64] ;  /* 0x0000000804131981 */ /* 0x000128000c1e1500 */
[----:B--2---:R-:W-:Y:S04]  /*1d320*/  STL [R1+0x41e0], R20 ;  /* 0x0041e01401007387 */ /* 0x004fe80000100800 */
[----:B------:R-:W0:Y:S04]  /*1d330*/  LDL R4, [R1+0xe08] ;  /* 0x000e080001047983 */ /* 0x000e280000100800 */
[----:B------:R-:W0:Y:S01]  /*1d340*/  LDL R5, [R1+0xe0c] ;  /* 0x000e0c0001057983 */ /* 0x000e220000100800 */
[----:B------:R-:W-:-:S02]  /*1d350*/  ISETP.GT.AND P2, PT, R3, 0x3b, PT ;  /* 0x0000003b0300780c */ /* 0x000fc40003f44270 */
[----:B------:R-:W-:Y:S02]  /*1d360*/  PRMT R18, RZ, 0x7610, R18 ;  /* 0x00007610ff127816 */ /* 0x000fe40000000012 */
[----:B------:R-:W-:Y:S01]  /*1d370*/  PRMT R17, RZ, 0x7610, R17 ;  /* 0x00007610ff117816 */ /* 0x000fe20000000011 */
[----:B------:R-:W2:Y:S04]  /*1d380*/  LDL R28, [R1+0xdf0] ;  /* 0x000df000011c7983 */ /* 0x000ea80000100800 */
[----:B------:R-:W2:Y:S04]  /*1d390*/  LDL R27, [R1+0xdf4] ;  /* 0x000df400011b7983 */ /* 0x000ea80000100800 */
[----:B0-----:R-:W-:-:S04]  /*1d3a0*/  @P2 LOP3.LUT R5, R5, R4, RZ, 0x3c, !PT ;  /* 0x0000000405052212 */ /* 0x001fc800078e3cff */
[----:B------:R-:W-:-:S04]  /*1d3b0*/  @P2 LOP3.LUT R4, R5, R4, RZ, 0x3c, !PT ;  /* 0x0000000405042212 */ /* 0x000fc800078e3cff */
[----:B------:R-:W-:-:S05]  /*1d3c0*/  @P2 LOP3.LUT R5, R5, R4, RZ, 0x3c, !PT ;  /* 0x0000000405052212 */ /* 0x000fca00078e3cff */
[----:B------:R0:W3:Y:S04]  /*1d3d0*/  @P2 LDG.E.U16 R18, desc[UR8][R4.64] ;  /* 0x0000000804122981 */ /* 0x0000e8000c1e1500 */
[----:B----4-:R-:W-:Y:S01]  /*1d3e0*/  STL [R1+0x415c], R19 ;  /* 0x00415c1301007387 */ /* 0x010fe20000100800 */
[----:B0-----:R-:W-:Y:S02]  /*1d3f0*/  @P2 IMAD.MOV.U32 R4, RZ, RZ, R22 ;  /* 0x000000ffff042224 */ /* 0x001fe400078e0016 */
[----:B------:R-:W-:-:S05]  /*1d400*/  @P2 IMAD.MOV.U32 R5, RZ, RZ, R26 ;  /* 0x000000ffff052224 */ /* 0x000fca00078e001a */
[----:B------:R0:W4:Y:S04]  /*1d410*/  @P2 LDG.E.U16 R17, desc[UR8][R4.64] ;  /* 0x0000000804112981 */ /* 0x000128000c1e1500 */
[----:B---3--:R-:W-:Y:S04]  /*1d420*/  STL [R1+0x41b8], R18 ;  /* 0x0041b81201007387 */ /* 0x008fe80000100800 */
[----:B------:R-:W3:Y:S01]  /*1d430*/  LDL R5, [R1+0xdf8] ;  /* 0x000df80001057983 */ /* 0x000ee20000100800 */
[----:B------:R-:W-:Y:S01]  /*1d440*/  PRMT R16, RZ, 0x7610, R16 ;  /* 0x00007610ff107816 */ /* 0x000fe20000000010 */
[----:B0-----:R-:W-:Y:S01]  /*1d450*/  @P2 IMAD.MOV.U32 R4, RZ, RZ, R29 ;  /* 0x000000ffff042224 */ /* 0x001fe200078e001d */
[----:B------:R-:W-:Y:S01]  /*1d460*/  PRMT R15, RZ, 0x7610, R15 ;  /* 0x00007610ff0f7816 */ /* 0x000fe2000000000f */
[----:B------:R-:W2:Y:S04]  /*1d470*/  LDL R26, [R1+0xde8] ;  /* 0x000de800011a7983 */ /* 0x000ea80000100800 */
[----:B------:R-:W2:Y:S04]  /*1d480*/  LDL R22, [R1+0xdec] ;  /* 0x000dec0001167983 */ /* 0x000ea80000100800 */
[----:B---3--:R2:W3:Y:S04]  /*1d490*/  @P2 LDG.E.U16 R16, desc[UR8][R4.64] ;  /* 0x0000000804102981 */ /* 0x0084e8000c1e1500 */
[----:B----4-:R-:W-:Y:S01]  /*1d4a0*/  STL [R1+0x41bc], R17 ;  /* 0x0041bc1101007387 */ /* 0x010fe20000100800 */
[----:B--2---:R-:W-:-:S02]  /*1d4b0*/  @P2 IMAD.MOV.U32 R4, RZ, RZ, R27 ;  /* 0x000000ffff042224 */ /* 0x004fc400078e001b */
[----:B------:R-:W-:-:S05]  /*1d4c0*/  @P2 IMAD.MOV.U32 R5, RZ, RZ, R28 ;  /* 0x000000ffff052224 */ /* 0x000fca00078e001c */
[----:B------:R0:W2:Y:S04]  /*1d4d0*/  @P2 LDG.E.U16 R15, desc[UR8][R4.64] ;  /* 0x00000008040f2981 */ /* 0x0000a8000c1e1500 */
[----:B---3--:R-:W-:Y:S04]  /*1d4e0*/  STL [R1+0x41c0], R16 ;  /* 0x0041c01001007387 */ /* 0x008fe80000100800 */
[----:B------:R-:W0:Y:S04]  /*1d4f0*/  LDL R4, [R1+0xeb0] ;  /* 0x000eb00001047983 */ /* 0x000e280000100800 */
[----:B------:R-:W0:Y:S01]  /*1d500*/  LDL R5, [R1+0xeb4] ;  /* 0x000eb40001057983 */ /* 0x000e220000100800 */
[----:B------:R-:W-:-:S02]  /*1d510*/  PRMT R14, RZ, 0x7610, R14 ;  /* 0x00007610ff0e7816 */ /* 0x000fc4000000000e */
[----:B------:R-:W-:Y:S02]  /*1d520*/  ISETP.GT.AND P2, PT, R3, 0x3c, PT ;  /* 0x0000003c0300780c */ /* 0x000fe40003f44270 */
[----:B------:R-:W-:Y:S01]  /*1d530*/  PRMT R13, RZ, 0x7610, R13 ;  /* 0x00007610ff0d7816 */ /* 0x000fe2000000000d */
[----:B------:R-:W3:Y:S04]  /*1d540*/  LDL R29, [R1+0xde4] ;  /* 0x000de400011d7983 */ /* 0x000ee80000100800 */
[----:B------:R-:W4:Y:S04]  /*1d550*/  LDL R28, [R1+0xdd8] ;  /* 0x000dd800011c7983 */ /* 0x000f280000100800 */
[----:B------:R-:W4:Y:S01]  /*1d560*/  LDL R27, [R1+0xddc] ;  /* 0x000ddc00011b7983 */ /* 0x000f220000100800 */
[----:B0-----:R-:W-:-:S04]  /*1d570*/  @P1 LOP3.LUT R5, R5, R4, RZ, 0x3c, !PT ;  /* 0x0000000405051212 */ /* 0x001fc800078e3cff */
[----:B------:R-:W-:-:S04]  /*1d580*/  @P1 LOP3.LUT R4, R5, R4, RZ, 0x3c, !PT ;  /* 0x0000000405041212 */ /* 0x000fc800078e3cff */
[----:B------:R-:W-:-:S05]  /*1d590*/  @P1 LOP3.LUT R5, R5, R4, RZ, 0x3c, !PT ;  /* 0x0000000405051212 */ /* 0x000fca00078e3cff */
[----:B------:R0:W3:Y:S04]  /*1d5a0*/  @P1 LDG.E.U16 R14, desc[UR8][R4.64] ;  /* 0x00000008040e1981 */ /* 0x0000e8000c1e1500 */
[----:B--2---:R-:W-:Y:S01]  /*1d5b0*/  STL [R1+0x41c4], R15 ;  /* 0x0041c40f01007387 */ /* 0x004fe20000100800 */
[----:B0-----:R-:W-:Y:S02]  /*1d5c0*/  @P2 IMAD.MOV.U32 R4, RZ, RZ, R22 ;  /* 0x000000ffff042224 */ /* 0x001fe400078e0016 */
[----:B------:R-:W-:-:S05]  /*1d5d0*/  @P2 IMAD.MOV.U32 R5, RZ, RZ, R26 ;  /* 0x000000ffff052224 */ /* 0x000fca00078e001a */
[----:B------:R0:W2:Y:S04]  /*1d5e0*/  @P2 LDG.E.U16 R13, desc[UR8][R4.64] ;  /* 0x00000008040d2981 */ /* 0x0000a8000c1e1500 */
[----:B---3--:R-:W-:Y:S04]  /*1d5f0*/  STL [R1+0x4160], R14 ;  /* 0x0041600e01007387 */ /* 0x008fe80000100800 */
[----:B------:R-:W3:Y:S01]  /*1d600*/  LDL R5, [R1+0xde0] ;  /* 0x000de00001057983 */ /* 0x000ee20000100800 */
[----:B------:R-:W-:Y:S01]  /*1d610*/  PRMT R12, RZ, 0x7610, R12 ;  /* 0x00007610ff0c7816 */ /* 0x000fe2000000000c */
[----:B0-----:R-:W-:Y:S01]  /*1d620*/  @P2 IMAD.MOV.U32 R4, RZ, RZ, R29 ;  /* 0x000000ffff042224 */ /* 0x001fe200078e001d */
[----:B------:R-:W-:Y:S01]  /*1d630*/  PRMT R11, RZ, 0x7610, R11 ;  /* 0x00007610ff0b7816 */ /* 0x000fe2000000000b */
[----:B------:R-:W2:Y:S04]  /*1d640*/  LDL R26, [R1+0xdd0] ;  /* 0x000dd000011a7983 */ /* 0x000ea80000100800 */
[----:B------:R-:W2:Y:S04]  /*1d650*/  LDL R22, [R1+0xdd4] ;  /* 0x000dd40001167983 */ /* 0x000ea80000100800 */
[----:B---3--:R4:W3:Y:S02]  /*1d660*/  @P2 LDG.E.U16 R12, desc[UR8][R4.64] ;  /* 0x00000008040c2981 */ /* 0x0088e4000c1e1500 */
[----:B----4-:R-:W-:-:S02]  /*1d670*/  @P2 IMAD.MOV.U32 R4, RZ, RZ, R27 ;  /* 0x000000ffff042224 */ /* 0x010fc400078e001b */
[----:B------:R-:W-:-:S05]  /*1d680*/  @P2 IMAD.MOV.U32 R5, RZ, RZ, R28 ;  /* 0x000000ffff052224 */ /* 0x000fca00078e001c */
[----:B------:R0:W4:Y:S01]  /*1d690*/  @P2 LDG.E.U16 R11, desc[UR8][R4.64] ;  /* 0x00000008040b2981 */ /* 0x000122000c1e1500 */
[----:B------:R-:W-:-:S03]  /*1d6a0*/  PRMT R10, RZ, 0x7610, R10 ;  /* 0x00007610ff0a7816 */ /* 0x000fc6000000000a */
[----:B--2---:R1:W-:Y:S01]  /*1d6b0*/  STL [R1+0x41c8], R13 ;  /* 0x0041c80d01007387 */ /* 0x0043e20000100800 */
[----:B0-----:R-:W-:Y:S02]  /*1d6c0*/  @P2 IMAD.MOV.U32 R4, RZ, RZ, R22 ;  /* 0x000000ffff042224 */ /* 0x001fe400078e0016 */
[----:B------:R-:W-:-:S05]  /*1d6d0*/  @P2 IMAD.MOV.U32 R5, RZ, RZ, R26 ;  /* 0x000000ffff052224 */ /* 0x000fca00078e001a */
[----:B------:R0:W2:Y:S04]  /*1d6e0*/  @P2 LDG.E.U16 R10, desc[UR8][R4.64] ;  /* 0x00000008040a2981 */ /* 0x0000a8000c1e1500 */
[----:B---3--:R3:W-:Y:S04]  /*1d6f0*/  STL [R1+0x41cc], R12 ;  /* 0x0041cc0c01007387 */ /* 0x0087e80000100800 */
[----:B------:R-:W3:Y:S04]  /*1d700*/  LDL R29, [R1+0xdc0] ;  /* 0x000dc000011d7983 */ /* 0x000ee80000100800 */
[----:B------:R-:W2:Y:S04]  /*1d710*/  LDL R28, [R1+0xdc4] ;  /* 0x000dc400011c7983 */ /* 0x000ea80000100800 */
[----:B------:R-:W3:Y:S04]  /*1d720*/  LDL R27, [R1+0xdb8] ;  /* 0x000db800011b7983 */ /* 0x000ee80000100800 */
[----:B-1----:R-:W3:Y:S04]  /*1d730*/  LDL R13, [R1+0xdbc] ;  /* 0x000dbc00010d7983 */ /* 0x002ee80000100800 */
[----:B----4-:R-:W-:Y:S04]  /*1d740*/  STL [R1+0x41d0], R11 ;  /* 0x0041d00b01007387 */ /* 0x010fe80000100800 */
[----:B------:R-:W0:Y:S04]  /*1d750*/  LDL R4, [R1+0xdc8] ;  /* 0x000dc80001047983 */ /* 0x000e280000100800 */
[----:B------:R-:W0:Y:S01]  /*1d760*/  LDL R5, [R1+0xdcc] ;  /* 0x000dcc0001057983 */ /* 0x000e220000100800 */
[----:B------:R-:W-:-:S02]  /*1d770*/  ISETP.GT.AND P1, PT, R3, 0x3d, PT ;  /* 0x0000003d0300780c */ /* 0x000fc40003f24270 */
[----:B------:R-:W-:Y:S02]  /*1d780*/  PRMT R9, RZ, 0x7610, R9 ;  /* 0x00007610ff097816 */ /* 0x000fe40000000009 */
[----:B------:R-:W-:Y:S02]  /*1d790*/  PRMT R8, RZ, 0x7610, R8 ;  /* 0x00007610ff087816 */ /* 0x000fe40000000008 */
[----:B------:R-:W-:Y:S01]  /*1d7a0*/  PRMT R7, RZ, 0x7610, R7 ;  /* 0x00007610ff077816 */ /* 0x000fe20000000007 */
[----:B------:R-:W4:Y:S04]  /*1d7b0*/  LDL R26, [R1+0xdb0] ;  /* 0x000db000011a7983 */ /* 0x000f280000100800 */
[----:B------:R-:W4:Y:S02]  /*1d7c0*/  LDL R22, [R1+0xdb4] ;  /* 0x000db40001167983 */ /* 0x000f240000100800 */
[----:B0-----:R-:W-:-:S04]  /*1d7d0*/  @P1 LOP3.LUT R5, R5, R4, RZ, 0x3c, !PT ;  /* 0x0000000405051212 */ /* 0x001fc800078e3cff */
[----:B------:R-:W-:-:S04]  /*1d7e0*/  @P1 LOP3.LUT R4, R5, R4, RZ, 0x3c, !PT ;  /* 0x0000000405041212 */ /* 0x000fc800078e3cff */
[----:B------:R-:W-:-:S05]  /*1d7f0*/  @P1 LOP3.LUT R5, R5, R4, RZ, 0x3c, !PT ;  /* 0x0000000405051212 */ /* 0x000fca00078e3cff */
[----:B------:R2:W4:Y:S02]  /*1d800*/  @P1 LDG.E.U16 R9, desc[UR8][R4.64] ;  /* 0x0000000804091981 */ /* 0x000524000c1e1500 */
[----:B--2---:R-:W-:Y:S02]  /*1d810*/  @P1 IMAD.MOV.U32 R4, RZ, RZ, R28 ;  /* 0x000000ffff041224 */ /* 0x004fe400078e001c */
[----:B---3--:R-:W-:-:S05]  /*1d820*/  @P1 IMAD.MOV.U32 R5, RZ, RZ, R29 ;  /* 0x000000ffff051224 */ /* 0x008fca00078e001d */
[----:B------:R0:W2:Y:S02]  /*1d830*/  @P1 LDG.E.U16 R8, desc[UR8][R4.64] ;  /* 0x0000000804081981 */ /* 0x0000a4000c1e1500 */
[----:B0-----:R-:W-:Y:S02]  /*1d840*/  @P1 IMAD.MOV.U32 R4, RZ, RZ, R13 ;  /* 0x000000ffff041224 */ /* 0x001fe400078e000d */
[----:B------:R-:W-:-:S05]  /*1d850*/  @P1 IMAD.MOV.U32 R5, RZ, RZ, R27 ;  /* 0x000000ffff051224 */ /* 0x000fca00078e001b */
[----:B------:R0:W3:Y:S04]  /*1d860*/  @P1 LDG.E.U16 R7, desc[UR8][R4.64] ;  /* 0x0000000804071981 */ /* 0x0000e8000c1e1500 */
[----:B------:R1:W-:Y:S04]  /*1d870*/  STL [R1+0x41e4], R10 ;  /* 0x0041e40a01007387 */ /* 0x0003e80000100800 */
[----:B----4-:R4:W-:Y:S04]  /*1d880*/  STL [R1+0x4164], R9 ;  /* 0x0041640901007387 */ /* 0x0109e80000100800 */
[----:B------:R-:W4:Y:S04]  /*1d890*/  LDL R29, [R1+0xf70] ;  /* 0x000f7000011d7983 */ /* 0x000f280000100800 */
[----:B------:R-:W4:Y:S04]  /*1d8a0*/  LDL R28, [R1+0xf74] ;  /* 0x000f7400011c7983 */ /* 0x000f280000100800 */
[----:B--2---:R-:W-:Y:S04]  /*1d8b0*/  STL [R1+0x4168], R8 ;  /* 0x0041680801007387 */ /* 0x004fe80000100800 */
[----:B------:R-:W2:Y:S04]  /*1d8c0*/  LDL R27, [R1+0xea8] ;  /* 0x000ea800011b7983 */ /* 0x000ea80000100800 */
[----:B------:R-:W2:Y:S01]  /*1d8d0*/  LDL R13, [R1+0xeac] ;  /* 0x000eac00010d7983 */ /* 0x000ea20000100800 */
[----:B------:R-:W-:Y:S01]  /*1d8e0*/  PRMT R6, RZ, 0x7610, R6 ;  /* 0x00007610ff067816 */ /* 0x000fe20000000006 */
[----:B0-----:R-:W-:-:S02]  /*1d8f0*/  @P1 IMAD.MOV.U32 R4, RZ, RZ, R22 ;  /* 0x000000ffff041224 */ /* 0x001fc400078e0016 */
[----:B------:R-:W-:-:S05]  /*1d900*/  @P1 IMAD.MOV.U32 R5, RZ, RZ, R26 ;  /* 0x000000ffff051224 */ /* 0x000fca00078e001a */
[----:B------:R0:W2:Y:S01]  /*1d910*/  @P1 LDG.E.U16 R6, desc[UR8][R4.64] ;  /* 0x0000000804061981 */ /* 0x0000a2000c1e1500 */
[----:B------:R-:W-:-:S03]  /*1d920*/  ISETP.GT.AND P1, PT, R3, 0x36, PT ;  /* 0x000000360300780c */ /* 0x000fc60003f24270 */
[----:B---3--:R3:W-:Y:S04]  /*1d930*/  STL [R1+0x416c], R7 ;  /* 0x00416c0701007387 */ /* 0x0087e80000100800 */
[----:B------:R-:W2:Y:S04]  /*1d940*/  LDL R26, [R1+0xea0] ;  /* 0x000ea000011a7983 */ /* 0x000ea80000100800 */
[----:B------:R-:W2:Y:S01]  /*1d950*/  LDL R22, [R1+0xea4] ;  /* 0x000ea40001167983 */ /* 0x000ea20000100800 */
[----:B------:R-:W-:Y:S02]  /*1d960*/  PRMT R12, RZ, 0x7610, R12 ;  /* 0x00007610ff0c7816 */ /* 0x000fe4000000000c */
[----:B------:R-:W-:Y:S01]  /*1d970*/  PRMT R19, RZ, 0x7610, R19 ;  /* 0x00007610ff137816 */ /* 0x000fe20000000013 */
[----:B-1----:R-:W2:Y:S04]  /*1d980*/  LDL R10, [R1+0xe98] ;  /* 0x000e9800010a7983 */ /* 0x002ea80000100800 */
[----:B----4-:R-:W4:Y:S01]  /*1d990*/  LDL R9, [R1+0xe9c] ;  /* 0x000e9c0001097983 */ /* 0x010f220000100800 */
[----:B---3--:R-:W-:Y:S01]  /*1d9a0*/  PRMT R7, RZ, 0x7610, R7 ;  /* 0x00007610ff077816 */ /* 0x008fe20000000007 */
[----:B0-----:R-:W-:-:S02]  /*1d9b0*/  @P0 IMAD.MOV.U32 R5, RZ, RZ, R29 ;  /* 0x000000ffff050224 */ /* 0x001fc400078e001d */
[----:B------:R-:W-:-:S05]  /*1d9c0*/  @P0 IMAD.MOV.U32 R4, RZ, RZ, R28 ;  /* 0x000000ffff040224 */ /* 0x000fca00078e001c */
[----:B------:R2:W3:Y:S02]  /*1d9d0*/  @P0 LDG.E.U16 R7, desc[UR8][R4.64] ;  /* 0x0000000804070981 */ /* 0x0004e4000c1e1500 */
[----:B--2---:R-:W-:Y:S02]  /*1d9e0*/  @P1 IMAD.MOV.U32 R5, RZ, RZ, R27 ;  /* 0x000000ffff051224 */ /* 0x004fe400078e001b */
[----:B------:R-:W-:-:S05]  /*1d9f0*/  @P1 IMAD.MOV.U32 R4, RZ, RZ, R13 ;  /* 0x000000ffff041224 */ /* 0x000fca00078e000d */
[----:B------:R0:W2:Y:S02]  /*1da00*/  @P1 LDG.E.U16 R12, desc[UR8][R4.64] ;  /* 0x00000008040c1981 */ /* 0x0000a4000c1e1500 */
[----:B0-----:R-:W-:Y:S02]  /*1da10*/  @P1 IMAD.MOV.U32 R5, RZ, RZ, R26 ;  /* 0x000000ffff051224 */ /* 0x001fe400078e001a */
[----:B------:R-:W-:-:S05]  /*1da20*/  @P1 IMAD.MOV.U32 R4, RZ, RZ, R22 ;  /* 0x000000ffff041224 */ /* 0x000fca00078e0016 */
[----:B------:R-:W4:Y:S04]  /*1da30*/  @P1 LDG.E.U16 R19, desc[UR8][R4.64] ;  /* 0x0000000804131981 */ /* 0x000f28000c1e1500 */
[----:B------:R0:W-:Y:S04]  /*1da40*/  STL [R1+0x4170], R6 ;  /* 0x0041700601007387 */ /* 0x0001e80000100800 */
[----:B---3--:R1:W-:Y:S04]  /*1da50*/  STL [R1+0x374], R7 ;  /* 0x0003740701007387 */ /* 0x0083e80000100800 */
[----:B0-----:R-:W3:Y:S04]  /*1da60*/  LDL R6, [R1+0xe94] ;  /* 0x000e940001067983 */ /* 0x001ee80000100800 */
[----:B------:R-:W3:Y:S04]  /*1da70*/  LDL R13, [R1+0xe88] ;  /* 0x000e8800010d7983 */ /* 0x000ee80000100800 */
[----:B-1----:R-:W3:Y:S04]  /*1da80*/  LDL R7, [R1+0xe90] ;  /* 0x000e900001077983 */ /* 0x002ee80000100800 */
[----:B--2---:R0:W-:Y:S04]  /*1da90*/  STL [R1+0x36c], R12 ;  /* 0x00036c0c01007387 */ /* 0x0041e80000100800 */
[----:B------:R-:W2:Y:S04]  /*1daa0*/  LDL R22, [R1+0xe80] ;  /* 0x000e800001167983 */ /* 0x000ea80000100800 */
[----:B0-----:R-:W2:Y:S01]  /*1dab0*/  LDL R12, [R1+0xe8c] ;  /* 0x000e8c00010c7983 */ /* 0x001ea20000100800 */
[----:B------:R-:W-:-:S03]  /*1dac0*/  PRMT R25, RZ, 0x7610, R25 ;  /* 0x00007610ff197816 */ /* 0x000fc60000000019 */
[----:B----4-:R0:W-:Y:S01]  /*1dad0*/  STL [R1+0x364], R19 ;  /* 0x0003641301007387 */ /* 0x0101e20000100800 */
[----:B------:R-:W-:Y:S01]  /*1dae0*/  ISETP.GT.AND P0, PT, R3, 0x37, PT ;  /* 0x000000370300780c */ /* 0x000fe20003f04270 */
[----:B------:R-:W-:Y:S02]  /*1daf0*/  @P1 IMAD.MOV.U32 R4, RZ, RZ, R9 ;  /* 0x000000ffff041224 */ /* 0x000fe400078e0009 */
[----:B------:R-:W-:Y:S01]  /*1db00*/  @P1 IMAD.MOV.U32 R5, RZ, RZ, R10 ;  /* 0x000000ffff051224 */ /* 0x000fe200078e000a */
[----:B------:R-:W4:Y:S04]  /*1db10*/  LDL R9, [R1+0xe7c] ;  /* 0x000e7c0001097983 */ /* 0x000f280000100800 */
[----:B------:R-:W4:Y:S04]  /*1db20*/  LDL R10, [R1+0xe78] ;  /* 0x000e7800010a7983 */ /* 0x000f280000100800 */
[----:B------:R3:W4:Y:S04]  /*1db30*/  @P1 LDG.E.U16 R25, desc[UR8][R4.64] ;  /* 0x0000000804191981 */ /* 0x000728000c1e1500 */
[----:B0-----:R-:W4:Y:S01]  /*1db40*/  LDL R19, [R1+0xe84] ;  /* 0x000e840001137983 */ /* 0x001f220000100800 */
[----:B------:R-:W-:Y:S01]  /*1db50*/  PRMT R24, RZ, 0x7610, R24 ;  /* 0x00007610ff187816 */ /* 0x000fe20000000018 */
[----:B---3--:R-:W-:-:S02]  /*1db60*/  @P1 IMAD.MOV.U32 R4, RZ, RZ, R6 ;  /* 0x000000ffff041224 */ /* 0x008fc400078e0006 */
[----:B------:R-:W3:Y:S01]  /*1db70*/  LDL R6, [R1+0xe74] ;  /* 0x000e740001067983 */ /* 0x000ee20000100800 */
[----:B------:R-:W-:-:S03]  /*1db80*/  @P1 IMAD.MOV.U32 R5, RZ, RZ, R7 ;  /* 0x000000ffff051224 */ /* 0x000fc600078e0007 */
[----:B------:R-:W3:Y:S04]  /*1db90*/  LDL R7, [R1+0xe70] ;  /* 0x000e700001077983 */ /* 0x000ee80000100800 */
[----:B------:R0:W3:Y:S02]  /*1dba0*/  @P1 LDG.E.U16 R24, desc[UR8][R4.64] ;  /* 0x0000000804181981 */ /* 0x0000e4000c1e1500 */
[----:B0-----:R-:W-:Y:S02]  /*1dbb0*/  @P0 IMAD.MOV.U32 R5, RZ, RZ, R13 ;  /* 0x000000ffff050224 */ /* 0x001fe400078e000d */
[----:B------:R-:W3:Y:S01]  /*1dbc0*/  LDL R13, [R1+0xda8] ;  /* 0x000da800010d7983 */ /* 0x000ee20000100800 */
[----:B--2---:R-:W-:-:S03]  /*1dbd0*/  @P0 IMAD.MOV.U32 R4, RZ, RZ, R12 ;  /* 0x000000ffff040224 */ /* 0x004fc600078e000c */
[----:B------:R-:W2:Y:S01]  /*1dbe0*/  LDL R12, [R1+0xdac] ;  /* 0x000dac00010c7983 */ /* 0x000ea20000100800 */
[----:B------:R-:W-:Y:S02]  /*1dbf0*/  PRMT R23, RZ, 0x7610, R23 ;  /* 0x00007610ff177816 */ /* 0x000fe40000000017 */
[----:B------:R-:W-:-:S04]  /*1dc00*/  PRMT R18, RZ, 0x7610, R18 ;  /* 0x00007610ff127816 */ /* 0x000fc80000000012 */
[----:B------:R4:W2:Y:S01]  /*1dc10*/  @P0 LDG.E.U16 R23, desc[UR8][R4.64] ;  /* 0x0000000804170981 */ /* 0x0008a2000c1e1500 */
[----:B------:R-:W-:Y:S02]  /*1dc20*/  PRMT R16, RZ, 0x7610, R16 ;  /* 0x00007610ff107816 */ /* 0x000fe40000000010 */
[----:B------:R-:W-:Y:S01]  /*1dc30*/  ISETP.GT.AND P1, PT, R3, 0x3e, PT ;  /* 0x0000003e0300780c */ /* 0x000fe20003f24270 */
[----:B----4-:R-:W-:Y:S02]  /*1dc40*/  @P0 IMAD.MOV.U32 R4, RZ, RZ, R19 ;  /* 0x000000ffff040224 */ /* 0x010fe400078e0013 */
[----:B------:R-:W-:Y:S01]  /*1dc50*/  @P0 IMAD.MOV.U32 R5, RZ, RZ, R22 ;  /* 0x000000ffff050224 */ /* 0x000fe200078e0016 */
[----:B------:R-:W-:Y:S02]  /*1dc60*/  PRMT R15, RZ, 0x7610, R15 ;  /* 0x00007610ff0f7816 */ /* 0x000fe4000000000f */
[----:B------:R-:W-:Y:S01]  /*1dc70*/  PRMT R0, RZ, 0x7610, R0 ;  /* 0x00007610ff007816 */ /* 0x000fe20000000000 */
[----:B------:R-:W4:Y:S04]  /*1dc80*/  LDL R19, [R1+0xd90] ;  /* 0x000d900001137983 */ /* 0x000f280000100800 */
[----:B------:R0:W4:Y:S02]  /*1dc90*/  @P0 LDG.E.U16 R18, desc[UR8][R4.64] ;  /* 0x0000000804120981 */ /* 0x000124000c1e1500 */
[----:B0-----:R-:W-:-:S02]  /*1dca0*/  @P0 IMAD.MOV.U32 R4, RZ, RZ, R9 ;  /* 0x000000ffff040224 */ /* 0x001fc400078e0009 */
[----:B------:R-:W-:Y:S01]  /*1dcb0*/  @P0 IMAD.MOV.U32 R5, RZ, RZ, R10 ;  /* 0x000000ffff050224 */ /* 0x000fe200078e000a */
[----:B------:R-:W4:Y:S04]  /*1dcc0*/  LDL R9, [R1+0xda4] ;  /* 0x000da40001097983 */ /* 0x000f280000100800 */
[----:B------:R-:W4:Y:S04]  /*1dcd0*/  LDL R10, [R1+0xda0] ;  /* 0x000da000010a7983 */ /* 0x000f280000100800 */
[----:B------:R3:W4:Y:S02]  /*1dce0*/  @P0 LDG.E.U16 R16, desc[UR8][R4.64] ;  /* 0x0000000804100981 */ /* 0x000724000c1e1500 */
[----:B---3--:R-:W-:-:S02]  /*1dcf0*/  @P0 IMAD.MOV.U32 R4, RZ, RZ, R6 ;  /* 0x000000ffff040224 */ /* 0x008fc400078e0006 */
[----:B------:R-:W3:Y:S01]  /*1dd00*/  LDL R6, [R1+0xd9c] ;  /* 0x000d9c0001067983 */ /* 0x000ee20000100800 */
[----:B------:R-:W-:-:S03]  /*1dd10*/  @P0 IMAD.MOV.U32 R5, RZ, RZ, R7 ;  /* 0x000000ffff050224 */ /* 0x000fc600078e0007 */
[----:B------:R-:W3:Y:S04]  /*1dd20*/  LDL R7, [R1+0xd98] ;  /* 0x000d980001077983 */ /* 0x000ee80000100800 */
[----:B------:R0:W3:Y:S02]  /*1dd30*/  @P0 LDG.E.U16 R15, desc[UR8][R4.64] ;  /* 0x00000008040f0981 */ /* 0x0000e4000c1e1500 */
[----:B0-----:R-:W-:Y:S02]  /*1dd40*/  @P1 IMAD.MOV.U32 R5, RZ, RZ, R13 ;  /* 0x000000ffff051224 */ /* 0x001fe400078e000d */
[----:B--2---:R-:W-:-:S05]  /*1dd50*/  @P1 IMAD.MOV.U32 R4, RZ, RZ, R12 ;  /* 0x000000ffff041224 */ /* 0x004fca00078e000c */
[----:B------:R0:W2:Y:S04]  /*1dd60*/  @P1 LDG.E.U16 R0, desc[UR8][R4.64] ;  /* 0x0000000804001981 */ /* 0x0000a8000c1e1500 */
[----:B----4-:R1:W-:Y:S04]  /*1dd70*/  STL [R1+0x344], R18 ;  /* 0x0003441201007387 */ /* 0x0103e80000100800 */
[----:B-1----:R-:W4:Y:S04]  /*1dd80*/  LDL R18, [R1+0xd94] ;  /* 0x000d940001127983 */ /* 0x002f280000100800 */
[----:B------:R1:W-:Y:S04]  /*1dd90*/  STL [R1+0x33c], R16 ;  /* 0x00033c1001007387 */ /* 0x0003e80000100800 */
[----:B------:R-:W-:Y:S04]  /*1dda0*/  STL [R1+0x35c], R25 ;  /* 0x00035c1901007387 */ /* 0x000fe80000100800 */
[----:B-1----:R-:W4:Y:S01]  /*1ddb0*/  LDL R16, [R1+0xd88] ;  /* 0x000d880001107983 */ /* 0x002f220000100800 */
[----:B------:R-:W-:Y:S01]  /*1ddc0*/  PRMT R21, RZ, 0x7610, R21 ;  /* 0x00007610ff157816 */ /* 0x000fe20000000015 */
[----:B0-----:R-:W-:-:S02]  /*1ddd0*/  @P1 IMAD.MOV.U32 R4, RZ, RZ, R9 ;  /* 0x000000ffff041224 */ /* 0x001fc400078e0009 */
[----:B------:R-:W-:-:S05]  /*1dde0*/  @P1 IMAD.MOV.U32 R5, RZ, RZ, R10 ;  /* 0x000000ffff051224 */ /* 0x000fca00078e000a */
[----:B------:R0:W4:Y:S04]  /*1ddf0*/  @P1 LDG.E.U16 R21, desc[UR8][R4.64] ;  /* 0x0000000804151981 */ /* 0x000128000c1e1500 */
[----:B---3--:R1:W-:Y:S04]  /*1de00*/  STL [R1+0x334], R15 ;  /* 0x0003340f01007387 */ /* 0x0083e80000100800 */
[----:B-1----:R-:W3:Y:S04]  /*1de10*/  LDL R15, [R1+0xd8c] ;  /* 0x000d8c00010f7983 */ /* 0x002ee80000100800 */
[----:B--2---:R1:W-:Y:S04]  /*1de20*/  STL [R1+0x4174], R0 ;  /* 0x0041740001007387 */ /* 0x0043e80000100800 */
[----:B------:R-:W-:Y:S04]  /*1de30*/  STL [R1+0x354], R24 ;  /* 0x0003541801007387 */ /* 0x000fe80000100800 */
[----:B------:R-:W2:Y:S04]  /*1de40*/  LDL R13, [R1+0xd80] ;  /* 0x000d8000010d7983 */ /* 0x000ea80000100800 */
[----:B------:R-:W2:Y:S04]  /*1de50*/  LDL R12, [R1+0xd84] ;  /* 0x000d8400010c7983 */ /* 0x000ea80000100800 */
[----:B------:R-:W2:Y:S04]  /*1de60*/  LDL R10, [R1+0xd78] ;  /* 0x000d7800010a7983 */ /* 0x000ea80000100800 */
[----:B------:R-:W2:Y:S04]  /*1de70*/  LDL R9, [R1+0xd7c] ;  /* 0x000d7c0001097983 */ /* 0x000ea80000100800 */
[----:B------:R-:W-:Y:S01]  /*1de80*/  STL [R1+0x34c], R23 ;  /* 0x00034c1701007387 */ /* 0x000fe20000100800 */
[----:B0-----:R-:W-:-:S02]  /*1de90*/  @P1 IMAD.MOV.U32 R4, RZ, RZ, R6 ;  /* 0x000000ffff041224 */ /* 0x001fc400078e0006 */
[----:B------:R-:W-:Y:S01]  /*1dea0*/  @P1 IMAD.MOV.U32 R5, RZ, RZ, R7 ;  /* 0x000000ffff051224 */ /* 0x000fe200078e0007 */
[----:B------:R-:W2:Y:S04]  /*1deb0*/  LDL R6, [R1+0xd74] ;  /* 0x000d740001067983 */ /* 0x000ea80000100800 */
[----:B------:R-:W2:Y:S01]  /*1dec0*/  LDL R7, [R1+0xd70] ;  /* 0x000d700001077983 */ /* 0x000ea20000100800 */
[----:B------:R-:W-:Y:S02]  /*1ded0*/  PRMT R20, RZ, 0x7610, R20 ;  /* 0x00007610ff147816 */ /* 0x000fe40000000014 */
[----:B------:R-:W-:Y:S02]  /*1dee0*/  ISETP.GT.AND P0, PT, R3, 0x3f, PT ;  /* 0x0000003f0300780c */ /* 0x000fe40003f04270 */
[----:B------:R-:W-:-:S02]  /*1def0*/  PRMT R17, RZ, 0x7610, R17 ;  /* 0x00007610ff117816 */ /* 0x000fc40000000011 */
[----:B------:R4:W2:Y:S01]  /*1df00*/  @P1 LDG.E.U16 R20, desc[UR8][R4.64] ;  /* 0x0000000804141981 */ /* 0x0008a2000c1e1500 */
[----:B------:R-:W-:Y:S01]  /*1df10*/  PRMT R14, RZ, 0x7610, R14 ;  /* 0x00007610ff0e7816 */ /* 0x000fe2000000000e */
[----:B----4-:R-:W-:Y:S02]  /*1df20*/  @P1 IMAD.MOV.U32 R4, RZ, RZ, R18 ;  /* 0x000000ffff041224 */ /* 0x010fe400078e0012 */
[----:B------:R-:W-:-:S05]  /*1df30*/  @P1 IMAD.MOV.U32 R5, RZ, RZ, R19 ;  /* 0x000000ffff051224 */ /* 0x000fca00078e0013 */
[----:B------:R0:W4:Y:S01]  /*1df40*/  @P1 LDG.E.U16 R17, desc[UR8][R4.64] ;  /* 0x0000000804111981 */ /* 0x000122000c1e1500 */
[----:B------:R-:W-:Y:S01]  /*1df50*/  PRMT R11, RZ, 0x7610, R11 ;  /* 0x00007610ff0b7816 */ /* 0x000fe2000000000b */
[----:B0-----:R-:W-:Y:S01]  /*1df60*/  @P0 IMAD.MOV.U32 R5, RZ, RZ, R16 ;  /* 0x000000ffff050224 */ /* 0x001fe200078e0010 */
[----:B------:R-:W-:Y:S02]  /*1df70*/  PRMT R8, RZ, 0x7610, R8 ;  /* 0x00007610ff087816 */ /* 0x000fe40000000008 */
[----:B-1----:R-:W-:Y:S01]  /*1df80*/  PRMT R0, RZ, 0x7610, R0 ;  /* 0x00007610ff007816 */ /* 0x002fe20000000000 */
[----:B---3--:R-:W-:-:S05]  /*1df90*/  @P0 IMAD.MOV.U32 R4, RZ, RZ, R15 ;  /* 0x000000ffff040224 */ /* 0x008fca00078e000f */
[----:B------:R2:W3:Y:S02]  /*1dfa0*/  @P0 LDG.E.U16 R14, desc[UR8][R4.64] ;  /* 0x00000008040e0981 */ /* 0x0004e4000c1e1500 */
[----:B--2---:R-:W-:Y:S02]  /*1dfb0*/  @P0 IMAD.MOV.U32 R4, RZ, RZ, R12 ;  /* 0x000000ffff040224 */ /* 0x004fe400078e000c */
[----:B------:R-:W-:-:S05]  /*1dfc0*/  @P0 IMAD.MOV.U32 R5, RZ, RZ, R13 ;  /* 0x000000ffff050224 */ /* 0x000fca00078e000d */
[----:B------:R0:W2:Y:S02]  /*1dfd0*/  @P0 LDG.E.U16 R11, desc[UR8][R4.64] ;  /* 0x00000008040b0981 */ /* 0x0000a4000c1e1500 */
[----:B0-----:R-:W-:Y:S02]  /*1dfe0*/  @P0 IMAD.MOV.U32 R4, RZ, RZ, R9 ;  /* 0x000000ffff040224 */ /* 0x001fe400078e0009 */
[----:B------:R-:W-:-:S05]  /*1dff0*/  @P0 IMAD.MOV.U32 R5, RZ, RZ, R10 ;  /* 0x000000ffff050224 */ /* 0x000fca00078e000a */
[----:B------:R0:W4:Y:S02]  /*1e000*/  @P0 LDG.E.U16 R8, desc[UR8][R4.64] ;  /* 0x0000000804080981 */ /* 0x000124000c1e1500 */
[----:B0-----:R-:W-:Y:S02]  /*1e010*/  @P0 IMAD.MOV.U32 R4, RZ, RZ, R6 ;  /* 0x000000ffff040224 */ /* 0x001fe400078e0006 */
[----:B------:R-:W-:-:S05]  /*1e020*/  @P0 IMAD.MOV.U32 R5, RZ, RZ, R7 ;  /* 0x000000ffff050224 */ /* 0x000fca00078e0007 */
[----:B------:R-:W3:Y:S01]  /*1e030*/  @P0 LDG.E.U16 R0, desc[UR8][R4.64] ;  /* 0x0000000804000981 */ /* 0x000ee2000c1e1500 */
[----:B------:R-:W0:Y:S01]  /*1e040*/  S2R R29, SR_TID.X ;  /* 0x00000000001d7919 */ /* 0x000e220000002100 */
[----:B------:R-:W1:Y:S01]  /*1e050*/  S2R R2, SR_TID.X ;  /* 0x0000000000027919 */ /* 0x000e620000002100 */
[----:B------:R-:W-:Y:S06]  /*1e060*/  BAR.SYNC.DEFER_BLOCKING 0x0 ;  /* 0x0000000000007b1d */ /* 0x000fec0000010000 */
[----:B--2---:R2:W-:Y:S04]  /*1e070*/  STL [R1+0x310], R11 ;  /* 0x0003100b01007387 */ /* 0x0045e80000100800 */
[----:B0-----:R0:W-:Y:S04]  /*1e080*/  STL [R1+0x4200], R29 ;  /* 0x0042001d01007387 */ /* 0x0011e80000100800 */
[----:B------:R-:W4:Y:S04]  /*1e090*/  LDL.LU R26, [R1+0x428] ;  /* 0x00042800011a7983 */ /* 0x000f280000300800 */
[----:B------:R-:W4:Y:S04]  /*1e0a0*/  LDL.LU R27, [R1+0x424] ;  /* 0x00042400011b7983 */ /* 0x000f280000300800 */
[----:B------:R-:W4:Y:S04]  /*1e0b0*/  LDL.LU R4, [R1+0x3b8] ;  /* 0x0003b80001047983 */ /* 0x000f280000300800 */
[----:B------:R-:W4:Y:S01]  /*1e0c0*/  LDL.LU R5, [R1+0x3b4] ;  /* 0x0003b40001057983 */ /* 0x000f220000300800 */
[----:B--2---:R-:W-:-:S03]  /*1e0d0*/  LOP3.LUT R11, R29, 0x3f, RZ, 0xc0, !PT ;  /* 0x0000003f1d0b7812 */ /* 0x004fc600078ec0ff */
[----:B0-----:R-:W2:Y:S04]  /*1e0e0*/  LDL.LU R29, [R1+0x3b0] ;  /* 0x0003b000011d7983 */ /* 0x001ea80000300800 */
[----:B---3--:R0:W-:Y:S04]  /*1e0f0*/  STL [R1+0x304], R0 ;  /* 0x0003040001007387 */ /* 0x0081e80000100800 */
[----:B------:R-:W-:Y:S04]  /*1e100*/  STL [R1+0x324], R21 ;  /* 0x0003241501007387 */ /* 0x000fe80000100800 */
[----:B0-----:R-:W3:Y:S04]  /*1e110*/  LDL.LU R0, [R1+0x3ac] ;  /* 0x0003ac0001007983 */ /* 0x001ee80000300800 */
[----:B------:R-:W3:Y:S04]  /*1e120*/  LDL.LU R6, [R1+0x308] ;  /* 0x0003080001067983 */ /* 0x000ee80000300800 */
[----:B------:R-:W3:Y:S04]  /*1e130*/  LDL.LU R7, [R1+0x300] ;  /* 0x0003000001077983 */ /* 0x000ee80000300800 */
[----:B----4-:R0:W-:Y:S04]  /*1e140*/  STL [R1+0x30c], R8 ;  /* 0x00030c0801007387 */ /* 0x0101e80000100800 */
[----:B0-----:R-:W4:Y:S04]  /*1e150*/  LDL.LU R8, [R1+0x2fc] ;  /* 0x0002fc0001087983 */ /* 0x001f280000300800 */
[----:B------:R-:W-:Y:S04]  /*1e160*/  STL [R1+0x31c], R20 ;  /* 0x00031c1401007387 */ /* 0x000fe80000100800 */
[----:B------:R-:W4:Y:S04]  /*1e170*/  LDL.LU R9, [R1+0x2f8] ;  /* 0x0002f80001097983 */ /* 0x000f280000300800 */
[----:B------:R-:W4:Y:S04]  /*1e180*/  LDL.LU R10, [R1+0x194] ;  /* 0x00019400010a7983 */ /* 0x000f280000300800 */
[----:B------:R-:W4:Y:S04]  /*1e190*/  LDL.LU R12, [R1+0x190] ;  /* 0x00019000010c7983 */ /* 0x000f280000300800 */
[----:B------:R-:W4:Y:S04]  /*1e1a0*/  LDL.LU R13, [R1+0x18c] ;  /* 0x00018c00010d7983 */ /* 0x000f280000300800 */
[----:B------:R-:W-:Y:S04]  /*1e1b0*/  STL [R1+0x318], R17 ;  /* 0x0003181101007387 */ /* 0x000fe80000100800 */
[----:B------:R0:W-:Y:S04]  /*1e1c0*/  STL [R1+0x314], R14 ;  /* 0x0003140e01007387 */ /* 0x0001e80000100800 */
[----:B0-----:R-:W4:Y:S04]  /*1e1d0*/  LDL.LU R14, [R1+0x188] ;  /* 0x00018800010e7983 */ /* 0x001f280000300800 */
        /* <DEDUP_REMOVED lines=10> */
[----:B------:R-:W3:Y:S04]  /*1e280*/  LDL.LU R24, [R1+0x6c] ;  /* 0x00006c0001187983 */ /* 0x000ee80000300800 */
[----:B------:R-:W4:Y:S01]  /*1e290*/  LDL.LU R28, [R1+0x68] ;  /* 0x00006800011c7983 */ /* 0x000f220000300800 */
[----:B------:R-:W-:-:S03]  /*1e2a0*/  ISETP.GE.AND P0, PT, R11, R3, PT ;  /* 0x000000030b00720c */ /* 0x000fc60003f06270 */
[----:B------:R0:W-:Y:S04]  /*1e2b0*/  STL [R1+0x4204], R11 ;  /* 0x0042040b01007387 */ /* 0x0001e80000100800 */
[----:B0-----:R-:W2:Y:S01]  /*1e2c0*/  LDL.LU R11, [R1+0x41c] ;  /* 0x00041c00010b7983 */ /* 0x001ea20000300800 */
[----:B-1----:R-:W-:-:S03]  /*1e2d0*/  LOP3.LUT R2, R2, 0x3f, RZ, 0xc0, !PT ;  /* 0x0000003f02027812 */ /* 0x002fc600078ec0ff */
[----:B------:R0:W-:Y:S02]  /*1e2e0*/  STL [R1+0x4178], R3 ;  /* 0x0041780301007387 */ /* 0x0001e40000100800 */
[----:B------:R-:W-:Y:S02]  /*1e2f0*/  IMAD.SHL.U32 R2, R2, 0x2, RZ ;  /* 0x0000000202027824 */ /* 0x000fe400078e00ff */
[----:B0-----:R-:W4:Y:S04]  /*1e300*/  LDL.LU R3, [R1+0x420] ;  /* 0x0004200001037983 */ /* 0x001f280000300800 */
[----:B------:R0:W-:Y:S04]  /*1e310*/  STS.U16 [R2+UR4], R26 ;  /* 0x0000001a02007988 */ /* 0x0001e80008000404 */
[----:B------:R1:W-:Y:S04]  /*1e320*/  STS.U16 [R2+UR4+0x80], R27 ;  /* 0x0000801b02007988 */ /* 0x0003e80008000404 */
[----:B0-----:R-:W4:Y:S04]  /*1e330*/  LDL.LU R26, [R1+0x4214] ;  /* 0x00421400011a7983 */ /* 0x001f280000300800 */
[----:B-1----:R-:W4:Y:S04]  /*1e340*/  LDL.LU R27, [R1+0x4210] ;  /* 0x00421000011b7983 */ /* 0x002f280000300800 */
[----:B--2---:R0:W-:Y:S04]  /*1e350*/  STS.U16 [R2+UR4+0x180], R11 ;  /* 0x0001800b02007988 */ /* 0x0041e80008000404 */
[----:B0-----:R-:W2:Y:S04]  /*1e360*/  LDL.LU R11, [R1+0x418] ;  /* 0x00041800010b7983 */ /* 0x001ea80000300800 */
[----:B--2---:R0:W-:Y:S04]  /*1e370*/  STL [R1+0x4208], R11 ;  /* 0x0042080b01007387 */ /* 0x0041e80000100800 */
[----:B0-----:R-:W2:Y:S04]  /*1e380*/  LDL.LU R11, [R1+0x18] ;  /* 0x00001800010b7983 */ /* 0x001ea80000300800 */
[----:B------:R-:W-:Y:S04]  /*1e390*/  STS.U16 [R2+UR4+0x1100], R29 ;  /* 0x0011001d02007988 */ /* 0x000fe80008000404 */
[----:B---3--:R-:W-:Y:S04]  /*1e3a0*/  STS.U16 [R2+UR4+0x6100], R24 ;  /* 0x0061001802007988 */ /* 0x008fe80008000404 */
[----:B----4-:R-:W-:Y:S04]  /*1e3b0*/  STS.U16 [R2+UR4+0x100], R3 ;  /* 0x0001000302007988 */ /* 0x010fe80008000404 */
[----:B------:R-:W-:Y:S04]  /*1e3c0*/  STS.U16 [R2+UR4+0x1000], R4 ;  /* 0x0010000402007988 */ /* 0x000fe80008000404 */
        /* <DEDUP_REMOVED lines=23> */
[----:B------:R0:W-:Y:S04]  /*1e540*/  STS.U16 [R2+UR4+0x4000], R15 ;  /* 0x0040000f02007988 */ /* 0x0001e80008000404 */
[----:B------:R-:W4:Y:S04]  /*1e550*/  LDL.LU R14, [R1+0x17c] ;  /* 0x00017c00010e7983 */ /* 0x000f280000300800 */
[----:B------:R1:W-:Y:S04]  /*1e560*/  STS.U16 [R2+UR4+0x4080], R16 ;  /* 0x0040801002007988 */ /* 0x0003e80008000404 */
[----:B------:R1:W-:Y:S04]  /*1e570*/  STS.U16 [R2+UR4+0x4100], R17 ;  /* 0x0041001102007988 */ /* 0x0003e80008000404 */
[----:B------:R1:W-:Y:S04]  /*1e580*/  STS.U16 [R2+UR4+0x4180], R18 ;  /* 0x0041801202007988 */ /* 0x0003e80008000404 */
[----:B------:R1:W-:Y:S04]  /*1e590*/  STS.U16 [R2+UR4+0x5000], R19 ;  /* 0x0050001302007988 */ /* 0x0003e80008000404 */
[----:B------:R1:W-:Y:S04]  /*1e5a0*/  STS.U16 [R2+UR4+0x5080], R20 ;  /* 0x0050801402007988 */ /* 0x0003e80008000404 */
[----:B0-----:R-:W4:Y:S04]  /*1e5b0*/  LDL.LU R15, [R1+0x178] ;  /* 0x00017800010f7983 */ /* 0x001f280000300800 */
[----:B-1----:R-:W4:Y:S04]  /*1e5c0*/  LDL.LU R16, [R1+0x124] ;  /* 0x0001240001107983 */ /* 0x002f280000300800 */
        /* <DEDUP_REMOVED lines=17> */
[----:B0-----:R-:W4:Y:S04]  /*1e6e0*/  LDL.LU R27, [R1+0x58] ;  /* 0x00005800011b7983 */ /* 0x001f280000300800 */
[----:B--2---:R0:W-:Y:S04]  /*1e6f0*/  STS.U16 [R2+UR4+0x7100], R11 ;  /* 0x0071000b02007988 */ /* 0x0041e80008000404 */
[----:B0-----:R-:W2:Y:S04]  /*1e700*/  LDL.LU R11, [R1+0x420c] ;  /* 0x00420c00010b7983 */ /* 0x001ea80000300800 */
[----:B------:R0:W-:Y:S02]  /*1e710*/  STS.U16 [R2+UR4+0x1180], R0 ;  /* 0x0011800002007988 */ /* 0x0001e40008000404 */
[----:B0-----:R-:W-:-:S02]  /*1e720*/  LOP3.LUT R0, R2, 0x10, RZ, 0x3c, !PT ;  /* 0x0000001002007812 */ /* 0x001fc400078e3cff */
[----:B--2---:R0:W-:Y:S04]  /*1e730*/  STS.U16 [R2+UR4+0x7180], R11 ;  /* 0x0071800b02007988 */ /* 0x0041e80008000404 */
[----:B0-----:R-:W2:Y:S04]  /*1e740*/  LDL.LU R11, [R1+0x4208] ;  /* 0x00420800010b7983 */ /* 0x001ea80000300800 */
[----:B------:R-:W4:Y:S04]  /*1e750*/  LDL.LU R2, [R1+0x40c] ;  /* 0x00040c0001027983 */ /* 0x000f280000300800 */
[----:B--2---:R0:W-:Y:S04]  /*1e760*/  STS.U16 [R0+UR4+0x200], R11 ;  /* 0x0002000b00007988 */ /* 0x0041e80008000404 */
[----:B---3--:R1:W-:Y:S04]  /*1e770*/  STS.U16 [R0+UR4+0x280], R29 ;  /* 0x0002801d00007988 */ /* 0x0083e80008000404 */
[----:B----4-:R2:W-:Y:S04]  /*1e780*/  STS.U16 [R0+UR4+0x300], R24 ;  /* 0x0003001800007988 */ /* 0x0105e80008000404 */
[----:B------:R-:W-:Y:S04]  /*1e790*/  STS.U16 [R0+UR4+0x380], R2 ;  /* 0x0003800200007988 */ /* 0x000fe80008000404 */
[----:B------:R-:W-:Y:S04]  /*1e7a0*/  STS.U16 [R0+UR4+0x1200], R3 ;  /* 0x0012000300007988 */ /* 0x000fe80008000404 */
[----:B------:R-:W-:Y:S04]  /*1e7b0*/  STS.U16 [R0+UR4+0x1280], R4 ;  /* 0x0012800400007988 */ /* 0x000fe80008000404 */
[----:B------:R-:W-:Y:S04]  /*1e7c0*/  STS.U16 [R0+UR4+0x1300], R5 ;  /* 0x0013000500007988 */ /* 0x000fe80008000404 */
[----:B------:R-:W-:Y:S04]  /*1e7d0*/  STS.U16 [R0+UR4+0x1380], R6 ;  /* 0x0013800600007988 */ /* 0x000fe80008000404 */
[----:B------:R-:W-:Y:S04]  /*1e7e0*/  STS.U16 [R0+UR4+0x2200], R7 ;  /* 0x0022000700007988 */ /* 0x000fe80008000404 */
[----:B0-----:R-:W3:Y:S04]  /*1e7f0*/  LDL.LU R11, [R1+0x4204] ;  /* 0x00420400010b7983 */ /* 0x001ee80000300800 */
[----:B------:R-:W-:Y:S04]  /*1e800*/  STS.U16 [R0+UR4+0x2280], R8 ;  /* 0x0022800800007988 */ /* 0x000fe80008000404 */
[----:B-1----:R-:W4:Y:S04]  /*1e810*/  LDL.LU R29, [R1+0x4200] ;  /* 0x00420000011d7983 */ /* 0x002f280000300800 */
[----:B------:R-:W-:Y:S04]  /*1e820*/  STS.U16 [R0+UR4+0x2300], R9 ;  /* 0x0023000900007988 */ /* 0x000fe80008000404 */
[----:B--2---:R-:W2:Y:S04]  /*1e830*/  LDL.LU R24, [R1+0x41fc] ;  /* 0x0041fc0001187983 */ /* 0x004ea80000300800 */
[----:B------:R0:W-:Y:S04]  /*1e840*/  STS.U16 [R0+UR4+0x2380], R10 ;  /* 0x0023800a00007988 */ /* 0x0001e80008000404 */
[----:B0-----:R-:W3:Y:S04]  /*1e850*/  LDL.LU R10, [R1+0x404] ;  /* 0x00040400010a7983 */ /* 0x001ee80000300800 */
[----:B---3--:R0:W-:Y:S04]  /*1e860*/  STL [R1+0x41e8], R10 ;  /* 0x0041e80a01007387 */ /* 0x0081e80000100800 */
[----:B0-----:R-:W3:Y:S04]  /*1e870*/  LDL.LU R10, [R1+0x408] ;  /* 0x00040800010a7983 */ /* 0x001ee80000300800 */
[----:B---3--:R0:W-:Y:S04]  /*1e880*/  STL [R1+0x41ec], R10 ;  /* 0x0041ec0a01007387 */ /* 0x0081e80000100800 */
[----:B0-----:R-:W3:Y:S04]  /*1e890*/  LDL.LU R10, [R1+0x4] ;  /* 0x00000400010a7983 */ /* 0x001ee80000300800 */
[----:B------:R-:W-:Y:S04]  /*1e8a0*/  STS.U16 [R0+UR4+0x3200], R12 ;  /* 0x0032000c00007988 */ /* 0x000fe80008000404 */
[----:B------:R-:W-:Y:S04]  /*1e8b0*/  STS.U16 [R0+UR4+0x3280], R13 ;  /* 0x0032800d00007988 */ /* 0x000fe80008000404 */
[----:B------:R-:W-:Y:S04]  /*1e8c0*/  STS.U16 [R0+UR4+0x3300], R14 ;  /* 0x0033000e00007988 */ /* 0x000fe80008000404 */
[----:B---3--:R0:W-:Y:S04]  /*1e8d0*/  STL [R1+0x41f4], R10 ;  /* 0x0041f40a01007387 */ /* 0x0081e80000100800 */
[----:B0-----:R-:W3:Y:S04]  /*1e8e0*/  LDL.LU R10, [R1+0x8] ;  /* 0x00000800010a7983 */ /* 0x001ee80000300800 */
[----:B------:R-:W-:Y:S04]  /*1e8f0*/  STS.U16 [R0+UR4+0x3380], R15 ;  /* 0x0033800f00007988 */ /* 0x000fe80008000404 */
[----:B------:R-:W-:Y:S04]  /*1e900*/  STS.U16 [R0+UR4+0x4200], R16 ;  /* 0x0042001000007988 */ /* 0x000fe80008000404 */
[----:B------:R-:W-:Y:S04]  /*1e910*/  STS.U16 [R0+UR4+0x4280], R17 ;  /* 0x0042801100007988 */ /* 0x000fe80008000404 */
[----:B------:R-:W-:Y:S04]  /*1e920*/  STS.U16 [R0+UR4+0x4300], R18 ;  /* 0x0043001200007988 */ /* 0x000fe80008000404 */
[----:B------:R-:W-:Y:S04]  /*1e930*/  STS.U16 [R0+UR4+0x4380], R19 ;  /* 0x0043801300007988 */ /* 0x000fe80008000404 */
[----:B------:R-:W-:Y:S04]  /*1e940*/  STS.U16 [R0+UR4+0x5200], R20 ;  /* 0x0052001400007988 */ /* 0x000fe80008000404 */
[----:B---3--:R0:W-:Y:S04]  /*1e950*/  STL [R1+0x41f8], R10 ;  /* 0x0041f80a01007387 */ /* 0x0081e80000100800 */
[----:B0-----:R-:W3:Y:S04]  /*1e960*/  LDL.LU R10, [R1+0xc] ;  /* 0x00000c00010a7983 */ /* 0x001ee80000300800 */
[----:B------:R-:W3:Y:S04]  /*1e970*/  LDL.LU R20, [R1+0x400] ;  /* 0x0004000001147983 */ /* 0x000ee80000300800 */
[----:B------:R0:W-:Y:S04]  /*1e980*/  STS.U16 [R0+UR4+0x5280], R21 ;  /* 0x0052801500007988 */ /* 0x0001e80008000404 */
[----:B------:R1:W-:Y:S04]  /*1e990*/  STS.U16 [R0+UR4+0x5300], R22 ;  /* 0x0053001600007988 */ /* 0x0003e80008000404 */
[----:B------:R1:W-:Y:S04]  /*1e9a0*/  STS.U16 [R0+UR4+0x5380], R23 ;  /* 0x0053801700007988 */ /* 0x0003e80008000404 */
[----:B------:R-:W-:Y:S04]  /*1e9b0*/  STS.U16 [R0+UR4+0x6200], R25 ;  /* 0x0062001900007988 */ /* 0x000fe80008000404 */
[----:B------:R-:W-:Y:S04]  /*1e9c0*/  STS.U16 [R0+UR4+0x6280], R28 ;  /* 0x0062801c00007988 */ /* 0x000fe80008000404 */
[----:B------:R-:W-:Y:S04]  /*1e9d0*/  STS.U16 [R0+UR4+0x6300], R26 ;  /* 0x0063001a00007988 */ /* 0x000fe80008000404 */
[----:B------:R-:W-:Y:S04]  /*1e9e0*/  STS.U16 [R0+UR4+0x6380], R27 ;  /* 0x0063801b00007988 */ /* 0x000fe80008000404 */
[----:B--2---:R2:W-:Y:S01]  /*1e9f0*/  STS.U16 [R0+UR4+0x7200], R24 ;  /* 0x0072001800007988 */ /* 0x0045e20008000404 */
[----:B----4-:R-:W-:-:S03]  /*1ea00*/  LOP3.LUT R2, R29, 0x3f, RZ, 0xc0, !PT ;  /* 0x0000003f1d027812 */ /* 0x010fc600078ec0ff */
[----:B---3--:R3:W-:Y:S04]  /*1ea10*/  STL [R1+0x41f0], R20 ;  /* 0x0041f01401007387 */ /* 0x0087e80000100800 */
[----:B0-----:R-:W4:Y:S04]  /*1ea20*/  LDL.LU R21, [R1+0x3fc] ;  /* 0x0003fc0001157983 */ /* 0x001f280000300800 */
[----:B-1----:R-:W4:Y:S04]  /*1ea30*/  LDL.LU R22, [R1+0x398] ;  /* 0x0003980001167983 */ /* 0x002f280000300800 */
[----:B------:R-:W4:Y:S04]  /*1ea40*/  LDL.LU R23, [R1+0x394] ;  /* 0x0003940001177983 */ /* 0x000f280000300800 */
[----:B------:R-:W4:Y:S04]  /*1ea50*/  LDL.LU R3, [R1+0x390] ;  /* 0x0003900001037983 */ /* 0x000f280000300800 */
[----:B------:R-:W4:Y:S04]  /*1ea60*/  LDL.LU R4, [R1+0x38c] ;  /* 0x00038c0001047983 */ /* 0x000f280000300800 */
[----:B------:R-:W4:Y:S04]  /*1ea70*/  LDL.LU R5, [R1+0x2e4] ;  /* 0x0002e40001057983 */ /* 0x000f280000300800 */
[----:B--2---:R-:W2:Y:S04]  /*1ea80*/  LDL.LU R0, [R1+0x2e0] ;  /* 0x0002e00001007983 */ /* 0x004ea80000300800 */
        /* <DEDUP_REMOVED lines=8> */
[----:B---3--:R-:W-:-:S03]  /*1eb10*/  IMAD.SHL.U32 R20, R11, 0x2, RZ ;  /* 0x000000020b147824 */ /* 0x008fc600078e00ff */
[----:B------:R-:W3:Y:S04]  /*1eb20*/  LDL.LU R16, [R1+0x10c] ;  /* 0x00010c0001107983 */ /* 0x000ee80000300800 */
[----:B------:R-:W3:Y:S04]  /*1eb30*/  LDL.LU R17, [R1+0x108] ;  /* 0x0001080001117983 */ /* 0x000ee80000300800 */
[----:B------:R-:W3:Y:S04]  /*1eb40*/  LDL.LU R18, [R1+0xb4] ;  /* 0x0000b40001127983 */ /* 0x000ee80000300800 */
[----:B------:R-:W3:Y:S04]  /*1eb50*/  LDL.LU R19, [R1+0xb0] ;  /* 0x0000b00001137983 */ /* 0x000ee80000300800 */
[----:B------:R-:W3:Y:S01]  /*1eb60*/  LDL.LU R25, [R1+0xac] ;  /* 0x0000ac0001197983 */ /* 0x000ee20000300800 */
[----:B------:R-:W-:-:S03]  /*1eb70*/  LOP3.LUT R20, R20, 0x10, RZ, 0x3c, !PT ;  /* 0x0000001014147812 */ /* 0x000fc600078e3cff */
[----:B------:R-:W3:Y:S04]  /*1eb80*/  LDL.LU R28, [R1+0xa8] ;  /* 0x0000a800011c7983 */ /* 0x000ee80000300800 */
[----:B------:R-:W3:Y:S04]  /*1eb90*/  LDL.LU R29, [R1+0x54] ;  /* 0x00005400011d7983 */ /* 0x000ee80000300800 */
[----:B------:R-:W3:Y:S04]  /*1eba0*/  LDL.LU R24, [R1+0x50] ;  /* 0x0000500001187983 */ /* 0x000ee80000300800 */
[----:B------:R-:W3:Y:S04]  /*1ebb0*/  LDL.LU R26, [R1+0x4c] ;  /* 0x00004c00011a7983 */ /* 0x000ee80000300800 */
[----:B------:R-:W3:Y:S04]  /*1ebc0*/  LDL.LU R27, [R1+0x48] ;  /* 0x00004800011b7983 */ /* 0x000ee80000300800 */
[----:B------:R0:W-:Y:S04]  /*1ebd0*/  STS.U16 [R20+UR4+0x7280], R10 ;  /* 0x0072800a14007988 */ /* 0x0001e80008000404 */
[----:B0-----:R-:W4:Y:S04]  /*1ebe0*/  LDL.LU R10, [R1+0x41f8] ;  /* 0x0041f800010a7983 */ /* 0x001f280000300800 */
[----:B----4-:R0:W-:Y:S04]  /*1ebf0*/  STS.U16 [R20+UR4+0x7300], R10 ;  /* 0x0073000a14007988 */ /* 0x0101e80008000404 */
[----:B0-----:R-:W4:Y:S01]  /*1ec00*/  LDL.LU R10, [R1+0x41f4] ;  /* 0x0041f400010a7983 */ /* 0x001f220000300800 */
[----:B------:R-:W-:-:S03]  /*1ec10*/  IMAD.SHL.U32 R11, R2, 0x2, RZ ;  /* 0x00000002020b7824 */ /* 0x000fc600078e00ff */
[----:B----4-:R0:W-:Y:S04]  /*1ec20*/  STS.U16 [R20+UR4+0x7380], R10 ;  /* 0x0073800a14007988 */ /* 0x0101e80008000404 */
[----:B0-----:R-:W4:Y:S04]  /*1ec30*/  LDL.LU R20, [R1+0x41f0] ;  /* 0x0041f00001147983 */ /* 0x001f280000300800 */
[----:B------:R-:W2:Y:S01]  /*1ec40*/  LDL.LU R10, [R1+0x41ec] ;  /* 0x0041ec00010a7983 */ /* 0x000ea20000300800 */
[----:B------:R-:W-:-:S05]  /*1ec50*/  LOP3.LUT R11, R11, 0x20, RZ, 0x3c, !PT ;  /* 0x000000200b0b7812 */ /* 0x000fca00078e3cff */
[----:B--2---:R0:W-:Y:S04]  /*1ec60*/  STS.U16 [R11+UR4+0x400], R10 ;  /* 0x0004000a0b007988 */ /* 0x0041e80008000404 */
[----:B0-----:R-:W2:Y:S04]  /*1ec70*/  LDL.LU R10, [R1+0x41e8] ;  /* 0x0041e800010a7983 */ /* 0x001ea80000300800 */
[----:B--2---:R0:W-:Y:S04]  /*1ec80*/  STS.U16 [R11+UR4+0x480], R10 ;  /* 0x0004800a0b007988 */ /* 0x0041e80008000404 */
[----:B----4-:R1:W-:Y:S04]  /*1ec90*/  STS.U16 [R11+UR4+0x500], R20 ;  /* 0x000500140b007988 */ /* 0x0103e80008000404 */
[----:B------:R2:W-:Y:S04]  /*1eca0*/  STS.U16 [R11+UR4+0x580], R21 ;  /* 0x000580150b007988 */ /* 0x0005e80008000404 */
[----:B------:R4:W-:Y:S04]  /*1ecb0*/  STS.U16 [R11+UR4+0x1400], R22 ;  /* 0x001400160b007988 */ /* 0x0009e80008000404 */
[----:B------:R3:W-:Y:S04]  /*1ecc0*/  STS.U16 [R11+UR4+0x1480], R23 ;  /* 0x001480170b007988 */ /* 0x0007e80008000404 */
[----:B------:R-:W-:Y:S04]  /*1ecd0*/  STS.U16 [R11+UR4+0x1500], R3 ;  /* 0x001500030b007988 */ /* 0x000fe80008000404 */
[----:B0-----:R-:W3:Y:S04]  /*1ece0*/  LDL.LU R10, [R1+0x41e4] ;  /* 0x0041e400010a7983 */ /* 0x001ee80000300800 */
[----:B-1----:R-:W3:Y:S04]  /*1ecf0*/  LDL.LU R20, [R1+0x41e0] ;  /* 0x0041e00001147983 */ /* 0x002ee80000300800 */
[----:B--2---:R-:W2:Y:S04]  /*1ed00*/  LDL.LU R21, [R1+0x41dc] ;  /* 0x0041dc0001157983 */ /* 0x004ea80000300800 */
[----:B----4-:R-:W4:Y:S04]  /*1ed10*/  LDL.LU R22, [R1+0x41d8] ;  /* 0x0041d80001167983 */ /* 0x010f280000300800 */
[----:B---3--:R-:W3:Y:S04]  /*1ed20*/  LDL.LU R23, [R1+0x41d4] ;  /* 0x0041d40001177983 */ /* 0x008ee80000300800 */
[----:B------:R-:W-:Y:S04]  /*1ed30*/  STS.U16 [R11+UR4+0x1580], R4 ;  /* 0x001580040b007988 */ /* 0x000fe80008000404 */
[----:B------:R-:W-:Y:S04]  /*1ed40*/  STS.U16 [R11+UR4+0x2400], R5 ;  /* 0x002400050b007988 */ /* 0x000fe80008000404 */
[----:B------:R-:W-:Y:S04]  /*1ed50*/  STS.U16 [R11+UR4+0x2480], R0 ;  /* 0x002480000b007988 */ /* 0x000fe80008000404 */
[----:B------:R-:W-:Y:S04]  /*1ed60*/  STS.U16 [R11+UR4+0x2500], R6 ;  /* 0x002500060b007988 */ /* 0x000fe80008000404 */
[----:B------:R-:W-:Y:S04]  /*1ed70*/  STS.U16 [R11+UR4+0x2580], R7 ;  /* 0x002580070b007988 */ /* 0x000fe80008000404 */
[----:B------:R-:W-:Y:S04]  /*1ed80*/  STS.U16 [R11+UR4+0x3400], R8 ;  /* 0x003400080b007988 */ /* 0x000fe80008000404 */
[----:B------:R-:W-:Y:S04]  /*1ed90*/  STS.U16 [R11+UR4+0x3480], R9 ;  /* 0x003480090b007988 */ /* 0x000fe80008000404 */
[----:B------:R0:W-:Y:S04]  /*1eda0*/  STS.U16 [R11+UR4+0x3500], R12 ;  /* 0x0035000c0b007988 */ /* 0x0001e80008000404 */
[----:B------:R1:W-:Y:S04]  /*1edb0*/  STS.U16 [R11+UR4+0x3580], R13 ;  /* 0x0035800d0b007988 */ /* 0x0003e80008000404 */
[----:B------:R-:W-:Y:S04]  /*1edc0*/  STS.U16 [R11+UR4+0x4400], R14 ;  /* 0x0044000e0b007988 */ /* 0x000fe80008000404 */
[----:B------:R1:W-:Y:S04]  /*1edd0*/  STS.U16 [R11+UR4+0x4480], R15 ;  /* 0x0044800f0b007988 */ /* 0x0003e80008000404 */
[----:B------:R1:W-:Y:S04]  /*1ede0*/  STS.U16 [R11+UR4+0x4500], R16 ;  /* 0x004500100b007988 */ /* 0x0003e80008000404 */
[----:B------:R1:W-:Y:S04]  /*1edf0*/  STS.U16 [R11+UR4+0x4580], R17 ;  /* 0x004580110b007988 */ /* 0x0003e80008000404 */
[----:B------:R1:W-:Y:S04]  /*1ee00*/  STS.U16 [R11+UR4+0x5400], R18 ;  /* 0x005400120b007988 */ /* 0x0003e80008000404 */
[----:B------:R-:W-:Y:S04]  /*1ee10*/  STS.U16 [R11+UR4+0x5480], R19 ;  /* 0x005480130b007988 */ /* 0x000fe80008000404 */
[----:B0-----:R-:W2:Y:S04]  /*1ee20*/  LDL.LU R12, [R1+0x3f8] ;  /* 0x0003f800010c7983 */ /* 0x001ea80000300800 */
[----:B-1----:R-:W2:Y:S04]  /*1ee30*/  LDL.LU R13, [R1+0x3f4] ;  /* 0x0003f400010d7983 */ /* 0x002ea80000300800 */
[----:B------:R-:W2:Y:S04]  /*1ee40*/  LDL.LU R15, [R1+0x3f0] ;  /* 0x0003f000010f7983 */ /* 0x000ea80000300800 */
[----:B------:R-:W-:Y:S04]  /*1ee50*/  STS.U16 [R11+UR4+0x5500], R25 ;  /* 0x005500190b007988 */ /* 0x000fe80008000404 */
[----:B------:R-:W2:Y:S04]  /*1ee60*/  LDL.LU R16, [R1+0x3ec] ;  /* 0x0003ec0001107983 */ /* 0x000ea80000300800 */
[----:B------:R-:W-:Y:S04]  /*1ee70*/  STS.U16 [R11+UR4+0x5580], R28 ;  /* 0x0055801c0b007988 */ /* 0x000fe80008000404 */
[----:B------:R-:W2:Y:S04]  /*1ee80*/  LDL.LU R17, [R1+0x388] ;  /* 0x0003880001117983 */ /* 0x000ea80000300800 */
[----:B------:R0:W-:Y:S04]  /*1ee90*/  STS.U16 [R11+UR4+0x6400], R29 ;  /* 0x0064001d0b007988 */ /* 0x0001e80008000404 */
[----:B------:R-:W2:Y:S04]  /*1eea0*/  LDL.LU R18, [R1+0x384] ;  /* 0x0003840001127983 */ /* 0x000ea80000300800 */
[----:B------:R1:W-:Y:S04]  /*1eeb0*/  STS.U16 [R11+UR4+0x6480], R24 ;  /* 0x006480180b007988 */ /* 0x0003e80008000404 */
[----:B------:R1:W-:Y:S04]  /*1eec0*/  STS.U16 [R11+UR4+0x6500], R26 ;  /* 0x0065001a0b007988 */ /* 0x0003e80008000404 */
[----:B------:R1:W-:Y:S04]  /*1eed0*/  STS.U16 [R11+UR4+0x6580], R27 ;  /* 0x0065801b0b007988 */ /* 0x0003e80008000404 */
[----:B0-----:R-:W2:Y:S04]  /*1eee0*/  LDL.LU R29, [R1+0x380] ;  /* 0x00038000011d7983 */ /* 0x001ea80000300800 */
[----:B-1----:R-:W2:Y:S04]  /*1eef0*/  LDL.LU R24, [R1+0x37c] ;  /* 0x00037c0001187983 */ /* 0x002ea80000300800 */
        /* <DEDUP_REMOVED lines=14> */
[----:B------:R-:W-:-:S05]  /*1efe0*/  IMAD.SHL.U32 R2, R2, 0x2, RZ ;  /* 0x0000000202027824 */ /* 0x000fca00078e00ff */
[----:B------:R-:W-:Y:S01]  /*1eff0*/  LOP3.LUT R2, R2, 0x30, RZ, 0x3c, !PT ;  /* 0x0000003002027812 */ /* 0x000fe200078e3cff */
[----:B---3--:R-:W-:Y:S04]  /*1f000*/  STS.U16 [R11+UR4+0x7400], R23 ;  /* 0x007400170b007988 */ /* 0x008fe80008000404 */
[----:B------:R0:W-:Y:S04]  /*1f010*/  STL [R1+0x417c], R23 ;  /* 0x00417c1701007387 */ /* 0x0001e80000100800 */
[----:B----4-:R-:W-:Y:S04]  /*1f020*/  STS.U16 [R11+UR4+0x7480], R22 ;  /* 0x007480160b007988 */ /* 0x010fe80008000404 */
[----:B--2---:R-:W-:Y:S04]  /*1f030*/  STS.U16 [R11+UR4+0x7500], R21 ;  /* 0x007500150b007988 */ /* 0x004fe80008000404 */
[----:B------:R-:W-:Y:S04]  /*1f040*/  STS.U16 [R11+UR4+0x7580], R20 ;  /* 0x007580140b007988 */ /* 0x000fe80008000404 */
[----:B0-----:R-:W2:Y:S04]  /*1f050*/  LDL.LU R23, [R1+0x160] ;  /* 0x0001600001177983 */ /* 0x001ea80000300800 */
[----:B------:R0:W-:Y:S04]  /*1f060*/  STL [R1+0x4180], R22 ;  /* 0x0041801601007387 */ /* 0x0001e80000100800 */
[----:B0-----:R-:W3:Y:S04]  /*1f070*/  LDL.LU R22, [R1+0x164] ;  /* 0x0001640001167983 */ /* 0x001ee80000300800 */
[----:B------:R0:W-:Y:S04]  /*1f080*/  STL [R1+0x4184], R21 ;  /* 0x0041841501007387 */ /* 0x0001e80000100800 */
[----:B------:R-:W-:Y:S04]  /*1f090*/  STS.U16 [R2+UR4+0x600], R12 ;  /* 0x0006000c02007988 */ /* 0x000fe80008000404 */
[----:B0-----:R-:W4:Y:S04]  /*1f0a0*/  LDL.LU R21, [R1+0x1b8] ;  /* 0x0001b80001157983 */ /* 0x001f280000300800 */
[----:B------:R-:W2:Y:S04]  /*1f0b0*/  LDL.LU R11, [R1+0x41d0] ;  /* 0x0041d000010b7983 */ /* 0x000ea80000300800 */
[----:B------:R0:W-:Y:S04]  /*1f0c0*/  STL [R1+0x4188], R20 ;  /* 0x0041881401007387 */ /* 0x0001e80000100800 */
[----:B------:R1:W-:Y:S04]  /*1f0d0*/  STS.U16 [R2+UR4+0x680], R13 ;  /* 0x0006800d02007988 */ /* 0x0003e80008000404 */
[----:B------:R1:W-:Y:S04]  /*1f0e0*/  STS.U16 [R2+UR4+0x700], R15 ;  /* 0x0007000f02007988 */ /* 0x0003e80008000404 */
[----:B0-----:R-:W3:Y:S04]  /*1f0f0*/  LDL.LU R20, [R1+0x1bc] ;  /* 0x0001bc0001147983 */ /* 0x001ee80000300800 */
[----:B------:R-:W2:Y:S04]  /*1f100*/  LDL.LU R12, [R1+0x41cc] ;  /* 0x0041cc00010c7983 */ /* 0x000ea80000300800 */
[----:B-1----:R-:W2:Y:S04]  /*1f110*/  LDL.LU R13, [R1+0x41c8] ;  /* 0x0041c800010d7983 */ /* 0x002ea80000300800 */
[----:B------:R-:W2:Y:S04]  /*1f120*/  LDL.LU R15, [R1+0x41c4] ;  /* 0x0041c400010f7983 */ /* 0x000ea80000300800 */
[----:B------:R0:W-:Y:S04]  /*1f130*/  STS.U16 [R2+UR4+0x780], R16 ;  /* 0x0007801002007988 */ /* 0x0001e80008000404 */
[----:B------:R1:W-:Y:S04]  /*1f140*/  STS.U16 [R2+UR4+0x1600], R17 ;  /* 0x0016001102007988 */ /* 0x0003e80008000404 */
[----:B------:R1:W-:Y:S04]  /*1f150*/  STS.U16 [R2+UR4+0x1680], R18 ;  /* 0x0016801202007988 */ /* 0x0003e80008000404 */
        /* <DEDUP_REMOVED lines=9> */
[----:B------:R0:W-:Y:S04]  /*1f1f0*/  STS.U16 [R2+UR4+0x2680], R27 ;  /* 0x0026801b02007988 */ /* 0x0001e80008000404 */
[----:B0-----:R-:W2:Y:S04]  /*1f200*/  LDL.LU R27, [R1+0x41a8] ;  /* 0x0041a800011b7983 */ /* 0x001ea80000300800 */
[----:B---3--:R-:W-:Y:S04]  /*1f210*/  STS.U16 [R2+UR4+0x2700], R20 ;  /* 0x0027001402007988 */ /* 0x008fe80008000404 */
[----:B----4-:R-:W-:Y:S04]  /*1f220*/  STS.U16 [R2+UR4+0x2780], R21 ;  /* 0x0027801502007988 */ /* 0x010fe80008000404 */
[----:B------:R-:W-:Y:S04]  /*1f230*/  STS.U16 [R2+UR4+0x3600], R22 ;  /* 0x0036001602007988 */ /* 0x000fe80008000404 */
[----:B--2---:R-:W-:Y:S04]  /*1f240*/  STS.U16 [R2+UR4+0x3680], R23 ;  /* 0x0036801702007988 */ /* 0x004fe80008000404 */
        /* <DEDUP_REMOVED lines=12> */
[----:B0-----:R-:W2:Y:S04]  /*1f310*/  LDL.LU R25, [R1+0x3e8] ;  /* 0x0003e80001197983 */ /* 0x001ea80000300800 */
[----:B-1----:R-:W3:Y:S04]  /*1f320*/  LDL.LU R28, [R1+0x3e4] ;  /* 0x0003e400011c7983 */ /* 0x002ee80000300800 */
[----:B------:R-:W-:Y:S04]  /*1f330*/  STS.U16 [R2+UR4+0x6700], R27 ;  /* 0x0067001b02007988 */ /* 0x000fe80008000404 */
[----:B------:R0:W-:Y:S04]  /*1f340*/  STS.U16 [R2+UR4+0x6780], R26 ;  /* 0x0067801a02007988 */ /* 0x0001e80008000404 */
[----:B0-----:R-:W4:Y:S04]  /*1f350*/  LDL.LU R26, [R1+0x3e0] ;  /* 0x0003e000011a7983 */ /* 0x001f280000300800 */
[----:B------:R-:W4:Y:S04]  /*1f360*/  LDL.LU R27, [R1+0x3dc] ;  /* 0x0003dc00011b7983 */ /* 0x000f280000300800 */
[----:B------:R-:W-:Y:S04]  /*1f370*/  STS.U16 [R2+UR4+0x7600], R18 ;  /* 0x0076001202007988 */ /* 0x000fe80008000404 */
[----:B------:R-:W-:Y:S04]  /*1f380*/  STS.U16 [R2+UR4+0x7680], R17 ;  /* 0x0076801102007988 */ /* 0x000fe80008000404 */
[----:B------:R-:W-:Y:S04]  /*1f390*/  STS.U16 [R2+UR4+0x7700], R16 ;  /* 0x0077001002007988 */ /* 0x000fe80008000404 */
[----:B------:R0:W-:Y:S04]  /*1f3a0*/  STS.U16 [R2+UR4+0x7780], R15 ;  /* 0x0077800f02007988 */ /* 0x0001e80008000404 */
        /* <DEDUP_REMOVED lines=9> */
[----:B0-----:R-:W0:Y:S03]  /*1f440*/  S2R R2, SR_TID.X ;  /* 0x0000000000027919 */ /* 0x001e260000002100 */
[----:B------:R-:W4:Y:S04]  /*1f450*/  LDL.LU R7, [R1+0xf0] ;  /* 0x0000f00001077983 */ /* 0x000f280000300800 */
[----:B------:R-:W4:Y:S04]  /*1f460*/  LDL.LU R8, [R1+0xec] ;  /* 0x0000ec0001087983 */ /* 0x000f280000300800 */
[----:B------:R-:W4:Y:S04]  /*1f470*/  LDL.LU R9, [R1+0xe8] ;  /* 0x0000e80001097983 */ /* 0x000f280000300800 */
[----:B------:R-:W4:Y:S04]  /*1f480*/  LDL.LU R14, [R1+0x94] ;  /* 0x00009400010e7983 */ /* 0x000f280000300800 */
[----:B------:R-:W4:Y:S04]  /*1f490*/  LDL.LU R19, [R1+0x90] ;  /* 0x0000900001137983 */ /* 0x000f280000300800 */
[----:B------:R1:W-:Y:S04]  /*1f4a0*/  STL [R1+0x4190], R18 ;  /* 0x0041901201007387 */ /* 0x0003e80000100800 */
[----:B-1----:R-:W4:Y:S04]  /*1f4b0*/  LDL.LU R18, [R1+0x360] ;  /* 0x0003600001127983 */ /* 0x002f280000300800 */
[----:B------:R1:W-:Y:S04]  /*1f4c0*/  STL [R1+0x4194], R17 ;  /* 0x0041941101007387 */ /* 0x0003e80000100800 */
[----:B-1----:R-:W4:Y:S01]  /*1f4d0*/  LDL.LU R17, [R1+0x368] ;  /* 0x0003680001117983 */ /* 0x002f220000300800 */
[----:B0-----:R-:W-:-:S03]  /*1f4e0*/  LOP3.LUT R2, R2, 0x3f, RZ, 0xc0, !PT ;  /* 0x0000003f02027812 */ /* 0x001fc600078ec0ff */
[----:B------:R0:W-:Y:S02]  /*1f4f0*/  STL [R1+0x4198], R16 ;  /* 0x0041981001007387 */ /* 0x0001e40000100800 */
[----:B------:R-:W-:Y:S02]  /*1f500*/  IMAD.SHL.U32 R2, R2, 0x2, RZ ;  /* 0x0000000202027824 */ /* 0x000fe400078e00ff */
[----:B0-----:R-:W4:Y:S04]  /*1f510*/  LDL.LU R16, [R1+0x370] ;  /* 0x0003700001107983 */ /* 0x001f280000300800 */
[----:B------:R0:W-:Y:S02]  /*1f520*/  STL [R1+0x419c], R15 ;  /* 0x00419c0f01007387 */ /* 0x0001e40000100800 */
[----:B0-----:R-:W-:-:S02]  /*1f530*/  LOP3.LUT R15, R2, 0x40, RZ, 0x3c, !PT ;  /* 0x00000040020f7812 */ /* 0x001fc400078e3cff */
[----:B------:R-:W4:Y:S04]  /*1f540*/  LDL.LU R2, [R1+0x378] ;  /* 0x0003780001027983 */ /* 0x000f280000300800 */
[----:B--2---:R0:W-:Y:S04]  /*1f550*/  STS.U16 [R15+UR4+0x800], R25 ;  /* 0x000800190f007988 */ /* 0x0041e80008000404 */
[----:B---3--:R1:W-:Y:S04]  /*1f560*/  STS.U16 [R15+UR4+0x880], R28 ;  /* 0x0008801c0f007988 */ /* 0x0083e80008000404 */
[----:B0-----:R-:W2:Y:S04]  /*1f570*/  LDL.LU R25, [R1+0x30] ;  /* 0x0000300001197983 */ /* 0x001ea80000300800 */
[----:B-1----:R-:W3:Y:S04]  /*1f580*/  LDL.LU R28, [R1+0x2c] ;  /* 0x00002c00011c7983 */ /* 0x002ee80000300800 */
[----:B----4-:R0:W-:Y:S04]  /*1f590*/  STS.U16 [R15+UR4+0x900], R26 ;  /* 0x0009001a0f007988 */ /* 0x0101e80008000404 */
[----:B------:R1:W-:Y:S04]  /*1f5a0*/  STS.U16 [R15+UR4+0x980], R27 ;  /* 0x0009801b0f007988 */ /* 0x0003e80008000404 */
[----:B0-----:R-:W4:Y:S04]  /*1f5b0*/  LDL.LU R26, [R1+0x41a4] ;  /* 0x0041a400011a7983 */ /* 0x001f280000300800 */
[----:B-1----:R-:W2:Y:S04]  /*1f5c0*/  LDL.LU R27, [R1+0x41a0] ;  /* 0x0041a000011b7983 */ /* 0x002ea80000300800 */
[----:B------:R-:W-:Y:S04]  /*1f5d0*/  STS.U16 [R15+UR4+0x1800], R2 ;  /* 0x001800020f007988 */ /* 0x000fe80008000404 */
[----:B------:R0:W-:Y:S04]  /*1f5e0*/  STS.U16 [R15+UR4+0x1880], R16 ;  /* 0x001880100f007988 */ /* 0x0001e80008000404 */
[----:B------:R1:W-:Y:S04]  /*1f5f0*/  STS.U16 [R15+UR4+0x1900], R17 ;  /* 0x001900110f007988 */ /* 0x0003e80008000404 */
[----:B------:R1:W-:Y:S04]  /*1f600*/  STS.U16 [R15+UR4+0x1980], R18 ;  /* 0x001980120f007988 */ /* 0x0003e80008000404 */
        /* <DEDUP_REMOVED lines=14> */
[----:B0-----:R-:W3:Y:S04]  /*1f6f0*/  LDL.LU R16, [R1+0x3d8] ;  /* 0x0003d80001107983 */ /* 0x001ee80000300800 */
[----:B-1----:R-:W3:Y:S04]  /*1f700*/  LDL.LU R17, [R1+0x3d4] ;  /* 0x0003d40001117983 */ /* 0x002ee80000300800 */
[----:B------:R-:W3:Y:S04]  /*1f710*/  LDL.LU R18, [R1+0x3d0] ;  /* 0x0003d00001127983 */ /* 0x000ee80000300800 */
[----:B--2---:R-:W-:Y:S04]  /*1f720*/  STS.U16 [R15+UR4+0x5900], R27 ;  /* 0x0059001b0f007988 */ /* 0x004fe80008000404 */
[----:B----4-:R-:W-:Y:S04]  /*1f730*/  STS.U16 [R15+UR4+0x5980], R26 ;  /* 0x0059801a0f007988 */ /* 0x010fe80008000404 */
[----:B------:R0:W-:Y:S04]  /*1f740*/  STS.U16 [R15+UR4+0x6800], R24 ;  /* 0x006800180f007988 */ /* 0x0001e80008000404 */
[----:B0-----:R-:W2:Y:S01]  /*1f750*/  LDL.LU R24, [R1+0x3cc] ;  /* 0x0003cc0001187983 */ /* 0x001ea20000300800 */
[----:B------:R-:W0:Y:S03]  /*1f760*/  S2R R2, SR_TID.X ;  /* 0x0000000000027919 */ /* 0x000e260000002100 */
        /* <DEDUP_REMOVED lines=13> */
[----:B---3--:R3:W-:Y:S04]  /*1f840*/  STS.U16 [R15+UR4+0x6900], R28 ;  /* 0x0069001c0f007988 */ /* 0x0087e80008000404 */
[----:B------:R-:W4:Y:S04]  /*1f850*/  LDL.LU R14, [R1+0xe0] ;  /* 0x0000e000010e7983 */ /* 0x000f280000300800 */
[----:B------:R0:W-:Y:S04]  /*1f860*/  STS.U16 [R15+UR4+0x6980], R29 ;  /* 0x0069801d0f007988 */ /* 0x0001e80008000404 */
[----:B------:R-:W4:Y:S04]  /*1f870*/  LDL.LU R19, [R1+0xdc] ;  /* 0x0000dc0001137983 */ /* 0x000f280000300800 */
[----:B------:R-:W-:Y:S04]  /*1f880*/  STS.U16 [R15+UR4+0x7800], R13 ;  /* 0x0078000d0f007988 */ /* 0x000fe80008000404 */
[----:B------:R-:W-:Y:S04]  /*1f890*/  STS.U16 [R15+UR4+0x7880], R12 ;  /* 0x0078800c0f007988 */ /* 0x000fe80008000404 */
[----:B-1----:R-:W4:Y:S04]  /*1f8a0*/  LDL.LU R25, [R1+0xd8] ;  /* 0x0000d80001197983 */ /* 0x002f280000300800 */
[----:B---3--:R-:W3:Y:S04]  /*1f8b0*/  LDL.LU R28, [R1+0x84] ;  /* 0x00008400011c7983 */ /* 0x008ee80000300800 */
[----:B------:R-:W3:Y:S04]  /*1f8c0*/  LDL.LU R4, [R1+0x7c] ;  /* 0x00007c0001047983 */ /* 0x000ee80000300800 */
[----:B------:R-:W3:Y:S01]  /*1f8d0*/  LDL.LU R5, [R1+0x78] ;  /* 0x0000780001057983 */ /* 0x000ee20000300800 */
[----:B0-----:R-:W-:-:S05]  /*1f8e0*/  LOP3.LUT R2, R2, 0x3f, RZ, 0xc0, !PT ;  /* 0x0000003f02027812 */ /* 0x001fca00078ec0ff */
[----:B------:R-:W-:Y:S01]  /*1f8f0*/  IMAD.SHL.U32 R2, R2, 0x2, RZ ;  /* 0x0000000202027824 */ /* 0x000fe200078e00ff */
[----:B------:R-:W-:Y:S04]  /*1f900*/  STS.U16 [R15+UR4+0x7900], R11 ;  /* 0x0079000b0f007988 */ /* 0x000fe80008000404 */
[----:B------:R-:W-:Y:S01]  /*1f910*/  LOP3.LUT R29, R2, 0x50, RZ, 0x3c, !PT ;  /* 0x00000050021d7812 */ /* 0x000fe200078e3cff */
[----:B------:R0:W-:Y:S04]  /*1f920*/  STS.U16 [R15+UR4+0x7980], R10 ;  /* 0x0079800a0f007988 */ /* 0x0001e80008000404 */
[----:B------:R-:W3:Y:S04]  /*1f930*/  LDL.LU R2, [R1+0x80] ;  /* 0x0000800001027983 */ /* 0x000ee80000300800 */
[----:B0-----:R-:W3:Y:S04]  /*1f940*/  LDL.LU R15, [R1+0x419c] ;  /* 0x00419c00010f7983 */ /* 0x001ee80000300800 */
[----:B------:R0:W-:Y:S04]  /*1f950*/  STS.U16 [R29+UR4+0xa00], R16 ;  /* 0x000a00101d007988 */ /* 0x0001e80008000404 */
[----:B------:R1:W-:Y:S04]  /*1f960*/  STS.U16 [R29+UR4+0xa80], R17 ;  /* 0x000a80111d007988 */ /* 0x0003e80008000404 */
[----:B------:R1:W-:Y:S04]  /*1f970*/  STS.U16 [R29+UR4+0xb00], R18 ;  /* 0x000b00121d007988 */ /* 0x0003e80008000404 */
[----:B0-----:R-:W3:Y:S04]  /*1f980*/  LDL.LU R16, [R1+0x4198] ;  /* 0x0041980001107983 */ /* 0x001ee80000300800 */
[----:B-1----:R-:W3:Y:S04]  /*1f990*/  LDL.LU R17, [R1+0x4194] ;  /* 0x0041940001117983 */ /* 0x002ee80000300800 */
[----:B------:R-:W3:Y:S04]  /*1f9a0*/  LDL.LU R18, [R1+0x4190] ;  /* 0x0041900001127983 */ /* 0x000ee80000300800 */
[----:B--2---:R0:W-:Y:S04]  /*1f9b0*/  STS.U16 [R29+UR4+0xb80], R24 ;  /* 0x000b80181d007988 */ /* 0x0041e80008000404 */
[----:B0-----:R-:W2:Y:S04]  /*1f9c0*/  LDL.LU R24, [R1+0x418c] ;  /* 0x00418c0001187983 */ /* 0x001ea80000300800 */
[----:B----4-:R0:W-:Y:S04]  /*1f9d0*/  STS.U16 [R29+UR4+0x1a00], R27 ;  /* 0x001a001b1d007988 */ /* 0x0101e80008000404 */
[----:B------:R1:W-:Y:S04]  /*1f9e0*/  STS.U16 [R29+UR4+0x1a80], R26 ;  /* 0x001a801a1d007988 */ /* 0x0003e80008000404 */
[----:B0-----:R-:W4:Y:S04]  /*1f9f0*/  LDL.LU R27, [R1+0x3c8] ;  /* 0x0003c800011b7983 */ /* 0x001f280000300800 */
[----:B-1----:R-:W4:Y:S04]  /*1fa00*/  LDL.LU R26, [R1+0x3c4] ;  /* 0x0003c400011a7983 */ /* 0x002f280000300800 */
[----:B--2---:R0:W-:Y:S04]  /*1fa10*/  STS.U16 [R29+UR4+0x1b00], R24 ;  /* 0x001b00181d007988 */ /* 0x0041e80008000404 */
[----:B------:R1:W-:Y:S04]  /*1fa20*/  STS.U16 [R29+UR4+0x1b80], R20 ;  /* 0x001b80141d007988 */ /* 0x0003e80008000404 */
[----:B------:R2:W-:Y:S04]  /*1fa30*/  STS.U16 [R29+UR4+0x2a00], R21 ;  /* 0x002a00151d007988 */ /* 0x0005e80008000404 */
[----:B------:R3:W-:Y:S04]  /*1fa40*/  STS.U16 [R29+UR4+0x2a80], R22 ;  /* 0x002a80161d007988 */ /* 0x0007e80008000404 */
[----:B------:R4:W-:Y:S04]  /*1fa50*/  STS.U16 [R29+UR4+0x2b00], R23 ;  /* 0x002b00171d007988 */ /* 0x0009e80008000404 */
[----:B------:R4:W-:Y:S04]  /*1fa60*/  STS.U16 [R29+UR4+0x2b80], R3 ;  /* 0x002b80031d007988 */ /* 0x0009e80008000404 */
[----:B0-----:R-:W4:Y:S04]  /*1fa70*/  LDL.LU R24, [R1+0x3c0] ;  /* 0x0003c00001187983 */ /* 0x001f280000300800 */
[----:B-1----:R-:W4:Y:S04]  /*1fa80*/  LDL.LU R20, [R1+0x4188] ;  /* 0x0041880001147983 */ /* 0x002f280000300800 */
[----:B--2---:R-:W2:Y:S04]  /*1fa90*/  LDL.LU R21, [R1+0x4184] ;  /* 0x0041840001157983 */ /* 0x004ea80000300800 */
[----:B---3--:R-:W3:Y:S04]  /*1faa0*/  LDL.LU R22, [R1+0x4180] ;  /* 0x0041800001167983 */ /* 0x008ee80000300800 */
[----:B----4-:R-:W4:Y:S04]  /*1fab0*/  LDL.LU R23, [R1+0x417c] ;  /* 0x00417c0001177983 */ /* 0x010f280000300800 */
        /* <DEDUP_REMOVED lines=8> */
[----:B-1----:R-:W3:Y:S04]  /*1fb40*/  LDL.LU R6, [R1+0x4170] ;  /* 0x0041700001067983 */ /* 0x002ee80000300800 */
[----:B------:R-:W4:Y:S04]  /*1fb50*/  LDL.LU R7, [R1+0x416c] ;  /* 0x00416c0001077983 */ /* 0x000f280000300800 */
[----:B------:R-:W2:Y:S04]  /*1fb60*/  LDL.LU R8, [R1+0x4168] ;  /* 0x0041680001087983 */ /* 0x000ea80000300800 */
[----:B------:R-:W3:Y:S04]  /*1fb70*/  LDL.LU R9, [R1+0x4164] ;  /* 0x0041640001097983 */ /* 0x000ee80000300800 */
[----:B------:R-:W4:Y:S04]  /*1fb80*/  LDL.LU R14, [R1+0x4160] ;  /* 0x00416000010e7983 */ /* 0x000f280000300800 */
[----:B------:R0:W-:Y:S04]  /*1fb90*/  STS.U16 [R29+UR4+0x4b00], R19 ;  /* 0x004b00131d007988 */ /* 0x0001e80008000404 */
[----:B------:R1:W-:Y:S04]  /*1fba0*/  STS.U16 [R29+UR4+0x4b80], R25 ;  /* 0x004b80191d007988 */ /* 0x0003e80008000404 */
[----:B------:R1:W-:Y:S04]  /*1fbb0*/  STS.U16 [R29+UR4+0x5a00], R28 ;  /* 0x005a001c1d007988 */ /* 0x0003e80008000404 */
[----:B0-----:R-:W2:Y:S04]  /*1fbc0*/  LDL.LU R19, [R1+0x415c] ;  /* 0x00415c0001137983 */ /* 0x001ea80000300800 */
[----:B-1----:R-:W3:Y:S04]  /*1fbd0*/  LDL.LU R25, [R1+0x4158] ;  /* 0x0041580001197983 */ /* 0x002ee80000300800 */
[----:B------:R-:W4:Y:S04]  /*1fbe0*/  LDL.LU R28, [R1+0x4154] ;  /* 0x00415400011c7983 */ /* 0x000f280000300800 */
[----:B------:R0:W-:Y:S02]  /*1fbf0*/  STS.U16 [R29+UR4+0x5a80], R2 ;  /* 0x005a80021d007988 */ /* 0x0001e40008000404 */
[----:B0-----:R-:W0:Y:S02]  /*1fc00*/  S2R R2, SR_TID.X ;  /* 0x0000000000027919 */ /* 0x001e240000002100 */
[----:B------:R-:W-:Y:S04]  /*1fc10*/  STS.U16 [R29+UR4+0x5b00], R4 ;  /* 0x005b00041d007988 */ /* 0x000fe80008000404 */
[----:B------:R-:W-:Y:S01]  /*1fc20*/  STS.U16 [R29+UR4+0x5b80], R5 ;  /* 0x005b80051d007988 */ /* 0x000fe20008000404 */
[----:B0-----:R-:W-:-:S05]  /*1fc30*/  LOP3.LUT R2, R2, 0x3f, RZ, 0xc0, !PT ;  /* 0x0000003f02027812 */ /* 0x001fca00078ec0ff */
[----:B------:R-:W-:Y:S01]  /*1fc40*/  IMAD.SHL.U32 R2, R2, 0x2, RZ ;  /* 0x0000000202027824 */ /* 0x000fe200078e00ff */
[----:B----4-:R0:W-:Y:S04]  /*1fc50*/  STS.U16 [R29+UR4+0x6a00], R28 ;  /* 0x006a001c1d007988 */ /* 0x0101e80008000404 */
[----:B---3--:R1:W-:Y:S04]  /*1fc60*/  STS.U16 [R29+UR4+0x6a80], R25 ;  /* 0x006a80191d007988 */ /* 0x0083e80008000404 */
[----:B--2---:R-:W-:Y:S04]  /*1fc70*/  STS.U16 [R29+UR4+0x6b00], R19 ;  /* 0x006b00131d007988 */ /* 0x004fe80008000404 */
[----:B------:R-:W-:Y:S04]  /*1fc80*/  STS.U16 [R29+UR4+0x6b80], R14 ;  /* 0x006b800e1d007988 */ /* 0x000fe80008000404 */
[----:B------:R-:W-:Y:S04]  /*1fc90*/  STS.U16 [R29+UR4+0x7a00], R9 ;  /* 0x007a00091d007988 */ /* 0x000fe80008000404 */
[----:B------:R-:W-:Y:S04]  /*1fca0*/  STS.U16 [R29+UR4+0x7a80], R8 ;  /* 0x007a80081d007988 */ /* 0x000fe80008000404 */
[----:B------:R-:W-:Y:S04]  /*1fcb0*/  STS.U16 [R29+UR4+0x7b00], R7 ;  /* 0x007b00071d007988 */ /* 0x000fe80008000404 */
[----:B------:R2:W-:Y:S04]  /*1fcc0*/  STS.U16 [R29+UR4+0x7b80], R6 ;  /* 0x007b80061d007988 */ /* 0x0005e80008000404 */
[----:B0-----:R-:W3:Y:S01]  /*1fcd0*/  LDL.LU R28, [R1+0x4150] ;  /* 0x00415000011c7983 */ /* 0x001ee20000300800 */
[----:B-1----:R-:W-:-:S03]  /*1fce0*/  LOP3.LUT R25, R2, 0x60, RZ, 0x3c, !PT ;  /* 0x0000006002197812 */ /* 0x002fc600078e3cff */
[----:B------:R-:W4:Y:S04]  /*1fcf0*/  LDL R5, [R1+0x1920] ;  /* 0x0019200001057983 */ /* 0x000f280000100800 */
[----:B------:R-:W4:Y:S04]  /*1fd00*/  LDL R4, [R1+0x1934] ;  /* 0x0019340001047983 */ /* 0x000f280000100800 */
[----:B------:R0:W-:Y:S04]  /*1fd10*/  STS.U16 [R25+UR4+0xc00], R27 ;  /* 0x000c001b19007988 */ /* 0x0001e80008000404 */
[----:B--2---:R-:W2:Y:S04]  /*1fd20*/  LDL.LU R29, [R1+0x414c] ;  /* 0x00414c00011d7983 */ /* 0x004ea80000300800 */
[----:B------:R1:W-:Y:S04]  /*1fd30*/  STS.U16 [R25+UR4+0xc80], R26 ;  /* 0x000c801a19007988 */ /* 0x0003e80008000404 */
[----:B------:R1:W-:Y:S04]  /*1fd40*/  STS.U16 [R25+UR4+0xd00], R24 ;  /* 0x000d001819007988 */ /* 0x0003e80008000404 */
[----:B0-----:R-:W3:Y:S04]  /*1fd50*/  LDL.LU R27, [R1+0x4148] ;  /* 0x00414800011b7983 */ /* 0x001ee80000300800 */
[----:B-1----:R-:W4:Y:S04]  /*1fd60*/  LDL.LU R26, [R1+0x4144] ;  /* 0x00414400011a7983 */ /* 0x002f280000300800 */
[----:B------:R-:W2:Y:S04]  /*1fd70*/  LDL.LU R24, [R1+0x4140] ;  /* 0x0041400001187983 */ /* 0x000ea80000300800 */
[----:B--2---:R0:W-:Y:S04]  /*1fd80*/  STS.U16 [R25+UR4+0xd80], R24 ;  /* 0x000d801819007988 */ /* 0x0041e80008000404 */
[----:B0-----:R-:W2:Y:S04]  /*1fd90*/  LDL.LU R24, [R1+0x413c] ;  /* 0x00413c0001187983 */ /* 0x001ea80000300800 */
[----:B----4-:R0:W-:Y:S04]  /*1fda0*/  STS.U16 [R25+UR4+0x1c00], R26 ;  /* 0x001c001a19007988 */ /* 0x0101e80008000404 */
[----:B---3--:R1:W-:Y:S04]  /*1fdb0*/  STS.U16 [R25+UR4+0x1c80], R27 ;  /* 0x001c801b19007988 */ /* 0x0083e80008000404 */
[----:B------:R3:W-:Y:S04]  /*1fdc0*/  STS.U16 [R25+UR4+0x1d00], R29 ;  /* 0x001d001d19007988 */ /* 0x0007e80008000404 */
[----:B------:R4:W-:Y:S04]  /*1fdd0*/  STS.U16 [R25+UR4+0x1d80], R28 ;  /* 0x001d801c19007988 */ /* 0x0009e80008000404 */
[----:B0-----:R-:W2:Y:S04]  /*1fde0*/  LDL.LU R26, [R1+0x4138] ;  /* 0x00413800011a7983 */ /* 0x001ea80000300800 */
[----:B-1----:R-:W2:Y:S04]  /*1fdf0*/  LDL.LU R27, [R1+0x4134] ;  /* 0x00413400011b7983 */ /* 0x002ea80000300800 */
[----:B---3--:R-:W3:Y:S04]  /*1fe00*/  LDL.LU R29, [R1+0x4130] ;  /* 0x00413000011d7983 */ /* 0x008ee80000300800 */
[----:B----4-:R-:W4:Y:S01]  /*1fe10*/  LDL.LU R28, [R1+0x412c] ;  /* 0x00412c00011c7983 */ /* 0x010f220000300800 */
[----:B--2---:R-:W-:-:S06]  /*1fe20*/  PRMT R24, RZ, 0x7610, R24 ;  /* 0x00007610ff187816 */ /* 0x004fcc0000000018 */
[----:B------:R0:W2:Y:S04]  /*1fe30*/  @!P0 LDG.E.U16 R24, desc[UR8][R4.64] ;  /* 0x0000000804188981 */ /* 0x0000a8000c1e1500 */
[----:B------:R-:W0:Y:S04]  /*1fe40*/  LDL R4, [R1+0x1930] ;  /* 0x0019300001047983 */ /* 0x000e280000100800 */
[----:B------:R-:W0:Y:S01]  /*1fe50*/  LDL R5, [R1+0x1948] ;  /* 0x0019480001057983 */ /* 0x000e220000100800 */
[----:B---3--:R-:W-:Y:S02]  /*1fe60*/  PRMT R29, RZ, 0x7610, R29 ;  /* 0x00007610ff1d7816 */ /* 0x008fe4000000001d */
[----:B0-----:R-:W-:-:S04]  /*1fe70*/  @!P0 LOP3.LUT R5, R5, R4, RZ, 0x3c, !PT ;  /* 0x0000000405058212 */ /* 0x001fc800078e3cff */
[----:B------:R-:W-:-:S04]  /*1fe80*/  @!P0 LOP3.LUT R4, R5, R4, RZ, 0x3c, !PT ;  /* 0x0000000405048212 */ /* 0x000fc800078e3cff */
[----:B------:R-:W-:-:S05]  /*1fe90*/  @!P0 LOP3.LUT R5, R5, R4, RZ, 0x3c, !PT ;  /* 0x0000000405058212 */ /* 0x000fca00078e3cff */
[----:B------:R-:W3:Y:S04]  /*1fea0*/  @!P0 LDG.E.U16 R29, desc[UR8][R4.64] ;  /* 0x00000008041d8981 */ /* 0x000ee8000c1e1500 */
[----:B--2---:R-:W-:Y:S04]  /*1feb0*/  STL [R1+0x3f24], R24 ;  /* 0x003f241801007387 */ /* 0x004fe80000100800 */
[----:B---3--:R0:W-:Y:S04]  /*1fec0*/  STL [R1+0x1b0], R29 ;  /* 0x0001b01d01007387 */ /* 0x0081e80000100800 */
[----:B0-----:R-:W2:Y:S04]  /*1fed0*/  LDL.LU R29, [R1+0x4128] ;  /* 0x00412800011d7983 */ /* 0x001ea80000300800 */
[----:B------:R-:W3:Y:S04]  /*1fee0*/  LDL R4, [R1+0x1810] ;  /* 0x0018100001047983 */ /* 0x000ee80000100800 */
[----:B------:R-:W3:Y:S01]  /*1fef0*/  LDL R5, [R1+0x1814] ;  /* 0x0018140001057983 */ /* 0x000ee20000100800 */
[----:B----4-:R-:W-:-:S02]  /*1ff00*/  PRMT R28, RZ, 0x7610, R28 ;  /* 0x00007610ff1c7816 */ /* 0x010fc4000000001c */
[----:B---3--:R-:W-:-:S04]  /*1ff10*/  @!P0 LOP3.LUT R5, R5, R4, RZ, 0x3c, !PT ;  /* 0x0000000405058212 */ /* 0x008fc800078e3cff */
[----:B------:R-:W-:-:S04]  /*1ff20*/  @!P0 LOP3.LUT R4, R5, R4, RZ, 0x3c, !PT ;  /* 0x0000000405048212 */ /* 0x000fc800078e3cff */
[----:B------:R-:W-:-:S05]  /*1ff30*/  @!P0 LOP3.LUT R5, R5, R4, RZ, 0x3c, !PT ;  /* 0x0000000405058212 */ /* 0x000fca00078e3cff */
[----:B------:R-:W3:Y:S04]  /*1ff40*/  @!P0 LDG.E.U16 R28, desc[UR8][R4.64] ;  /* 0x00000008041c8981 */ /* 0x000ee8000c1e1500 */
[----:B---3--:R0:W-:Y:S04]  /*1ff50*/  STL [R1+0x1ac], R28 ;  /* 0x0001ac1c01007387 */ /* 0x0081e80000100800 */
[----:B0-----:R-:W3:Y:S04]  /*1ff60*/  LDL.LU R28, [R1+0x4124] ;  /* 0x00412400011c7983 */ /* 0x001ee80000300800 */
[----:B------:R-:W4:Y:S04]  /*1ff70*/  LDL R4, [R1+0x17d0] ;  /* 0x0017d00001047983 */ /* 0x000f280000100800 */
[----:B------:R-:W4:Y:S01]  /*1ff80*/  LDL R5, [R1+0x17d4] ;  /* 0x0017d40001057983 */ /* 0x000f220000100800 */
[----:B--2---:R-:W-:-:S02]  /*1ff90*/  PRMT R29, RZ, 0x7610, R29 ;  /* 0x00007610ff1d7816 */ /* 0x004fc4000000001d */
[----:B----4-:R-:W-:-:S04]  /*1ffa0*/  @!P0 LOP3.LUT R5, R5, R4, RZ, 0x3c, !PT ;  /* 0x0000000405058212 */ /* 0x010fc800078e3cff */
[----:B------:R-:W-:-:S04]  /*1ffb0*/  @!P0 LOP3.LUT R4, R5, R4, RZ, 0x3c, !PT ;  /* 0x0000000405048212 */ /* 0x000fc800078e3cff */
[----:B------:R-:W-:-:S05]  /*1ffc0*/  @!P0 LOP3.LUT R5, R5, R4, RZ, 0x3c, !PT ;  /* 0x0000000405058212 */ /* 0x000fca00078e3cff */
[----:B------:R-:W2:Y:S04]  /*1ffd0*/  @!P0 LDG.E.U16 R29, desc[UR8][R4.64] ;  /* 0x00000008041d8981 */ /* 0x000ea8000c1e1500 */
[----:B--2---:R0:W-:Y:S04]  /*1ffe0*/  STL [R1+0x1a4], R29 ;  /* 0x0001a41d01007387 */ /* 0x0041e80000100800 */
[----:B0-----:R-:W2:Y:S04]  /*1fff0*/  LDL.LU R29, [R1+0x4120] ;  /* 0x00412000011d7983 */ /* 0x001ea80000300800 */
[----:B------:R-:W4:Y:S04]  /*20000*/  LDL R4, [R1+0x1790] ;  /* 0x0017900001047983 */ /* 0x000f280000100800 */
[----:B------:R-:W4:Y:S01]  /*20010*/  LDL R5, [R1+0x1794] ;  /* 0x0017940001057983 */ /* 0x000f220000100800 */
[----:B---3--:R-:W-:-:S02]  /*20020*/  PRMT R28, RZ, 0x7610, R28 ;  /* 0x00007610ff1c7816 */ /* 0x008fc4000000001c */
[----:B----4-:R-:W-:-:S04]  /*20030*/  @!P0 LOP3.LUT R5, R5, R4, RZ, 0x3c, !PT ;  /* 0x0000000405058212 */ /* 0x010fc800078e3cff */
        /* <DEDUP_REMOVED lines=781> */
[----:B------:R-:W-:-:S02]  /*23110*/  PRMT R9, RZ, 0x7610, R9 ;  /* 0x00007610ff097816 */ /* 0x000fc40000000009 */
[----:B----4-:R-:W-:-:S04]  /*23120*/  @!P0 LOP3.LUT R5, R5, R4, RZ, 0x3c, !PT ;  /* 0x0000000405058212 */ /* 0x010fc800078e3cff */
[----:B------:R-:W-:-:S04]  /*23130*/  @!P0 LOP3.LUT R4, R5, R4, RZ, 0x3c, !PT ;  /* 0x0000000405048212 */ /* 0x000fc800078e3cff */
[----:B------:R-:W-:-:S05]  /*23140*/  @!P0 LOP3.LUT R5, R5, R4, RZ, 0x3c, !PT ;  /* 0x0000000405058212 */ /* 0x000fca00078e3cff */
[----:B------:R0:W4:Y:S04]  /*23150*/  @!P0 LDG.E.U16 R9, desc[UR8][R4.64] ;  /* 0x0000000804098981 */ /* 0x000128000c1e1500 */
[----:B------:R-:W0:Y:S04]  /*23160*/  LDL R4, [R1+0x1578] ;  /* 0x0015780001047983 */ /* 0x000e280000100800 */
[----:B------:R-:W0:Y:S01]  /*23170*/  LDL R5, [R1+0x184c] ;  /* 0x00184c0001057983 */ /* 0x000e220000100800 */
[----:B---3--:R-:W-:Y:S02]  /*23180*/  PRMT R28, RZ, 0x7610, R28 ;  /* 0x00007610ff1c7816 */ /* 0x008fe4000000001c */
[----:B0-----:R-:W-:-:S04]  /*23190*/  @!P0 LOP3.LUT R5, R5, R4, RZ, 0x3c, !PT ;  /* 0x0000000405058212 */ /* 0x001fc800078e3cff */
[----:B------:R-:W-:-:S04]  /*231a0*/  @!P0 LOP3.LUT R4, R5, R4, RZ, 0x3c, !PT ;  /* 0x0000000405048212 */ /* 0x000fc800078e3cff */
[----:B------:R-:W-:-:S05]  /*231b0*/  @!P0 LOP3.LUT R5, R5, R4, RZ, 0x3c, !PT ;  /* 0x0000000405058212 */ /* 0x000fca00078e3cff */
[----:B------:R-:W3:Y:S04]  /*231c0*/  @!P0 LDG.E.U16 R28, desc[UR8][R4.64] ;  /* 0x00000008041c8981 */ /* 0x000ee8000c1e1500 */
[----:B----4-:R0:W-:Y:S04]  /*231d0*/  STL [R1+0x44], R9 ;  /* 0x0000440901007387 */ /* 0x0101e80000100800 */
[----:B0-----:R-:W4:Y:S04]  /*231e0*/  LDL R9, [R1+0x181c] ;  /* 0x00181c0001097983 */ /* 0x001f280000100800 */
        /* <DEDUP_REMOVED lines=35> */
[----:B------:R-:W3:Y:S01]  /*23420*/  @!P0 LDG.E.U16 R28, desc[UR8][R4.64] ;  /* 0x00000008041c8981 */ /* 0x000ee2000c1e1500 */
[----:B------:R-:W-:-:S03]  /*23430*/  PRMT R8, RZ, 0x7610, R8 ;  /* 0x00007610ff087816 */ /* 0x000fc60000000008 */
[----:B---3--:R0:W-:Y:S04]  /*23440*/  STL [R1+0x30], R28 ;  /* 0x0000301c01007387 */ /* 0x0081e80000100800 */
[----:B0-----:R-:W3:Y:S04]  /*23450*/  LDL.LU R28, [R1+0x3fb0] ;  /* 0x003fb000011c7983 */ /* 0x001ee80000300800 */
[----:B------:R-:W4:Y:S01]  /*23460*/  LDL R5, [R1+0x1554] ;  /* 0x0015540001057983 */ /* 0x000f220000100800 */
[----:B------:R-:W-:-:S03]  /*23470*/  @!P0 IMAD.MOV.U32 R4, RZ, RZ, R9 ;  /* 0x000000ffff048224 */ /* 0x000fc600078e0009 */
[----:B------:R-:W2:Y:S04]  /*23480*/  LDL R9, [R1+0x16a0] ;  /* 0x0016a00001097983 */ /* 0x000ea80000100800 */
[----:B----4-:R0:W4:Y:S04]  /*23490*/  @!P0 LDG.E.U16 R8, desc[UR8][R4.64] ;  /* 0x0000000804088981 */ /* 0x010128000c1e1500 */
[----:B------:R-:W0:Y:S04]  /*234a0*/  LDL R4, [R1+0x17e0] ;  /* 0x0017e00001047983 */ /* 0x000e280000100800 */
[----:B------:R-:W0:Y:S01]  /*234b0*/  LDL R5, [R1+0x17e4] ;  /* 0x0017e40001057983 */ /* 0x000e220000100800 */
[----:B---3--:R-:W-:-:S02]  /*234c0*/  PRMT R28, RZ, 0x7610, R28 ;  /* 0x00007610ff1c7816 */ /* 0x008fc4000000001c */
        /* <DEDUP_REMOVED lines=41> */
[----:B------:R0:W3:Y:S01]  /*23760*/  @!P0 LDG.E.U16 R28, desc[UR8][R4.64] ;  /* 0x00000008041c8981 */ /* 0x0000e2000c1e1500 */
[----:B------:R-:W-:Y:S01]  /*23770*/  PRMT R24, RZ, 0x7610, R24 ;  /* 0x00007610ff187816 */ /* 0x000fe20000000018 */
[----:B0-----:R-:W-:Y:S02]  /*23780*/  @!P0 IMAD.MOV.U32 R4, RZ, RZ, R8 ;  /* 0x000000ffff048224 */ /* 0x001fe400078e0008 */
[----:B------:R-:W-:-:S05]  /*23790*/  @!P0 IMAD.MOV.U32 R5, RZ, RZ, R9 ;  /* 0x000000ffff058224 */ /* 0x000fca00078e0009 */
[----:B------:R0:W4:Y:S04]  /*237a0*/  @!P0 LDG.E.U16 R24, desc[UR8][R4.64] ;  /* 0x0000000804188981 */ /* 0x000128000c1e1500 */
[----:B---3--:R1:W-:Y:S04]  /*237b0*/  STL [R1+0x18], R28 ;  /* 0x0000181c01007387 */ /* 0x0083e80000100800 */
[----:B-1----:R-:W3:Y:S04]  /*237c0*/  LDL.LU R28, [R1+0x3f9c] ;  /* 0x003f9c00011c7983 */ /* 0x002ee80000300800 */
[----:B------:R-:W0:Y:S04]  /*237d0*/  LDL R4, [R1+0x1660] ;  /* 0x0016600001047983 */ /* 0x000e280000100800 */
[----:B------:R-:W0:Y:S01]  /*237e0*/  LDL R5, [R1+0x1664] ;  /* 0x0016640001057983 */ /* 0x000e220000100800 */
[----:B------:R-:W-:-:S03]  /*237f0*/  PRMT R2, RZ, 0x7610, R2 ;  /* 0x00007610ff027816 */ /* 0x000fc60000000002 */
[----:B------:R-:W3:Y:S04]  /*23800*/  LDL R9, [R1+0x15a0] ;  /* 0x0015a00001097983 */ /* 0x000ee80000100800 */
[----:B------:R-:W3:Y:S01]  /*23810*/  LDL R8, [R1+0x15a4] ;  /* 0x0015a40001087983 */ /* 0x000ee20000100800 */
[----:B0-----:R-:W-:-:S04]  /*23820*/  @!P0 LOP3.LUT R5, R5, R4, RZ, 0x3c, !PT ;  /* 0x0000000405058212 */ /* 0x001fc800078e3cff */
[----:B------:R-:W-:-:S04]  /*23830*/  @!P0 LOP3.LUT R4, R5, R4, RZ, 0x3c, !PT ;  /* 0x0000000405048212 */ /* 0x000fc800078e3cff */
[----:B------:R-:W-:-:S05]  /*23840*/  @!P0 LOP3.LUT R5, R5, R4, RZ, 0x3c, !PT ;  /* 0x0000000405058212 */ /* 0x000fca00078e3cff */
[----:B------:R-:W2:Y:S04]  /*23850*/  @!P0 LDG.E.U16 R2, desc[UR8][R4.64] ;  /* 0x0000000804028981 */ /* 0x000ea8000c1e1500 */
[----:B----4-:R0:W-:Y:S04]  /*23860*/  STL [R1+0x3f28], R24 ;  /* 0x003f281801007387 */ /* 0x0101e80000100800 */
[----:B0-----:R-:W4:Y:S04]  /*23870*/  LDL R24, [R1+0x1624] ;  /* 0x0016240001187983 */ /* 0x001f280000100800 */
[----:B--2---:R-:W-:Y:S04]  /*23880*/  STL [R1+0x10], R2 ;  /* 0x0000100201007387 */ /* 0x004fe80000100800 */
[----:B------:R-:W2:Y:S01]  /*23890*/  LDL R5, [R1+0x1620] ;  /* 0x0016200001057983 */ /* 0x000ea20000100800 */
[----:B------:R-:W-:Y:S01]  /*238a0*/  PRMT R29, RZ, 0x7610, R29 ;  /* 0x00007610ff1d7816 */ /* 0x000fe2000000001d */
[----:B----4-:R-:W-:Y:S01]  /*238b0*/  @!P0 IMAD.MOV.U32 R4, RZ, RZ, R24 ;  /* 0x000000ffff048224 */ /* 0x010fe200078e0018 */
[----:B---3--:R-:W-:-:S02]  /*238c0*/  PRMT R28, RZ, 0x7610, R28 ;  /* 0x00007610ff1c7816 */ /* 0x008fc4000000001c */
[----:B------:R-:W-:Y:S01]  /*238d0*/  PRMT R27, RZ, 0x7610, R27 ;  /* 0x00007610ff1b7816 */ /* 0x000fe2000000001b */
[----:B------:R-:W3:Y:S04]  /*238e0*/  LDL R24, [R1+0x1894] ;  /* 0x0018940001187983 */ /* 0x000ee80000100800 */
[----:B--2---:R0:W2:Y:S04]  /*238f0*/  @!P0 LDG.E.U16 R29, desc[UR8][R4.64] ;  /* 0x00000008041d8981 */ /* 0x0040a8000c1e1500 */
[----:B------:R-:W0:Y:S04]  /*23900*/  LDL R4, [R1+0x15e0] ;  /* 0x0015e00001047983 */ /* 0x000e280000100800 */
[----:B------:R-:W0:Y:S02]  /*23910*/  LDL R5, [R1+0x15e4] ;  /* 0x0015e40001057983 */ /* 0x000e240000100800 */
[----:B0-----:R-:W-:-:S04]  /*23920*/  @!P0 LOP3.LUT R5, R5, R4, RZ, 0x3c, !PT ;  /* 0x0000000405058212 */ /* 0x001fc800078e3cff */
[----:B------:R-:W-:-:S04]  /*23930*/  @!P0 LOP3.LUT R4, R5, R4, RZ, 0x3c, !PT ;  /* 0x0000000405048212 */ /* 0x000fc800078e3cff */
[----:B------:R-:W-:-:S05]  /*23940*/  @!P0 LOP3.LUT R5, R5, R4, RZ, 0x3c, !PT ;  /* 0x0000000405058212 */ /* 0x000fca00078e3cff */
[----:B------:R0:W4:Y:S02]  /*23950*/  @!P0 LDG.E.U16 R28, desc[UR8][R4.64] ;  /* 0x00000008041c8981 */ /* 0x000124000c1e1500 */
[----:B0-----:R-:W-:Y:S02]  /*23960*/  @!P0 IMAD.MOV.U32 R4, RZ, RZ, R8 ;  /* 0x000000ffff048224 */ /* 0x001fe400078e0008 */
[----:B------:R-:W-:-:S05]  /*23970*/  @!P0 IMAD.MOV.U32 R5, RZ, RZ, R9 ;  /* 0x000000ffff058224 */ /* 0x000fca00078e0009 */
[----:B------:R-:W3:Y:S04]  /*23980*/  @!P0 LDG.E.U16 R27, desc[UR8][R4.64] ;  /* 0x00000008041b8981 */ /* 0x000ee8000c1e1500 */
[----:B--2---:R0:W-:Y:S04]  /*23990*/  STL [R1+0x3f2c], R29 ;  /* 0x003f2c1d01007387 */ /* 0x0041e80000100800 */
[----:B0-----:R-:W2:Y:S04]  /*239a0*/  LDL R29, [R1+0x1858] ;  /* 0x00185800011d7983 */ /* 0x001ea80000100800 */
[----:B----4-:R0:W-:Y:S04]  /*239b0*/  STL [R1+0x3f30], R28 ;  /* 0x003f301c01007387 */ /* 0x0101e80000100800 */
[----:B------:R-:W4:Y:S04]  /*239c0*/  LDL R4, [R1+0x1574] ;  /* 0x0015740001047983 */ /* 0x000f280000100800 */
[----:B------:R-:W4:Y:S04]  /*239d0*/  LDL R5, [R1+0x1854] ;  /* 0x0018540001057983 */ /* 0x000f280000100800 */
[----:B------:R-:W2:Y:S04]  /*239e0*/  LDL R9, [R1+0x18d8] ;  /* 0x0018d80001097983 */ /* 0x000ea80000100800 */
[----:B------:R-:W2:Y:S04]  /*239f0*/  LDL R8, [R1+0x1914] ;  /* 0x0019140001087983 */ /* 0x000ea80000100800 */
[----:B0-----:R-:W2:Y:S04]  /*23a00*/  LDL R28, [R1+0x18d4] ;  /* 0x0018d400011c7983 */ /* 0x001ea80000100800 */
[----:B---3--:R0:W-:Y:S04]  /*23a10*/  STL [R1+0x3f34], R27 ;  /* 0x003f341b01007387 */ /* 0x0081e80000100800 */
[----:B0-----:R-:W3:Y:S01]  /*23a20*/  LDL R27, [R1+0x1898] ;  /* 0x00189800011b7983 */ /* 0x001ee20000100800 */
[----:B------:R-:W-:-:S02]  /*23a30*/  PRMT R26, RZ, 0x7610, R26 ;  /* 0x00007610ff1a7816 */ /* 0x000fc4000000001a */
[----:B------:R-:W-:Y:S02]  /*23a40*/  PRMT R23, RZ, 0x7610, R23 ;  /* 0x00007610ff177816 */ /* 0x000fe40000000017 */
[----:B------:R-:W-:Y:S02]  /*23a50*/  PRMT R22, RZ, 0x7610, R22 ;  /* 0x00007610ff167816 */ /* 0x000fe40000000016 */
[----:B----4-:R-:W-:-:S04]  /*23a60*/  @!P0 LOP3.LUT R5, R5, R4, RZ, 0x3c, !PT ;  /* 0x0000000405058212 */ /* 0x010fc800078e3cff */
[----:B------:R-:W-:-:S04]  /*23a70*/  @!P0 LOP3.LUT R4, R5, R4, RZ, 0x3c, !PT ;  /* 0x0000000405048212 */ /* 0x000fc800078e3cff */
[----:B------:R-:W-:-:S05]  /*23a80*/  @!P0 LOP3.LUT R5, R5, R4, RZ, 0x3c, !PT ;  /* 0x0000000405058212 */ /* 0x000fca00078e3cff */
[----:B------:R0:W4:Y:S02]  /*23a90*/  @!P0 LDG.E.U16 R26, desc[UR8][R4.64] ;  /* 0x00000008041a8981 */ /* 0x000124000c1e1500 */
[----:B0-----:R-:W-:Y:S02]  /*23aa0*/  @!P0 IMAD.MOV.U32 R4, RZ, RZ, R24 ;  /* 0x000000ffff048224 */ /* 0x001fe400078e0018 */
[----:B--2---:R-:W-:-:S05]  /*23ab0*/  @!P0 IMAD.MOV.U32 R5, RZ, RZ, R29 ;  /* 0x000000ffff058224 */ /* 0x004fca00078e001d */
[----:B------:R0:W2:Y:S02]  /*23ac0*/  @!P0 LDG.E.U16 R23, desc[UR8][R4.64] ;  /* 0x0000000804178981 */ /* 0x0000a4000c1e1500 */
[----:B0-----:R-:W-:Y:S02]  /*23ad0*/  @!P0 IMAD.MOV.U32 R4, RZ, RZ, R28 ;  /* 0x000000ffff048224 */ /* 0x001fe400078e001c */
[----:B---3--:R-:W-:-:S05]  /*23ae0*/  @!P0 IMAD.MOV.U32 R5, RZ, RZ, R27 ;  /* 0x000000ffff058224 */ /* 0x008fca00078e001b */
[----:B------:R0:W3:Y:S01]  /*23af0*/  @!P0 LDG.E.U16 R22, desc[UR8][R4.64] ;  /* 0x0000000804168981 */ /* 0x0000e2000c1e1500 */
[----:B------:R-:W-:Y:S01]  /*23b00*/  PRMT R21, RZ, 0x7610, R21 ;  /* 0x00007610ff157816 */ /* 0x000fe20000000015 */
[----:B0-----:R-:W-:Y:S02]  /*23b10*/  @!P0 IMAD.MOV.U32 R4, RZ, RZ, R8 ;  /* 0x000000ffff048224 */ /* 0x001fe400078e0008 */
[----:B------:R-:W-:-:S05]  /*23b20*/  @!P0 IMAD.MOV.U32 R5, RZ, RZ, R9 ;  /* 0x000000ffff058224 */ /* 0x000fca00078e0009 */
[----:B------:R-:W3:Y:S04]  /*23b30*/  @!P0 LDG.E.U16 R21, desc[UR8][R4.64] ;  /* 0x0000000804158981 */ /* 0x000ee8000c1e1500 */
[----:B----4-:R-:W-:Y:S04]  /*23b40*/  STL [R1+0x3f38], R26 ;  /* 0x003f381a01007387 */ /* 0x010fe80000100800 */
[----:B------:R-:W4:Y:S04]  /*23b50*/  LDL R29, [R1+0x1918] ;  /* 0x00191800011d7983 */ /* 0x000f280000100800 */
[----:B------:R-:W4:Y:S04]  /*23b60*/  LDL R24, [R1+0x1938] ;  /* 0x0019380001187983 */ /* 0x000f280000100800 */
[----:B--2---:R0:W-:Y:S04]  /*23b70*/  STL [R1+0x3f3c], R23 ;  /* 0x003f3c1701007387 */ /* 0x0041e80000100800 */
[----:B------:R-:W2:Y:S04]  /*23b80*/  LDL R28, [R1+0x1550] ;  /* 0x00155000011c7983 */ /* 0x000ea80000100800 */
[----:B0-----:R-:W2:Y:S04]  /*23b90*/  LDL R23, [R1+0x1818] ;  /* 0x0018180001177983 */ /* 0x001ea80000100800 */
[----:B---3--:R-:W-:Y:S04]  /*23ba0*/  STL [R1+0x3f40], R22 ;  /* 0x003f401601007387 */ /* 0x008fe80000100800 */
[----:B------:R-:W3:Y:S04]  /*23bb0*/  LDL R27, [R1+0x17d8] ;  /* 0x0017d800011b7983 */ /* 0x000ee80000100800 */
[----:B------:R-:W3:Y:S01]  /*23bc0*/  LDL R26, [R1+0x17dc] ;  /* 0x0017dc00011a7983 */ /* 0x000ee20000100800 */
[----:B------:R-:W-:-:S02]  /*23bd0*/  PRMT R20, RZ, 0x7610, R20 ;  /* 0x00007610ff147816 */ /* 0x000fc40000000014 */
[----:B------:R-:W-:Y:S01]  /*23be0*/  PRMT R19, RZ, 0x7610, R19 ;  /* 0x00007610ff137816 */ /* 0x000fe20000000013 */
[----:B------:R-:W3:Y:S04]  /*23bf0*/  LDL R9, [R1+0x1798] ;  /* 0x0017980001097983 */ /* 0x000ee80000100800 */
[----:B------:R-:W3:Y:S01]  /*23c00*/  LDL R8, [R1+0x179c] ;  /* 0x00179c0001087983 */ /* 0x000ee20000100800 */
[----:B------:R-:W-:-:S03]  /*23c10*/  PRMT R18, RZ, 0x7610, R18 ;  /* 0x00007610ff127816 */ /* 0x000fc60000000012 */
[----:B------:R0:W-:Y:S04]  /*23c20*/  STL [R1+0x3f44], R21 ;  /* 0x003f441501007387 */ /* 0x0001e80000100800 */
[----:B0-----:R-:W3:Y:S01]  /*23c30*/  LDL R21, [R1+0x175c] ;  /* 0x00175c0001157983 */ /* 0x001ee20000100800 */
[----:B----4-:R-:W-:Y:S02]  /*23c40*/  @!P0 IMAD.MOV.U32 R5, RZ, RZ, R29 ;  /* 0x000000ffff058224 */ /* 0x010fe400078e001d */
[----:B------:R-:W-:Y:S02]  /*23c50*/  @!P0 IMAD.MOV.U32 R4, RZ, RZ, R24 ;  /* 0x000000ffff048224 */ /* 0x000fe400078e0018 */
[----:B------:R-:W4:Y:S04]  /*23c60*/  LDL R24, [R1+0x1758] ;  /* 0x0017580001187983 */ /* 0x000f280000100800 */
[----:B------:R2:W4:Y:S02]  /*23c70*/  @!P0 LDG.E.U16 R20, desc[UR8][R4.64] ;  /* 0x0000000804148981 */ /* 0x000524000c1e1500 */
[----:B--2---:R-:W-:-:S02]  /*23c80*/  @!P0 IMAD.MOV.U32 R5, RZ, RZ, R28 ;  /* 0x000000ffff058224 */ /* 0x004fc400078e001c */
[----:B------:R-:W-:-:S05]  /*23c90*/  @!P0 IMAD.MOV.U32 R4, RZ, RZ, R23 ;  /* 0x000000ffff048224 */ /* 0x000fca00078e0017 */
[----:B------:R3:W2:Y:S02]  /*23ca0*/  @!P0 LDG.E.U16 R19, desc[UR8][R4.64] ;  /* 0x0000000804138981 */ /* 0x0006a4000c1e1500 */
[----:B---3--:R-:W-:Y:S02]  /*23cb0*/  @!P0 IMAD.MOV.U32 R4, RZ, RZ, R26 ;  /* 0x000000ffff048224 */ /* 0x008fe400078e001a */
[----:B------:R-:W-:-:S05]  /*23cc0*/  @!P0 IMAD.MOV.U32 R5, RZ, RZ, R27 ;  /* 0x000000ffff058224 */ /* 0x000fca00078e001b */
[----:B------:R0:W3:Y:S01]  /*23cd0*/  @!P0 LDG.E.U16 R18, desc[UR8][R4.64] ;  /* 0x0000000804128981 */ /* 0x0000e2000c1e1500 */
[----:B------:R-:W-:Y:S02]  /*23ce0*/  PRMT R17, RZ, 0x7610, R17 ;  /* 0x00007610ff117816 */ /* 0x000fe40000000011 */
[----:B------:R-:W-:Y:S01]  /*23cf0*/  PRMT R16, RZ, 0x7610, R16 ;  /* 0x00007610ff107816 */ /* 0x000fe20000000010 */
[----:B0-----:R-:W-:Y:S02]  /*23d00*/  @!P0 IMAD.MOV.U32 R4, RZ, RZ, R8 ;  /* 0x000000ffff048224 */ /* 0x001fe400078e0008 */
[----:B------:R-:W-:-:S05]  /*23d10*/  @!P0 IMAD.MOV.U32 R5, RZ, RZ, R9 ;  /* 0x000000ffff058224 */ /* 0x000fca00078e0009 */
[----:B------:R0:W3:Y:S02]  /*23d20*/  @!P0 LDG.E.U16 R17, desc[UR8][R4.64] ;  /* 0x0000000804118981 */ /* 0x0000e4000c1e1500 */
[----:B0-----:R-:W-:Y:S02]  /*23d30*/  @!P0 IMAD.MOV.U32 R4, RZ, RZ, R21 ;  /* 0x000000ffff048224 */ /* 0x001fe400078e0015 */
[----:B----4-:R0:W-:Y:S04]  /*23d40*/  STL [R1+0x3f48], R20 ;  /* 0x003f481401007387 */ /* 0x0101e80000100800 */
[----:B------:R-:W4:Y:S04]  /*23d50*/  LDL R23, [R1+0x1718] ;  /* 0x0017180001177983 */ /* 0x000f280000100800 */
[----:B------:R-:W4:Y:S01]  /*23d60*/  LDL R22, [R1+0x171c] ;  /* 0x00171c0001167983 */ /* 0x000f220000100800 */
[----:B------:R-:W-:-:S05]  /*23d70*/  @!P0 IMAD.MOV.U32 R5, RZ, RZ, R24 ;  /* 0x000000ffff058224 */ /* 0x000fca00078e0018 */
[----:B------:R4:W4:Y:S04]  /*23d80*/  @!P0 LDG.E.U16 R16, desc[UR8][R4.64] ;  /* 0x0000000804108981 */ /* 0x000928000c1e1500 */
[----:B--2---:R1:W-:Y:S04]  /*23d90*/  STL [R1+0x3f4c], R19 ;  /* 0x003f4c1301007387 */ /* 0x0043e80000100800 */
[----:B---3--:R2:W-:Y:S04]  /*23da0*/  STL [R1+0x3f50], R18 ;  /* 0x003f501201007387 */ /* 0x0085e80000100800 */
[----:B------:R-:W3:Y:S04]  /*23db0*/  LDL R9, [R1+0x16d8] ;  /* 0x0016d80001097983 */ /* 0x000ee80000100800 */
[----:B------:R-:W3:Y:S01]  /*23dc0*/  LDL R8, [R1+0x16dc] ;  /* 0x0016dc0001087983 */ /* 0x000ee20000100800 */
[----:B------:R-:W-:-:S02]  /*23dd0*/  PRMT R15, RZ, 0x7610, R15 ;  /* 0x00007610ff0f7816 */ /* 0x000fc4000000000f */
[----:B------:R-:W-:Y:S01]  /*23de0*/  PRMT R14, RZ, 0x7610, R14 ;  /* 0x00007610ff0e7816 */ /* 0x000fe2000000000e */
[----:B------:R2:W-:Y:S04]  /*23df0*/  STL [R1+0x3f54], R17 ;  /* 0x003f541101007387 */ /* 0x0005e80000100800 */
[----:B------:R-:W3:Y:S04]  /*23e00*/  LDL R21, [R1+0x1698] ;  /* 0x0016980001157983 */ /* 0x000ee80000100800 */
[----:B0-----:R-:W3:Y:S01]  /*23e10*/  LDL R20, [R1+0x169c] ;  /* 0x00169c0001147983 */ /* 0x001ee20000100800 */
[----:B----4-:R-:W-:-:S02]  /*23e20*/  @!P0 IMAD.MOV.U32 R5, RZ, RZ, R23 ;  /* 0x000000ffff058224 */ /* 0x010fc400078e0017 */
[----:B------:R-:W-:-:S05]  /*23e30*/  @!P0 IMAD.MOV.U32 R4, RZ, RZ, R22 ;  /* 0x000000ffff048224 */ /* 0x000fca00078e0016 */
[----:B------:R3:W4:Y:S04]  /*23e40*/  @!P0 LDG.E.U16 R15, desc[UR8][R4.64] ;  /* 0x00000008040f8981 */ /* 0x000728000c1e1500 */
[----:B------:R0:W-:Y:S04]  /*23e50*/  STL [R1+0x3f58], R16 ;  /* 0x003f581001007387 */ /* 0x0001e80000100800 */
[----:B-1----:R-:W4:Y:S04]  /*23e60*/  LDL R19, [R1+0x1658] ;  /* 0x0016580001137983 */ /* 0x002f280000100800 */
[----:B--2---:R-:W2:Y:S04]  /*23e70*/  LDL R18, [R1+0x165c] ;  /* 0x00165c0001127983 */ /* 0x004ea80000100800 */
[----:B------:R-:W2:Y:S04]  /*23e80*/  LDL R17, [R1+0x1618] ;  /* 0x0016180001117983 */ /* 0x000ea80000100800 */
[----:B0-----:R-:W2:Y:S01]  /*23e90*/  LDL R16, [R1+0x161c] ;  /* 0x00161c0001107983 */ /* 0x001ea20000100800 */
[----:B---3--:R-:W-:-:S02]  /*23ea0*/  @!P0 IMAD.MOV.U32 R5, RZ, RZ, R9 ;  /* 0x000000ffff058224 */ /* 0x008fc400078e0009 */
[----:B------:R-:W-:-:S05]  /*23eb0*/  @!P0 IMAD.MOV.U32 R4, RZ, RZ, R8 ;  /* 0x000000ffff048224 */ /* 0x000fca00078e0008 */
[----:B------:R0:W3:Y:S01]  /*23ec0*/  @!P0 LDG.E.U16 R14, desc[UR8][R4.64] ;  /* 0x00000008040e8981 */ /* 0x0000e2000c1e1500 */
[----:B------:R-:W-:Y:S02]  /*23ed0*/  PRMT R10, RZ, 0x7610, R10 ;  /* 0x00007610ff0a7816 */ /* 0x000fe4000000000a */
[----:B------:R-:W-:Y:S01]  /*23ee0*/  PRMT R7, RZ, 0x7610, R7 ;  /* 0x00007610ff077816 */ /* 0x000fe20000000007 */
[----:B0-----:R-:W-:Y:S02]  /*23ef0*/  @!P0 IMAD.MOV.U32 R5, RZ, RZ, R21 ;  /* 0x000000ffff058224 */ /* 0x001fe400078e0015 */
[----:B------:R-:W-:-:S05]  /*23f00*/  @!P0 IMAD.MOV.U32 R4, RZ, RZ, R20 ;  /* 0x000000ffff048224 */ /* 0x000fca00078e0014 */
[----:B------:R2:W3:Y:S04]  /*23f10*/  @!P0 LDG.E.U16 R10, desc[UR8][R4.64] ;  /* 0x00000008040a8981 */ /* 0x0004e8000c1e1500 */
[----:B----4-:R0:W-:Y:S04]  /*23f20*/  STL [R1+0x3f5c], R15 ;  /* 0x003f5c0f01007387 */ /* 0x0101e80000100800 */
[----:B------:R-:W4:Y:S04]  /*23f30*/  LDL R9, [R1+0x15d8] ;  /* 0x0015d80001097983 */ /* 0x000f280000100800 */
[----:B------:R-:W4:Y:S01]  /*23f40*/  LDL R8, [R1+0x15dc] ;  /* 0x0015dc0001087983 */ /* 0x000f220000100800 */
[----:B--2---:R-:W-:-:S02]  /*23f50*/  @!P0 IMAD.MOV.U32 R4, RZ, RZ, R18 ;  /* 0x000000ffff048224 */ /* 0x004fc400078e0012 */
[----:B------:R-:W-:-:S05]  /*23f60*/  @!P0 IMAD.MOV.U32 R5, RZ, RZ, R19 ;  /* 0x000000ffff058224 */ /* 0x000fca00078e0013 */
[----:B------:R1:W2:Y:S04]  /*23f70*/  @!P0 LDG.E.U16 R7, desc[UR8][R4.64] ;  /* 0x0000000804078981 */ /* 0x0002a8000c1e1500 */
[----:B---3--:R3:W-:Y:S04]  /*23f80*/  STL [R1+0x3f60], R14 ;  /* 0x003f600e01007387 */ /* 0x0087e80000100800 */
[----:B0-----:R-:W2:Y:S04]  /*23f90*/  LDL R15, [R1+0x1598] ;  /* 0x00159800010f7983 */ /* 0x001ea80000100800 */
[----:B---3--:R-:W3:Y:S01]  /*23fa0*/  LDL R14, [R1+0x159c] ;  /* 0x00159c00010e7983 */ /* 0x008ee20000100800 */
[----:B------:R-:W-:Y:S01]  /*23fb0*/  PRMT R6, RZ, 0x7610, R6 ;  /* 0x00007610ff067816 */ /* 0x000fe20000000006 */
[----:B-1----:R-:W-:-:S02]  /*23fc0*/  @!P0 IMAD.MOV.U32 R4, RZ, RZ, R16 ;  /* 0x000000ffff048224 */ /* 0x002fc400078e0010 */
[----:B------:R-:W-:-:S05]  /*23fd0*/  @!P0 IMAD.MOV.U32 R5, RZ, RZ, R17 ;  /* 0x000000ffff058224 */ /* 0x000fca00078e0011 */
[----:B------:R0:W3:Y:S02]  /*23fe0*/  @!P0 LDG.E.U16 R6, desc[UR8][R4.64] ;  /* 0x0000000804068981 */ /* 0x0000e4000c1e1500 */
[----:B0-----:R-:W-:Y:S02]  /*23ff0*/  PRMT R5, RZ, 0x7610, R5 ;  /* 0x00007610ff057816 */ /* 0x001fe40000000005 */
[----:B------:R-:W-:Y:S01]  /*24000*/  PRMT R4, RZ, 0x7610, R4 ;  /* 0x00007610ff047816 */ /* 0x000fe20000000004 */
[----:B------:R-:W-:Y:S04]  /*24010*/  STL [R1+0x3f64], R10 ;  /* 0x003f640a01007387 */ /* 0x000fe80000100800 */
[----:B----4-:R0:W4:Y:S04]  /*24020*/  @!P0 LDG.E.U16 R5, desc[UR8][R8.64] ;  /* 0x0000000808058981 */ /* 0x010128000c1e1500 */
[----:B--2---:R1:W-:Y:S04]  /*24030*/  STL [R1+0x3f68], R7 ;  /* 0x003f680701007387 */ /* 0x0043e80000100800 */
[----:B------:R-:W2:Y:S04]  /*24040*/  LDL R20, [R1+0x1570] ;  /* 0x0015700001147983 */ /* 0x000ea80000100800 */
[----:B-1----:R-:W2:Y:S01]  /*24050*/  LDL R7, [R1+0x185c] ;  /* 0x00185c0001077983 */ /* 0x002ea20000100800 */
[----:B0-----:R-:W-:-:S02]  /*24060*/  @!P0 IMAD.MOV.U32 R9, RZ, RZ, R15 ;  /* 0x000000ffff098224 */ /* 0x001fc400078e000f */
[----:B---3--:R-:W-:-:S05]  /*24070*/  @!P0 IMAD.MOV.U32 R8, RZ, RZ, R14 ;  /* 0x000000ffff088224 */ /* 0x008fca00078e000e */
[----:B------:R2:W3:Y:S04]  /*24080*/  @!P0 LDG.E.U16 R4, desc[UR8][R8.64] ;  /* 0x0000000808048981 */ /* 0x0004e8000c1e1500 */
[----:B------:R0:W-:Y:S04]  /*24090*/  STL [R1+0x3f6c], R6 ;  /* 0x003f6c0601007387 */ /* 0x0001e80000100800 */
[----:B----4-:R1:W-:Y:S04]  /*240a0*/  STL [R1+0x3f70], R5 ;  /* 0x003f700501007387 */ /* 0x0103e80000100800 */
[----:B------:R-:W4:Y:S04]  /*240b0*/  LDL R14, [R1+0x1860] ;  /* 0x00186000010e7983 */ /* 0x000f280000100800 */
[----:B------:R-:W4:Y:S04]  /*240c0*/  LDL R10, [R1+0x189c] ;  /* 0x00189c00010a7983 */ /* 0x000f280000100800 */
[----:B------:R-:W4:Y:S04]  /*240d0*/  LDL.LU R15, [R1+0x4a4] ;  /* 0x0004a400010f7983 */ /* 0x000f280000300800 */
[----:B------:R-:W4:Y:S04]  /*240e0*/  LDL.LU R16, [R1+0x4a0] ;  /* 0x0004a00001107983 */ /* 0x000f280000300800 */
[----:B------:R-:W4:Y:S04]  /*240f0*/  LDL.LU R17, [R1+0x49c] ;  /* 0x00049c0001117983 */ /* 0x000f280000300800 */
[----:B------:R-:W4:Y:S04]  /*24100*/  LDL.LU R18, [R1+0x498] ;  /* 0x0004980001127983 */ /* 0x000f280000300800 */
[----:B------:R-:W4:Y:S04]  /*24110*/  LDL.LU R19, [R1+0x484] ;  /* 0x0004840001137983 */ /* 0x000f280000300800 */
[----:B------:R-:W4:Y:S01]  /*24120*/  LDL.LU R21, [R1+0x480] ;  /* 0x0004800001157983 */ /* 0x000f220000300800 */
[----:B--2---:R-:W-:-:S03]  /*24130*/  @!P0 IMAD.MOV.U32 R8, RZ, RZ, R7 ;  /* 0x000000ffff088224 */ /* 0x004fc600078e0007 */
[----:B---3--:R2:W-:Y:S04]  /*24140*/  STL [R1+0x3f74], R4 ;  /* 0x003f740401007387 */ /* 0x0085e80000100800 */
[----:B------:R-:W3:Y:S04]  /*24150*/  LDL R7, [R1+0x18a0] ;  /* 0x0018a00001077983 */ /* 0x000ee80000100800 */
[----:B0-----:R-:W3:Y:S04]  /*24160*/  LDL R6, [R1+0x18dc] ;  /* 0x0018dc0001067983 */ /* 0x001ee80000100800 */
[----:B-1----:R-:W3:Y:S04]  /*24170*/  LDL R5, [R1+0x18e0] ;  /* 0x0018e00001057983 */ /* 0x002ee80000100800 */
[----:B--2---:R-:W2:Y:S01]  /*24180*/  LDL R4, [R1+0x191c] ;  /* 0x00191c0001047983 */ /* 0x004ea20000100800 */
[----:B------:R-:W-:Y:S01]  /*24190*/  PRMT R3, RZ, 0x7610, R3 ;  /* 0x00007610ff037816 */ /* 0x000fe20000000003 */
[----:B------:R-:W-:Y:S01]  /*241a0*/  @!P0 IMAD.MOV.U32 R9, RZ, RZ, R20 ;  /* 0x000000ffff098224 */ /* 0x000fe200078e0014 */
[----:B------:R-:W-:-:S02]  /*241b0*/  PRMT R11, RZ, 0x7610, R11 ;  /* 0x00007610ff0b7816 */ /* 0x000fc4000000000b */
[----:B------:R-:W-:Y:S02]  /*241c0*/  PRMT R12, RZ, 0x7610, R12 ;  /* 0x00007610ff0c7816 */ /* 0x000fe4000000000c */
[----:B------:R-:W-:Y:S01]  /*241d0*/  PRMT R13, RZ, 0x7610, R13 ;  /* 0x00007610ff0d7816 */ /* 0x000fe2000000000d */
[----:B------:R-:W2:Y:S04]  /*241e0*/  LDL.LU R22, [R1+0x47c] ;  /* 0x00047c0001167983 */ /* 0x000ea80000300800 */
[----:B------:R4:W2:Y:S04]  /*241f0*/  @!P0 LDG.E.U16 R3, desc[UR8][R8.64] ;  /* 0x0000000808038981 */ /* 0x0008a8000c1e1500 */
[----:B------:R-:W2:Y:S01]  /*24200*/  LDL.LU R24, [R1+0x478] ;  /* 0x0004780001187983 */ /* 0x000ea20000300800 */
[----:B----4-:R-:W-:-:S02]  /*24210*/  @!P0 IMAD.MOV.U32 R9, RZ, RZ, R14 ;  /* 0x000000ffff098224 */ /* 0x010fc400078e000e */
[----:B------:R-:W-:-:S05]  /*24220*/  @!P0 IMAD.MOV.U32 R8, RZ, RZ, R10 ;  /* 0x000000ffff088224 */ /* 0x000fca00078e000a */
[----:B------:R3:W4:Y:S02]  /*24230*/  @!P0 LDG.E.U16 R11, desc[UR8][R8.64] ;  /* 0x00000008080b8981 */ /* 0x000724000c1e1500 */
[----:B---3--:R-:W-:Y:S02]  /*24240*/  @!P0 IMAD.MOV.U32 R9, RZ, RZ, R7 ;  /* 0x000000ffff098224 */ /* 0x008fe400078e0007 */
[----:B------:R-:W-:-:S05]  /*24250*/  @!P0 IMAD.MOV.U32 R8, RZ, RZ, R6 ;  /* 0x000000ffff088224 */ /* 0x000fca00078e0006 */
[----:B------:R2:W3:Y:S02]  /*24260*/  @!P0 LDG.E.U16 R12, desc[UR8][R8.64] ;  /* 0x00000008080c8981 */ /* 0x0004e4000c1e1500 */
[----:B--2---:R-:W-:Y:S02]  /*24270*/  @!P0 IMAD.MOV.U32 R8, RZ, RZ, R4 ;  /* 0x000000ffff088224 */ /* 0x004fe400078e0004 */
[----:B------:R-:W-:-:S05]  /*24280*/  @!P0 IMAD.MOV.U32 R9, RZ, RZ, R5 ;  /* 0x000000ffff098224 */ /* 0x000fca00078e0005 */
[----:B------:R-:W2:Y:S04]  /*24290*/  @!P0 LDG.E.U16 R13, desc[UR8][R8.64] ;  /* 0x00000008080d8981 */ /* 0x000ea8000c1e1500 */
[----:B------:R-:W-:Y:S04]  /*242a0*/  STL [R1+0x3f78], R3 ;  /* 0x003f780301007387 */ /* 0x000fe80000100800 */
[----:B------:R-:W2:Y:S04]  /*242b0*/  LDL.LU R23, [R1+0x464] ;  /* 0x0004640001177983 */ /* 0x000ea80000300800 */
[----:B------:R-:W2:Y:S04]  /*242c0*/  LDL.LU R29, [R1+0x460] ;  /* 0x00046000011d7983 */ /* 0x000ea80000300800 */
[----:B------:R-:W2:Y:S04]  /*242d0*/  LDL.LU R20, [R1+0x45c] ;  /* 0x00045c0001147983 */ /* 0x000ea80000300800 */
[----:B------:R-:W2:Y:S04]  /*242e0*/  LDL.LU R26, [R1+0x458] ;  /* 0x00045800011a7983 */ /* 0x000ea80000300800 */
[----:B------:R-:W2:Y:S04]  /*242f0*/  LDL.LU R27, [R1+0x444] ;  /* 0x00044400011b7983 */ /* 0x000ea80000300800 */
[----:B------:R-:W2:Y:S04]  /*24300*/  LDL.LU R28, [R1+0x440] ;  /* 0x00044000011c7983 */ /* 0x000ea80000300800 */
        /* <DEDUP_REMOVED lines=8> */
[----:B----4-:R-:W-:Y:S04]  /*24390*/  STL [R1+0x3f7c], R11 ;  /* 0x003f7c0b01007387 */ /* 0x010fe80000100800 */
[----:B---3--:R0:W-:Y:S04]  /*243a0*/  STL [R1+0x3f80], R12 ;  /* 0x003f800c01007387 */ /* 0x0081e80000100800 */
[----:B--2---:R-:W-:Y:S04]  /*243b0*/  STL [R1+0x3f84], R13 ;  /* 0x003f840d01007387 */ /* 0x004fe80000100800 */
        /* <DEDUP_REMOVED lines=8> */
[----:B------:R0:W-:Y:S04]  /*24440*/  STS.U16 [R25+UR4+0x4c00], R23 ;  /* 0x004c001719007988 */ /* 0x0001e80008000404 */
[----:B------:R1:W-:Y:S04]  /*24450*/  STS.U16 [R25+UR4+0x4c80], R29 ;  /* 0x004c801d19007988 */ /* 0x0003e80008000404 */
[----:B0-----:R-:W4:Y:S04]  /*24460*/  LDL.LU R23, [R1+0x318] ;  /* 0x0003180001177983 */ /* 0x001f280000300800 */
[----:B-1----:R-:W4:Y:S04]  /*24470*/  LDL.LU R29, [R1+0x4c4] ;  /* 0x0004c400011d7983 */ /* 0x002f280000300800 */
[----:B------:R0:W-:Y:S04]  /*24480*/  STS.U16 [R25+UR4+0x4d00], R20 ;  /* 0x004d001419007988 */ /* 0x0001e80008000404 */
[----:B------:R-:W4:Y:S04]  /*24490*/  LDL.LU R6, [R1+0x4c0] ;  /* 0x0004c00001067983 */ /* 0x000f280000300800 */
[----:B------:R1:W-:Y:S04]  /*244a0*/  STS.U16 [R25+UR4+0x4d80], R26 ;  /* 0x004d801a19007988 */ /* 0x0003e80008000404 */
[----:B------:R-:W4:Y:S04]  /*244b0*/  LDL.LU R7, [R1+0x4bc] ;  /* 0x0004bc0001077983 */ /* 0x000f280000300800 */
[----:B------:R1:W-:Y:S04]  /*244c0*/  STS.U16 [R25+UR4+0x5c00], R27 ;  /* 0x005c001b19007988 */ /* 0x0003e80008000404 */
[----:B------:R-:W4:Y:S04]  /*244d0*/  LDL.LU R10, [R1+0x4b8] ;  /* 0x0004b800010a7983 */ /* 0x000f280000300800 */
[----:B------:R1:W-:Y:S04]  /*244e0*/  STS.U16 [R25+UR4+0x5c80], R28 ;  /* 0x005c801c19007988 */ /* 0x0003e80008000404 */
[----:B------:R-:W4:Y:S04]  /*244f0*/  LDL.LU R14, [R1+0x4b4] ;  /* 0x0004b400010e7983 */ /* 0x000f280000300800 */
[----:B------:R-:W4:Y:S04]  /*24500*/  LDL.LU R15, [R1+0x4b0] ;  /* 0x0004b000010f7983 */ /* 0x000f280000300800 */
[----:B------:R-:W4:Y:S04]  /*24510*/  LDL.LU R16, [R1+0x4ac] ;  /* 0x0004ac0001107983 */ /* 0x000f280000300800 */
[----:B------:R-:W4:Y:S04]  /*24520*/  LDL.LU R17, [R1+0x4a8] ;  /* 0x0004a80001117983 */ /* 0x000f280000300800 */
[----:B------:R-:W4:Y:S04]  /*24530*/  LDL.LU R18, [R1+0x494] ;  /* 0x0004940001127983 */ /* 0x000f280000300800 */
[----:B------:R-:W4:Y:S04]  /*24540*/  LDL.LU R19, [R1+0x490] ;  /* 0x0004900001137983 */ /* 0x000f280000300800 */
[----:B0-----:R-:W4:Y:S04]  /*24550*/  LDL.LU R20, [R1+0x48c] ;  /* 0x00048c0001147983 */ /* 0x001f280000300800 */
[----:B-1----:R-:W4:Y:S04]  /*24560*/  LDL.LU R26, [R1+0x488] ;  /* 0x00048800011a7983 */ /* 0x002f280000300800 */
[----:B------:R-:W4:Y:S04]  /*24570*/  LDL.LU R27, [R1+0x474] ;  /* 0x00047400011b7983 */ /* 0x000f280000300800 */
[----:B------:R-:W4:Y:S01]  /*24580*/  LDL.LU R28, [R1+0x470] ;  /* 0x00047000011c7983 */ /* 0x000f220000300800 */
[----:B------:R-:W0:Y:S03]  /*24590*/  S2R R2, SR_TID.X ;  /* 0x0000000000027919 */ /* 0x000e260000002100 */
[----:B--2---:R-:W-:Y:S04]  /*245a0*/  STS.U16 [R25+UR4+0x5d00], R12 ;  /* 0x005d000c19007988 */ /* 0x004fe80008000404 */
[----:B---3--:R-:W-:Y:S04]  /*245b0*/  STS.U16 [R25+UR4+0x5d80], R11 ;  /* 0x005d800b19007988 */ /* 0x008fe80008000404 */
[----:B----4-:R-:W-:Y:S04]  /*245c0*/  STS.U16 [R25+UR4+0x6c00], R3 ;  /* 0x006c000319007988 */ /* 0x010fe80008000404 */
[----:B------:R-:W-:Y:S04]  /*245d0*/  STS.U16 [R25+UR4+0x6c80], R4 ;  /* 0x006c800419007988 */ /* 0x000fe80008000404 */
[----:B------:R-:W-:Y:S04]  /*245e0*/  STS.U16 [R25+UR4+0x6d00], R5 ;  /* 0x006d000519007988 */ /* 0x000fe80008000404 */
[----:B------:R-:W-:Y:S04]  /*245f0*/  STS.U16 [R25+UR4+0x6d80], R21 ;  /* 0x006d801519007988 */ /* 0x000fe80008000404 */
[----:B------:R-:W-:Y:S04]  /*24600*/  STS.U16 [R25+UR4+0x7c00], R0 ;  /* 0x007c000019007988 */ /* 0x000fe80008000404 */
[----:B------:R-:W-:Y:S04]  /*24610*/  STS.U16 [R25+UR4+0x7c80], R22 ;  /* 0x007c801619007988 */ /* 0x000fe80008000404 */
[----:B------:R1:W-:Y:S04]  /*24620*/  STS.U16 [R25+UR4+0x7d00], R24 ;  /* 0x007d001819007988 */ /* 0x0003e80008000404 */
[----:B-1----:R-:W2:Y:S01]  /*24630*/  LDL.LU R24, [R1+0x46c] ;  /* 0x00046c0001187983 */ /* 0x002ea20000300800 */
[----:B0-----:R-:W-:-:S05]  /*24640*/  LOP3.LUT R2, R2, 0x3f, RZ, 0xc0, !PT ;  /* 0x0000003f02027812 */ /* 0x001fca00078ec0ff */
[----:B------:R-:W-:Y:S01]  /*24650*/  IMAD.SHL.U32 R2, R2, 0x2, RZ ;  /* 0x0000000202027824 */ /* 0x000fe200078e00ff */
[----:B------:R-:W-:Y:S04]  /*24660*/  STL [R1+0x3f88], R25 ;  /* 0x003f881901007387 */ /* 0x000fe80000100800 */
[----:B------:R-:W3:Y:S04]  /*24670*/  LDL.LU R21, [R1+0x468] ;  /* 0x0004680001157983 */ /* 0x000ee80000300800 */
[----:B------:R0:W-:Y:S04]  /*24680*/  STS.U16 [R25+UR4+0x7d80], R23 ;  /* 0x007d801719007988 */ /* 0x0001e80008000404 */
[----:B------:R-:W4:Y:S01]  /*24690*/  LDL.LU R22, [R1+0x454] ;  /* 0x0004540001167983 */ /* 0x000f220000300800 */
[----:B------:R-:W-:-:S05]  /*246a0*/  LOP3.LUT R0, R2, 0x70, RZ, 0x3c, !PT ;  /* 0x0000007002007812 */ /* 0x000fca00078e3cff */
[----:B------:R1:W-:Y:S04]  /*246b0*/  STS.U16 [R0+UR4+0xe00], R29 ;  /* 0x000e001d00007988 */ /* 0x0003e80008000404 */
[----:B0-----:R-:W4:Y:S04]  /*246c0*/  LDL.LU R23, [R1+0x450] ;  /* 0x0004500001177983 */ /* 0x001f280000300800 */
[----:B-1----:R-:W4:Y:S04]  /*246d0*/  LDL.LU R29, [R1+0x44c] ;  /* 0x00044c00011d7983 */ /* 0x002f280000300800 */
[----:B------:R0:W-:Y:S04]  /*246e0*/  STS.U16 [R0+UR4+0xe80], R6 ;  /* 0x000e800600007988 */ /* 0x0001e80008000404 */
[----:B------:R-:W-:Y:S04]  /*246f0*/  STS.U16 [R0+UR4+0xf00], R7 ;  /* 0x000f000700007988 */ /* 0x000fe80008000404 */
[----:B------:R-:W-:Y:S04]  /*24700*/  STS.U16 [R0+UR4+0xf80], R10 ;  /* 0x000f800a00007988 */ /* 0x000fe80008000404 */
[----:B------:R-:W4:Y:S04]  /*24710*/  LDL.LU R13, [R1+0x448] ;  /* 0x00044800010d7983 */ /* 0x000f280000300800 */
        /* <DEDUP_REMOVED lines=14> */
[----:B------:R1:W-:Y:S04]  /*24800*/  STS.U16 [R0+UR4+0x2f80], R26 ;  /* 0x002f801a00007988 */ /* 0x0003e80008000404 */
[----:B0-----:R-:W4:Y:S04]  /*24810*/  LDL.LU R6, [R1+0x334] ;  /* 0x0003340001067983 */ /* 0x001f280000300800 */
[----:B------:R0:W-:Y:S04]  /*24820*/  STS.U16 [R0+UR4+0x3e00], R27 ;  /* 0x003e001b00007988 */ /* 0x0001e80008000404 */
[----:B------:R0:W-:Y:S04]  /*24830*/  STS.U16 [R0+UR4+0x3e80], R28 ;  /* 0x003e801c00007988 */ /* 0x0001e80008000404 */
[----:B-1----:R-:W4:Y:S04]  /*24840*/  LDL.LU R26, [R1+0x314] ;  /* 0x00031400011a7983 */ /* 0x002f280000300800 */
[----:B0-----:R-:W4:Y:S04]  /*24850*/  LDL.LU R27, [R1+0x310] ;  /* 0x00031000011b7983 */ /* 0x001f280000300800 */
[----:B------:R-:W4:Y:S04]  /*24860*/  LDL.LU R28, [R1+0x30c] ;  /* 0x00030c00011c7983 */ /* 0x000f280000300800 */
[----:B--2---:R0:W-:Y:S04]  /*24870*/  STS.U16 [R0+UR4+0x3f00], R24 ;  /* 0x003f001800007988 */ /* 0x0041e80008000404 */
        /* <DEDUP_REMOVED lines=9> */
[----:B---3--:R0:W-:Y:S04]  /*24910*/  STS.U16 [R0+UR4+0x3f80], R21 ;  /* 0x003f801500007988 */ /* 0x0081e80008000404 */
[----:B------:R-:W3:Y:S04]  /*24920*/  LDL.LU R20, [R1+0x18c] ;  /* 0x00018c0001147983 */ /* 0x000ee80000300800 */
[----:B----4-:R1:W-:Y:S04]  /*24930*/  STS.U16 [R0+UR4+0x4e00], R22 ;  /* 0x004e001600007988 */ /* 0x0103e80008000404 */
[----:B------:R4:W-:Y:S04]  /*24940*/  STS.U16 [R0+UR4+0x4e80], R23 ;  /* 0x004e801700007988 */ /* 0x0009e80008000404 */
[----:B------:R4:W-:Y:S04]  /*24950*/  STS.U16 [R0+UR4+0x4f00], R29 ;  /* 0x004f001d00007988 */ /* 0x0009e80008000404 */
[----:B0-----:R-:W3:Y:S04]  /*24960*/  LDL.LU R21, [R1+0x188] ;  /* 0x0001880001157983 */ /* 0x001ee80000300800 */
[----:B-1----:R-:W3:Y:S04]  /*24970*/  LDL.LU R22, [R1+0x184] ;  /* 0x0001840001167983 */ /* 0x002ee80000300800 */
[----:B----4-:R-:W4:Y:S04]  /*24980*/  LDL.LU R23, [R1+0x180] ;  /* 0x0001800001177983 */ /* 0x010f280000300800 */
[----:B------:R-:W3:Y:S04]  /*24990*/  LDL.LU R29, [R1+0x17c] ;  /* 0x00017c00011d7983 */ /* 0x000ee80000300800 */
        /* <DEDUP_REMOVED lines=12> */
[----:B0-----:R-:W4:Y:S04]  /*24a60*/  LDL.LU R26, [R1+0x178] ;  /* 0x00017800011a7983 */ /* 0x001f280000300800 */
[----:B-1----:R-:W4:Y:S04]  /*24a70*/  LDL.LU R27, [R1+0x174] ;  /* 0x00017400011b7983 */ /* 0x002f280000300800 */
[----:B--2---:R0:W-:Y:S04]  /*24a80*/  STS.U16 [R0+UR4+0x7f80], R24 ;  /* 0x007f801800007988 */ /* 0x0041e80008000404 */
[----:B0-----:R-:W2:Y:S04]  /*24a90*/  LDL.LU R24, [R1+0x170] ;  /* 0x0001700001187983 */ /* 0x001ea80000300800 */
[----:B------:R-:W2:Y:S04]  /*24aa0*/  LDL.LU R28, [R1+0x16c] ;  /* 0x00016c00011c7983 */ /* 0x000ea80000300800 */
[----:B------:R-:W-:Y:S04]  /*24ab0*/  STL [R1+0x3f8c], R0 ;  /* 0x003f8c0001007387 */ /* 0x000fe80000100800 */
[----:B------:R-:W2:Y:S04]  /*24ac0*/  LDL.LU R25, [R1+0x168] ;  /* 0x0001680001197983 */ /* 0x000ea80000300800 */
[----:B------:R-:W2:Y:S04]  /*24ad0*/  LDL.LU R13, [R1+0x164] ;  /* 0x00016400010d7983 */ /* 0x000ea80000300800 */
[----:B------:R-:W2:Y:S04]  /*24ae0*/  LDL.LU R8, [R1+0x160] ;  /* 0x0001600001087983 */ /* 0x000ea80000300800 */
[----:B------:R-:W2:Y:S04]  /*24af0*/  LDL.LU R9, [R1+0x15c] ;  /* 0x00015c0001097983 */ /* 0x000ea80000300800 */
[----:B------:R-:W2:Y:S04]  /*24b00*/  LDL.LU R12, [R1+0x158] ;  /* 0x00015800010c7983 */ /* 0x000ea80000300800 */
[----:B---3--:R0:W-:Y:S04]  /*24b10*/  STS.U16 [R2+UR4+0xb000], R29 ;  /* 0x00b0001d02007988 */ /* 0x0081e80008000404 */
[----:B0-----:R-:W3:Y:S04]  /*24b20*/  LDL.LU R29, [R1+0x154] ;  /* 0x00015400011d7983 */ /* 0x001ee80000300800 */
[----:B------:R-:W3:Y:S04]  /*24b30*/  LDL.LU R11, [R1+0x150] ;  /* 0x00015000010b7983 */ /* 0x000ee80000300800 */
[----:B------:R0:W-:Y:S04]  /*24b40*/  STS.U16 [R2+UR4+0x9800], R18 ;  /* 0x0098001202007988 */ /* 0x0001e80008000404 */
[----:B------:R-:W3:Y:S04]  /*24b50*/  LDL.LU R3, [R1+0x14c] ;  /* 0x00014c0001037983 */ /* 0x000ee80000300800 */
[----:B0-----:R-:W3:Y:S04]  /*24b60*/  LDL.LU R18, [R1+0x148] ;  /* 0x0001480001127983 */ /* 0x001ee80000300800 */
[----:B------:R-:W3:Y:S04]  /*24b70*/  LDL.LU R4, [R1+0x144] ;  /* 0x0001440001047983 */ /* 0x000ee80000300800 */
[----:B------:R-:W3:Y:S04]  /*24b80*/  LDL.LU R5, [R1+0x140] ;  /* 0x0001400001057983 */ /* 0x000ee80000300800 */
        /* <DEDUP_REMOVED lines=10> */
[----:B----4-:R-:W-:Y:S04]  /*24c30*/  STS.U16 [R2+UR4+0xac00], R23 ;  /* 0x00ac001702007988 */ /* 0x010fe80008000404 */
[----:B------:R-:W-:Y:S04]  /*24c40*/  STS.U16 [R2+UR4+0x8400], R10 ;  /* 0x0084000a02007988 */ /* 0x000fe80008000404 */
[----:B--2---:R0:W-:Y:S04]  /*24c50*/  STS.U16 [R2+UR4+0xbc00], R24 ;  /* 0x00bc001802007988 */ /* 0x0041e80008000404 */
[----:B0-----:R-:W2:Y:S04]  /*24c60*/  LDL.LU R24, [R1+0x138] ;  /* 0x0001380001187983 */ /* 0x001ea80000300800 */
        /* <DEDUP_REMOVED lines=10> */
[----:B------:R-:W-:-:S03]  /*24d10*/  LOP3.LUT R10, R2, 0x10, RZ, 0x3c, !PT ;  /* 0x00000010020a7812 */ /* 0x000fc600078e3cff */
        /* <DEDUP_REMOVED lines=8> */
[----:B---3--:R1:W-:Y:S04]  /*24da0*/  STS.U16 [R10+UR4+0x9880], R29 ;  /* 0x0098801d0a007988 */ /* 0x0083e80008000404 */
[----:B0-----:R-:W3:Y:S01]  /*24db0*/  LDL.LU R26, [R1+0x10c] ;  /* 0x00010c00011a7983 */ /* 0x001ee20000300800 */
[----:B-1----:R-:W0:Y:S03]  /*24dc0*/  S2R R29, SR_TID.X ;  /* 0x00000000001d7919 */ /* 0x002e260000002100 */
[----:B------:R-:W-:Y:S04]  /*24dd0*/  STS.U16 [R10+UR4+0x9c80], R11 ;  /* 0x009c800b0a007988 */ /* 0x000fe80008000404 */
[----:B------:R-:W-:Y:S04]  /*24de0*/  STS.U16 [R10+UR4+0xa080], R3 ;  /* 0x00a080030a007988 */ /* 0x000fe80008000404 */
[----:B------:R0:W-:Y:S04]  /*24df0*/  STS.U16 [R10+UR4+0xa480], R18 ;  /* 0x00a480120a007988 */ /* 0x0001e80008000404 */
[----:B------:R-:W-:Y:S04]  /*24e00*/  STS.U16 [R10+UR4+0xa880], R4 ;  /* 0x00a880040a007988 */ /* 0x000fe80008000404 */
[----:B------:R-:W3:Y:S04]  /*24e10*/  LDL.LU R27, [R1+0x108] ;  /* 0x00010800011b7983 */ /* 0x000ee80000300800 */
[----:B------:R-:W-:Y:S04]  /*24e20*/  STS.U16 [R10+UR4+0xac80], R5 ;  /* 0x00ac80050a007988 */ /* 0x000fe80008000404 */
[----:B------:R-:W3:Y:S04]  /*24e30*/  LDL.LU R28, [R1+0x104] ;  /* 0x00010400011c7983 */ /* 0x000ee80000300800 */
[----:B------:R-:W-:Y:S01]  /*24e40*/  STS.U16 [R10+UR4+0xb080], R6 ;  /* 0x00b080060a007988 */ /* 0x000fe20008000404 */
[----:B0-----:R-:W-:-:S03]  /*24e50*/  LOP3.LUT R18, R29, 0x3f, RZ, 0xc0, !PT ;  /* 0x0000003f1d127812 */ /* 0x001fc600078ec0ff */
[----:B------:R-:W3:Y:S02]  /*24e60*/  LDL.LU R29, [R1+0x100] ;  /* 0x00010000011d7983 */ /* 0x000ee40000300800 */
[----:B------:R-:W-:-:S05]  /*24e70*/  IMAD.SHL.U32 R25, R18, 0x2, RZ ;  /* 0x0000000212197824 */ /* 0x000fca00078e00ff */
[----:B------:R-:W-:Y:S01]  /*24e80*/  LOP3.LUT R25, R25, 0x20, RZ, 0x3c, !PT ;  /* 0x0000002019197812 */ /* 0x000fe200078e3cff */
[----:B--2---:R0:W-:Y:S04]  /*24e90*/  STS.U16 [R10+UR4+0xb480], R24 ;  /* 0x00b480180a007988 */ /* 0x0041e80008000404 */
[----:B----4-:R-:W-:Y:S04]  /*24ea0*/  STS.U16 [R10+UR4+0xb880], R7 ;  /* 0x00b880070a007988 */ /* 0x010fe80008000404 */
[----:B------:R-:W-:Y:S04]  /*24eb0*/  STS.U16 [R10+UR4+0xbc80], R14 ;  /* 0x00bc800e0a007988 */ /* 0x000fe80008000404 */
[----:B------:R-:W-:Y:S04]  /*24ec0*/  STS.U16 [R25+UR4+0x8100], R15 ;  /* 0x0081000f19007988 */ /* 0x000fe80008000404 */
[----:B------:R-:W-:Y:S04]  /*24ed0*/  STS.U16 [R25+UR4+0x8500], R16 ;  /* 0x0085001019007988 */ /* 0x000fe80008000404 */
[----:B------:R-:W-:Y:S04]  /*24ee0*/  STS.U16 [R25+UR4+0x8900], R17 ;  /* 0x0089001119007988 */ /* 0x000fe80008000404 */
[----:B0-----:R-:W2:Y:S04]  /*24ef0*/  LDL.LU R24, [R1+0xfc] ;  /* 0x0000fc0001187983 */ /* 0x001ea80000300800 */
[----:B------:R-:W4:Y:S04]  /*24f00*/  LDL.LU R2, [R1+0xf8] ;  /* 0x0000f80001027983 */ /* 0x000f280000300800 */
[----:B------:R-:W4:Y:S04]  /*24f10*/  LDL.LU R0, [R1+0xf4] ;  /* 0x0000f40001007983 */ /* 0x000f280000300800 */
[----:B------:R-:W4:Y:S04]  /*24f20*/  LDL.LU R13, [R1+0xf0] ;  /* 0x0000f000010d7983 */ /* 0x000f280000300800 */
        /* <DEDUP_REMOVED lines=10> */
[----:B------:R-:W4:Y:S04]  /*24fd0*/  LDL.LU R4, [R1+0xd8] ;  /* 0x0000d80001047983 */ /* 0x000f280000300800 */
[----:B0-----:R-:W4:Y:S01]  /*24fe0*/  LDL.LU R23, [R1+0xd4] ;  /* 0x0000d40001177983 */ /* 0x001f220000300800 */
[----:B------:R-:W-:-:S03]  /*24ff0*/  IMAD.SHL.U32 R18, R18, 0x2, RZ ;  /* 0x0000000212127824 */ /* 0x000fc600078e00ff */
[----:B---3--:R0:W-:Y:S04]  /*25000*/  STS.U16 [R25+UR4+0xa100], R26 ;  /* 0x00a1001a19007988 */ /* 0x0081e80008000404 */
[----:B------:R1:W-:Y:S04]  /*25010*/  STS.U16 [R25+UR4+0xa500], R27 ;  /* 0x00a5001b19007988 */ /* 0x0003e80008000404 */
[----:B------:R3:W-:Y:S04]  /*25020*/  STS.U16 [R25+UR4+0xa900], R28 ;  /* 0x00a9001c19007988 */ /* 0x0007e80008000404 */
[----:B------:R-:W4:Y:S01]  /*25030*/  LDL.LU R5, [R1+0xd0] ;  /* 0x0000d00001057983 */ /* 0x000f220000300800 */
[----:B------:R-:W-:-:S03]  /*25040*/  LOP3.LUT R18, R18, 0x30, RZ, 0x3c, !PT ;  /* 0x0000003012127812 */ /* 0x000fc600078e3cff */
        /* <DEDUP_REMOVED lines=13> */
[----:B---3--:R-:W3:Y:S04]  /*25120*/  LDL.LU R28, [R1+0x98] ;  /* 0x00009800011c7983 */ /* 0x008ee80000300800 */
[----:B------:R0:W-:Y:S04]  /*25130*/  STS.U16 [R25+UR4+0xad00], R29 ;  /* 0x00ad001d19007988 */ /* 0x0001e80008000404 */
[----:B0-----:R-:W3:Y:S04]  /*25140*/  LDL.LU R29, [R1+0x94] ;  /* 0x00009400011d7983 */ /* 0x001ee80000300800 */
[----:B--2---:R0:W-:Y:S04]  /*25150*/  STS.U16 [R25+UR4+0xb100], R24 ;  /* 0x00b1001819007988 */ /* 0x0041e80008000404 */
[----:B----4-:R-:W-:Y:S04]  /*25160*/  STS.U16 [R25+UR4+0xb500], R2 ;  /* 0x00b5000219007988 */ /* 0x010fe80008000404 */
[----:B------:R-:W-:Y:S04]  /*25170*/  STS.U16 [R25+UR4+0xb900], R0 ;  /* 0x00b9000019007988 */ /* 0x000fe80008000404 */
[----:B------:R-:W-:Y:S04]  /*25180*/  STS.U16 [R25+UR4+0xbd00], R13 ;  /* 0x00bd000d19007988 */ /* 0x000fe80008000404 */
[----:B------:R-:W-:Y:S04]  /*25190*/  STS.U16 [R18+UR4+0x8180], R8 ;  /* 0x0081800812007988 */ /* 0x000fe80008000404 */
[----:B------:R-:W-:Y:S04]  /*251a0*/  STS.U16 [R18+UR4+0x8580], R9 ;  /* 0x0085800912007988 */ /* 0x000fe80008000404 */
[----:B------:R-:W-:Y:S04]  /*251b0*/  STS.U16 [R18+UR4+0x8980], R12 ;  /* 0x0089800c12007988 */ /* 0x000fe80008000404 */
[----:B------:R-:W-:Y:S04]  /*251c0*/  STS.U16 [R18+UR4+0x8d80], R11 ;  /* 0x008d800b12007988 */ /* 0x000fe80008000404 */
[----:B0-----:R-:W2:Y:S04]  /*251d0*/  LDL.LU R24, [R1+0x90] ;  /* 0x0000900001187983 */ /* 0x001ea80000300800 */
[----:B------:R-:W-:Y:S04]  /*251e0*/  STS.U16 [R18+UR4+0x9180], R3 ;  /* 0x0091800312007988 */ /* 0x000fe80008000404 */
[----:B------:R-:W-:Y:S04]  /*251f0*/  STS.U16 [R18+UR4+0x9580], R4 ;  /* 0x0095800412007988 */ /* 0x000fe80008000404 */
[----:B------:R0:W-:Y:S02]  /*25200*/  STS.U16 [R18+UR4+0x9980], R23 ;  /* 0x0099801712007988 */ /* 0x0001e40008000404 */
[----:B0-----:R-:W0:Y:S02]  /*25210*/  S2R R23, SR_TID.X ;  /* 0x0000000000177919 */ /* 0x001e240000002100 */
[----:B0-----:R-:W-:-:S05]  /*25220*/  LOP3.LUT R23, R23, 0x3f, RZ, 0xc0, !PT ;  /* 0x0000003f17177812 */ /* 0x001fca00078ec0ff */
[----:B------:R0:W-:Y:S01]  /*25230*/  STL [R1+0x3f90], R23 ;  /* 0x003f901701007387 */ /* 0x0001e20000100800 */
[----:B------:R-:W-:-:S03]  /*25240*/  IMAD.SHL.U32 R12, R23, 0x2, RZ ;  /* 0x00000002170c7824 */ /* 0x000fc600078e00ff */
[----:B------:R-:W4:Y:S04]  /*25250*/  LDL.LU R9, [R1+0x8c] ;  /* 0x00008c0001097983 */ /* 0x000f280000300800 */
[----:B0-----:R-:W3:Y:S04]  /*25260*/  LDL.LU R23, [R1+0x80] ;  /* 0x0000800001177983 */ /* 0x001ee80000300800 */
[----:B---3--:R0:W-:Y:S04]  /*25270*/  STL [R1+0x3f94], R23 ;  /* 0x003f941701007387 */ /* 0x0081e80000100800 */
[----:B0-----:R-:W3:Y:S04]  /*25280*/  LDL.LU R23, [R1+0x84] ;  /* 0x0000840001177983 */ /* 0x001ee80000300800 */
[----:B------:R-:W-:Y:S04]  /*25290*/  STS.U16 [R18+UR4+0x9d80], R5 ;  /* 0x009d800512007988 */ /* 0x000fe80008000404 */
[----:B------:R-:W-:Y:S04]  /*252a0*/  STS.U16 [R18+UR4+0xa180], R6 ;  /* 0x00a1800612007988 */ /* 0x000fe80008000404 */
[----:B------:R-:W-:Y:S04]  /*252b0*/  STS.U16 [R18+UR4+0xa580], R7 ;  /* 0x00a5800712007988 */ /* 0x000fe80008000404 */
[----:B------:R-:W-:Y:S04]  /*252c0*/  STS.U16 [R18+UR4+0xa980], R10 ;  /* 0x00a9800a12007988 */ /* 0x000fe80008000404 */
[----:B------:R-:W-:Y:S04]  /*252d0*/  STS.U16 [R18+UR4+0xad80], R14 ;  /* 0x00ad800e12007988 */ /* 0x000fe80008000404 */
[----:B------:R-:W-:Y:S01]  /*252e0*/  STS.U16 [R18+UR4+0xb180], R15 ;  /* 0x00b1800f12007988 */ /* 0x000fe20008000404 */
[----:B------:R-:W-:-:S03]  /*252f0*/  LOP3.LUT R12, R12, 0x40, RZ, 0x3c, !PT ;  /* 0x000000400c0c7812 */ /* 0x000fc600078e3cff */
[----:B------:R-:W-:Y:S04]  /*25300*/  STS.U16 [R18+UR4+0xb580], R16 ;  /* 0x00b5801012007988 */ /* 0x000fe80008000404 */
[----:B------:R-:W-:Y:S04]  /*25310*/  STS.U16 [R18+UR4+0xb980], R17 ;  /* 0x00b9801112007988 */ /* 0x000fe80008000404 */
[----:B------:R-:W-:Y:S04]  /*25320*/  STS.U16 [R18+UR4+0xbd80], R19 ;  /* 0x00bd801312007988 */ /* 0x000fe80008000404 */
[----:B---3--:R0:W-:Y:S04]  /*25330*/  STL [R1+0x3f98], R23 ;  /* 0x003f981701007387 */ /* 0x0081e80000100800 */
[----:B0-----:R-:W3:Y:S04]  /*25340*/  LDL.LU R23, [R1+0x88] ;  /* 0x0000880001177983 */ /* 0x001ee80000300800 */
        /* <DEDUP_REMOVED lines=15> */
[----:B------:R0:W-:Y:S04]  /*25440*/  STS.U16 [R12+UR4+0x8200], R20 ;  /* 0x008200140c007988 */ /* 0x0001e80008000404 */
[----:B------:R-:W3:Y:S04]  /*25450*/  LDL.LU R19, [R1+0x40] ;  /* 0x0000400001137983 */ /* 0x000ee80000300800 */
[----:B------:R1:W-:Y:S04]  /*25460*/  STS.U16 [R12+UR4+0x8600], R21 ;  /* 0x008600150c007988 */ /* 0x0003e80008000404 */
[----:B------:R2:W-:Y:S04]  /*25470*/  STS.U16 [R12+UR4+0x8a00], R22 ;  /* 0x008a00160c007988 */ /* 0x0005e80008000404 */
[----:B------:R4:W-:Y:S04]  /*25480*/  STS.U16 [R12+UR4+0x8e00], R26 ;  /* 0x008e001a0c007988 */ /* 0x0009e80008000404 */
[----:B------:R4:W-:Y:S04]  /*25490*/  STS.U16 [R12+UR4+0x9200], R27 ;  /* 0x0092001b0c007988 */ /* 0x0009e80008000404 */
[----:B------:R4:W-:Y:S04]  /*254a0*/  STS.U16 [R12+UR4+0x9600], R28 ;  /* 0x0096001c0c007988 */ /* 0x0009e80008000404 */
[----:B0-----:R-:W3:Y:S04]  /*254b0*/  LDL.LU R20, [R1+0x3c] ;  /* 0x00003c0001147983 */ /* 0x001ee80000300800 */
[----:B-1----:R-:W3:Y:S04]  /*254c0*/  LDL.LU R21, [R1+0x38] ;  /* 0x0000380001157983 */ /* 0x002ee80000300800 */
[----:B--2---:R-:W2:Y:S04]  /*254d0*/  LDL.LU R22, [R1+0x34] ;  /* 0x0000340001167983 */ /* 0x004ea80000300800 */
[----:B----4-:R-:W4:Y:S04]  /*254e0*/  LDL.LU R26, [R1+0x30] ;  /* 0x00003000011a7983 */ /* 0x010f280000300800 */
[----:B------:R-:W4:Y:S04]  /*254f0*/  LDL.LU R27, [R1+0x2c] ;  /* 0x00002c00011b7983 */ /* 0x000f280000300800 */
[----:B------:R0:W-:Y:S04]  /*25500*/  STS.U16 [R12+UR4+0x9a00], R29 ;  /* 0x009a001d0c007988 */ /* 0x0001e80008000404 */
[----:B------:R-:W4:Y:S04]  /*25510*/  LDL.LU R28, [R1+0x28] ;  /* 0x00002800011c7983 */ /* 0x000f280000300800 */
[----:B------:R1:W-:Y:S04]  /*25520*/  STS.U16 [R12+UR4+0x9e00], R24 ;  /* 0x009e00180c007988 */ /* 0x0003e80008000404 */
[----:B------:R1:W-:Y:S04]  /*25530*/  STS.U16 [R12+UR4+0xa200], R9 ;  /* 0x00a200090c007988 */ /* 0x0003e80008000404 */
[----:B0-----:R-:W4:Y:S04]  /*25540*/  LDL.LU R29, [R1+0x24] ;  /* 0x00002400011d7983 */ /* 0x001f280000300800 */
[----:B-1----:R-:W4:Y:S04]  /*25550*/  LDL.LU R24, [R1+0x20] ;  /* 0x0000200001187983 */ /* 0x002f280000300800 */
[----:B------:R-:W4:Y:S04]  /*25560*/  LDL.LU R2, [R1+0x1c] ;  /* 0x00001c0001027983 */ /* 0x000f280000300800 */
[----:B------:R-:W4:Y:S04]  /*25570*/  LDL.LU R8, [R1+0x18] ;  /* 0x0000180001087983 */ /* 0x000f280000300800 */
[----:B------:R-:W4:Y:S04]  /*25580*/  LDL.LU R9, [R1+0x10] ;  /* 0x0000100001097983 */ /* 0x000f280000300800 */
[----:B---3--:R0:W-:Y:S04]  /*25590*/  STS.U16 [R12+UR4+0xa600], R23 ;  /* 0x00a600170c007988 */ /* 0x0081e80008000404 */
[----:B0-----:R-:W3:Y:S04]  /*255a0*/  LDL.LU R23, [R1+0x3f98] ;  /* 0x003f980001177983 */ /* 0x001ee80000300800 */
[----:B---3--:R0:W-:Y:S04]  /*255b0*/  STS.U16 [R12+UR4+0xaa00], R23 ;  /* 0x00aa00170c007988 */ /* 0x0081e80008000404 */
[----:B0-----:R-:W3:Y:S04]  /*255c0*/  LDL.LU R23, [R1+0x3f94] ;  /* 0x003f940001177983 */ /* 0x001ee80000300800 */
[----:B---3--:R0:W-:Y:S04]  /*255d0*/  STS.U16 [R12+UR4+0xae00], R23 ;  /* 0x00ae00170c007988 */ /* 0x0081e80008000404 */
[----:B0-----:R-:W3:Y:S04]  /*255e0*/  LDL.LU R23, [R1+0x3f90] ;  /* 0x003f900001177983 */ /* 0x001ee80000300800 */
[----:B------:R0:W-:Y:S04]  /*255f0*/  STS.U16 [R12+UR4+0xb200], R0 ;  /* 0x00b200000c007988 */ /* 0x0001e80008000404 */
[----:B------:R1:W-:Y:S04]  /*25600*/  STS.U16 [R12+UR4+0xb600], R25 ;  /* 0x00b600190c007988 */ /* 0x0003e80008000404 */
[----:B0-----:R-:W4:Y:S04]  /*25610*/  LDL.LU R0, [R1+0x3f8c] ;  /* 0x003f8c0001007983 */ /* 0x001f280000300800 */
[----:B-1----:R-:W4:Y:S04]  /*25620*/  LDL.LU R25, [R1+0x3f88] ;  /* 0x003f880001197983 */ /* 0x002f280000300800 */
[----:B------:R0:W-:Y:S04]  /*25630*/  STS.U16 [R12+UR4+0xba00], R13 ;  /* 0x00ba000d0c007988 */ /* 0x0001e80008000404 */
[----:B------:R1:W-:Y:S04]  /*25640*/  STS.U16 [R12+UR4+0xbe00], R11 ;  /* 0x00be000b0c007988 */ /* 0x0003e80008000404 */
[----:B0-----:R-:W4:Y:S04]  /*25650*/  LDL.LU R13, [R1+0x3f84] ;  /* 0x003f8400010d7983 */ /* 0x001f280000300800 */
[----:B-1----:R-:W4:Y:S04]  /*25660*/  LDL.LU R12, [R1+0x3f80] ;  /* 0x003f8000010c7983 */ /* 0x002f280000300800 */
[----:B------:R-:W4:Y:S01]  /*25670*/  LDL.LU R11, [R1+0x3f7c] ;  /* 0x003f7c00010b7983 */ /* 0x000f220000300800 */
[----:B---3--:R-:W-:-:S05]  /*25680*/  IMAD.SHL.U32 R23, R23, 0x2, RZ ;  /* 0x0000000217177824 */ /* 0x008fca00078e00ff */
[----:B------:R-:W-:-:S05]  /*25690*/  LOP3.LUT R23, R23, 0x50, RZ, 0x3c, !PT ;  /* 0x0000005017177812 */ /* 0x000fca00078e3cff */
[----:B------:R0:W-:Y:S04]  /*256a0*/  STS.U16 [R23+UR4+0x8280], R3 ;  /* 0x0082800317007988 */ /* 0x0001e80008000404 */
[----:B------:R1:W-:Y:S04]  /*256b0*/  STS.U16 [R23+UR4+0x8680], R4 ;  /* 0x0086800417007988 */ /* 0x0003e80008000404 */
[----:B------:R3:W-:Y:S04]  /*256c0*/  STS.U16 [R23+UR4+0x8a80], R5 ;  /* 0x008a800517007988 */ /* 0x0007e80008000404 */
[----:B------:R2:W-:Y:S04]  /*256d0*/  STS.U16 [R23+UR4+0x8e80], R6 ;  /* 0x008e800617007988 */ /* 0x0005e80008000404 */
[----:B------:R2:W-:Y:S04]  /*256e0*/  STS.U16 [R23+UR4+0x9280], R7 ;  /* 0x0092800717007988 */ /* 0x0005e80008000404 */
[----:B------:R4:W-:Y:S04]  /*256f0*/  STS.U16 [R23+UR4+0x9680], R10 ;  /* 0x0096800a17007988 */ /* 0x0009e80008000404 */
[----:B0-----:R-:W4:Y:S04]  /*25700*/  LDL.LU R3, [R1+0x3f78] ;  /* 0x003f780001037983 */ /* 0x001f280000300800 */
[----:B-1----:R-:W4:Y:S04]  /*25710*/  LDL.LU R4, [R1+0x3f74] ;  /* 0x003f740001047983 */ /* 0x002f280000300800 */
[----:B---3--:R-:W3:Y:S04]  /*25720*/  LDL.LU R5, [R1+0x3f70] ;  /* 0x003f700001057983 */ /* 0x008ee80000300800 */
[----:B--2---:R-:W2:Y:S04]  /*25730*/  LDL.LU R6, [R1+0x3f6c] ;  /* 0x003f6c0001067983 */ /* 0x004ea80000300800 */
[----:B------:R-:W3:Y:S04]  /*25740*/  LDL.LU R7, [R1+0x3f68] ;  /* 0x003f680001077983 */ /* 0x000ee80000300800 */
[----:B----4-:R-:W4:Y:S04]  /*25750*/  LDL.LU R10, [R1+0x3f64] ;  /* 0x003f6400010a7983 */ /* 0x010f280000300800 */
        /* <DEDUP_REMOVED lines=24> */
[----:B------:R-:W2:Y:S04]  /*258e0*/  LDL.LU R28, [R1+0x3f30] ;  /* 0x003f3000011c7983 */ /* 0x000ea80000300800 */
[----:B------:R0:W-:Y:S04]  /*258f0*/  STS.U16 [R25+UR4+0x8b00], R29 ;  /* 0x008b001d19007988 */ /* 0x0001e80008000404 */
[----:B------:R1:W-:Y:S04]  /*25900*/  STS.U16 [R25+UR4+0x8f00], R24 ;  /* 0x008f001819007988 */ /* 0x0003e80008000404 */
[----:B0-----:R-:W3:Y:S04]  /*25910*/  LDL.LU R29, [R1+0x3f2c] ;  /* 0x003f2c00011d7983 */ /* 0x001ee80000300800 */
[----:B-1----:R-:W4:Y:S04]  /*25920*/  LDL.LU R24, [R1+0x3f28] ;  /* 0x003f280001187983 */ /* 0x002f280000300800 */
[----:B------:R-:W-:Y:S04]  /*25930*/  STS.U16 [R25+UR4+0x9300], R2 ;  /* 0x0093000219007988 */ /* 0x000fe80008000404 */
[----:B------:R-:W-:Y:S04]  /*25940*/  STS.U16 [R25+UR4+0x9700], R8 ;  /* 0x0097000819007988 */ /* 0x000fe80008000404 */
[----:B----4-:R0:W-:Y:S04]  /*25950*/  STS.U16 [R25+UR4+0x9b00], R24 ;  /* 0x009b001819007988 */ /* 0x0101e80008000404 */
[----:B0-----:R-:W4:Y:S04]  /*25960*/  LDL.LU R24, [R1+0x3f24] ;  /* 0x003f240001187983 */ /* 0x001f280000300800 */
[----:B------:R-:W-:Y:S04]  /*25970*/  STS.U16 [R25+UR4+0x9f00], R9 ;  /* 0x009f000919007988 */ /* 0x000fe80008000404 */
[----:B---3--:R0:W-:Y:S04]  /*25980*/  STS.U16 [R25+UR4+0xa300], R29 ;  /* 0x00a3001d19007988 */ /* 0x0081e80008000404 */
[----:B--2---:R1:W-:Y:S04]  /*25990*/  STS.U16 [R25+UR4+0xa700], R28 ;  /* 0x00a7001c19007988 */ /* 0x0043e80008000404 */
[----:B------:R2:W-:Y:S04]  /*259a0*/  STS.U16 [R25+UR4+0xab00], R27 ;  /* 0x00ab001b19007988 */ /* 0x0005e80008000404 */
[----:B------:R-:W-:Y:S04]  /*259b0*/  STS.U16 [R25+UR4+0xaf00], R26 ;  /* 0x00af001a19007988 */ /* 0x000fe80008000404 */
[----:B------:R-:W-:Y:S04]  /*259c0*/  STS.U16 [R25+UR4+0xb300], R23 ;  /* 0x00b3001719007988 */ /* 0x000fe80008000404 */
[----:B------:R-:W-:Y:S04]  /*259d0*/  STS.U16 [R25+UR4+0xb700], R22 ;  /* 0x00b7001619007988 */ /* 0x000fe80008000404 */
[----:B0-----:R-:W3:Y:S01]  /*259e0*/  LDL.LU R29, [R1+0x3f20] ;  /* 0x003f2000011d7983 */ /* 0x001ee20000300800 */
[----:B-1----:R-:W2:Y:S03]  /*259f0*/  S2R R28, SR_TID.X ;  /* 0x00000000001c7919 */ /* 0x002ea60000002100 */
[----:B------:R-:W-:Y:S04]  /*25a00*/  STS.U16 [R25+UR4+0xbb00], R21 ;  /* 0x00bb001519007988 */ /* 0x000fe80008000404 */
[----:B------:R-:W-:Y:S01]  /*25a10*/  STS.U16 [R25+UR4+0xbf00], R20 ;  /* 0x00bf001419007988 */ /* 0x000fe20008000404 */
[C---:B--2---:R-:W-:Y:S01]  /*25a20*/  IMAD.SHL.U32 R27, R28.reuse, 0x2, RZ ;  /* 0x000000021c1b7824 */ /* 0x044fe200078e00ff */
[----:B------:R-:W-:-:S05]  /*25a30*/  LOP3.LUT R28, R28, 0x7, RZ, 0xc0, !PT ;  /* 0x000000071c1c7812 */ /* 0x000fca00078ec0ff */
[----:B------:R-:W-:-:S05]  /*25a40*/  IMAD R28, R28, 0x90, RZ ;  /* 0x000000901c1c7824 */ /* 0x000fca00078e02ff */
[----:B------:R-:W-:Y:S01]  /*25a50*/  LOP3.LUT R28, R28, 0x30, R27, 0x78, !PT ;  /* 0x000000301c1c7812 */ /* 0x000fe200078e781b */
        /* <DEDUP_REMOVED lines=15> */
[----:B------:R3:W-:Y:S01]  /*25b50*/  STS.U16 [R0+UR4+0xbb80], R13 ;  /* 0x00bb800d00007988 */ /* 0x0007e20008000404 */
[----:B------:R-:W-:Y:S06]  /*25b60*/  BAR.SYNC.DEFER_BLOCKING 0x0 ;  /* 0x0000000000007b1d */ /* 0x000fec0000010000 */
[----:B------:R-:W0:Y:S04]  /*25b70*/  LDSM.16.M88.4 R4, [R28+UR4+0x8000] ;  /* 0x008000041c04783b */ /* 0x000e280008000200 */
[----:B------:R-:W1:Y:S04]  /*25b80*/  LDSM.16.M88.4 R8, [R28+UR4+0x8400] ;  /* 0x008400041c08783b */ /* 0x000e680008000200 */
[----:B------:R-:W2:Y:S04]  /*25b90*/  LDSM.16.M88.4 R20, [R28+UR4+0x8800] ;  /* 0x008800041c14783b */ /* 0x000ea80008000200 */
[----:B------:R-:W4:Y:S04]  /*25ba0*/  LDSM.16.M88.4 R16, [R28+UR4+0x8c00] ;  /* 0x008c00041c10783b */ /* 0x000f280008000200 */
[----:B------:R-:W-:Y:S01]  /*25bb0*/  LDSM.16.M88.4 R24, [R28+UR4+0x9800] ;  /* 0x009800041c18783b */ /* 0x000fe20008000200 */
[----:B---3--:R-:W-:-:S03]  /*25bc0*/  LOP3.LUT R0, R29, 0x40, RZ, 0x3c, !PT ;  /* 0x000000401d007812 */ /* 0x008fc600078e3cff */
[----:B------:R-:W-:Y:S04]  /*25bd0*/  LDSM.16.MT88.4 R12, [R29+UR4] ;  /* 0x000000041d0c783b */ /* 0x000fe80008004200 */
[----:B0-----:R0:W-:Y:S04]  /*25be0*/  STL [R1+0x379c], R6 ;  /* 0x00379c0601007387 */ /* 0x0011e80000100800 */
[----:B------:R3:W-:Y:S04]  /*25bf0*/  STL [R1+0x3798], R7 ;  /* 0x0037980701007387 */ /* 0x0007e80000100800 */
[----:B-1----:R-:W-:Y:S04]  /*25c00*/  STL [R1+0x39f4], R10 ;  /* 0x0039f40a01007387 */ /* 0x002fe80000100800 */
[----:B------:R-:W-:Y:S04]  /*25c10*/  STL [R1+0x39f0], R11 ;  /* 0x0039f00b01007387 */ /* 0x000fe80000100800 */
[----:B--2---:R-:W-:Y:S04]  /*25c20*/  STL.64 [R1], R20 ;  /* 0x0000001401007387 */ /* 0x004fe80000100a00 */
[----:B------:R-:W-:Y:S04]  /*25c30*/  STL.64 [R1+0x8], R22 ;  /* 0x0000081601007387 */ /* 0x000fe80000100a00 */
[----:B----4-:R-:W-:Y:S04]  /*25c40*/  STL.64 [R1+0x1b0], R16 ;  /* 0x0001b01001007387 */ /* 0x010fe80000100a00 */
[----:B------:R-:W-:Y:S01]  /*25c50*/  STL.64 [R1+0x1b8], R18 ;  /* 0x0001b81201007387 */ /* 0x000fe20000100a00 */
[----:B0-----:R-:W-:-:S03]  /*25c60*/  IMAD.MOV.U32 R6, RZ, RZ, R17 ;  /* 0x000000ffff067224 */ /* 0x001fc600078e0011 */
[----:B------:R-:W-:Y:S01]  /*25c70*/  LDSM.16.M88.4 R20, [R28+UR4+0x9400] ;  /* 0x009400041c14783b */ /* 0x000fe20008000200 */
[----:B---3--:R-:W-:-:S03]  /*25c80*/  IMAD.MOV.U32 R7, RZ, RZ, R16 ;  /* 0x000000ffff077224 */ /* 0x008fc600078e0010 */
[----:B------:R-:W0:Y:S04]  /*25c90*/  LDSM.16.M88.4 R16, [R28+UR4+0x9000] ;  /* 0x009000041c10783b */ /* 0x000e280008000200 */
[----:B0-----:R-:W-:Y:S04]  /*25ca0*/  STL.64 [R1+0x1a0], R16 ;  /* 0x0001a01001007387 */ /* 0x001fe80000100a00 */
[----:B------:R-:W-:Y:S04]  /*25cb0*/  STL.64 [R1+0x1a8], R18 ;  /* 0x0001a81201007387 */ /* 0x000fe80000100a00 */
[----:B------:R-:W0:Y:S04]  /*25cc0*/  LDSM.16.M88.4 R16, [R28+UR4+0x9c00] ;  /* 0x009c00041c10783b */ /* 0x000e280008000200 */
[----:B------:R-:W-:Y:S04]  /*25cd0*/  STL.64 [R1+0x190], R20 ;  /* 0x0001901401007387 */ /* 0x000fe80000100a00 */
[----:B------:R-:W-:Y:S04]  /*25ce0*/  STL.64 [R1+0x198], R22 ;  /* 0x0001981601007387 */ /* 0x000fe80000100a00 */
[----:B------:R-:W1:Y:S04]  /*25cf0*/  LDSM.16.M88.4 R20, [R28+UR4+0xa000] ;  /* 0x00a000041c14783b */ /* 0x000e680008000200 */
[----:B------:R-:W-:Y:S04]  /*25d00*/  STL.64 [R1+0x180], R24 ;  /* 0x0001801801007387 */ /* 0x000fe80000100a00 */
[----:B------:R-:W-:Y:S04]  /*25d10*/  STL.64 [R1+0x188], R26 ;  /* 0x0001881a01007387 */ /* 0x000fe80000100a00 */
[----:B------:R-:W2:Y:S04]  /*25d20*/  LDSM.16.M88.4 R24, [R28+UR4+0xa400] ;  /* 0x00a400041c18783b */ /* 0x000ea80008000200 */
[----:B0-----:R-:W-:Y:S04]  /*25d30*/  STL.64 [R1+0x170], R16 ;  /* 0x0001701001007387 */ /* 0x001fe80000100a00 */
[----:B------:R-:W-:Y:S04]  /*25d40*/  STL.64 [R1+0x178], R18 ;  /* 0x0001781201007387 */ /* 0x000fe80000100a00 */
[----:B------:R-:W0:Y:S04]  /*25d50*/  LDSM.16.M88.4 R16, [R28+UR4+0xa800] ;  /* 0x00a800041c10783b */ /* 0x000e280008000200 */
[----:B-1----:R1:W-:Y:S04]  /*25d60*/  STL.64 [R1+0x160], R20 ;  /* 0x0001601401007387 */ /* 0x0023e80000100a00 */
[----:B------:R3:W-:Y:S04]  /*25d70*/  STL.64 [R1+0x168], R22 ;  /* 0x0001681601007387 */ /* 0x0007e80000100a00 */
[----:B-1----:R-:W4:Y:S04]  /*25d80*/  LDL.LU.64 R20, [R1+0xa10] ;  /* 0x000a100001147983 */ /* 0x002f280000300a00 */
[----:B--2---:R-:W-:Y:S04]  /*25d90*/  STL.64 [R1+0x150], R24 ;  /* 0x0001501801007387 */ /* 0x004fe80000100a00 */
[----:B------:R-:W-:Y:S04]  /*25da0*/  STL.64 [R1+0x158], R26 ;  /* 0x0001581a01007387 */ /* 0x000fe80000100a00 */
[----:B---3--:R-:W4:Y:S04]  /*25db0*/  LDL.LU.64 R22, [R1+0xa18] ;  /* 0x000a180001167983 */ /* 0x008f280000300a00 */
[----:B------:R-:W-:Y:S04]  /*25dc0*/  LDSM.16.M88.4 R24, [R28+UR4+0xb000] ;  /* 0x00b000041c18783b */ /* 0x000fe80008000200 */
[----:B0-----:R-:W-:Y:S04]  /*25dd0*/  STL.64 [R1+0x140], R16 ;  /* 0x0001401001007387 */ /* 0x001fe80000100a00 */
[----:B------:R-:W-:Y:S04]  /*25de0*/  STL.64 [R1+0x148], R18 ;  /* 0x0001481201007387 */ /* 0x000fe80000100a00 */
[----:B------:R-:W0:Y:S04]  /*25df0*/  LDSM.16.M88.4 R16, [R28+UR4+0xac00] ;  /* 0x00ac00041c10783b */ /* 0x000e280008000200 */
[----:B0-----:R-:W-:Y:S01]  /*25e00*/  STL.64 [R1+0x130], R16 ;  /* 0x0001301001007387 */ /* 0x001fe20000100a00 */
[----:B------:R-:W-:-:S03]  /*25e10*/  IMAD.MOV.U32 R3, RZ, RZ, R16 ;  /* 0x000000ffff037224 */ /* 0x000fc600078e0010 */
[----:B------:R-:W-:Y:S01]  /*25e20*/  STL.64 [R1+0x138], R18 ;  /* 0x0001381201007387 */ /* 0x000fe20000100a00 */
[----:B------:R-:W-:-:S03]  /*25e30*/  IMAD.MOV.U32 R2, RZ, RZ, R17 ;  /* 0x000000ffff027224 */ /* 0x000fc600078e0011 */
[----:B------:R-:W0:Y:S04]  /*25e40*/  LDSM.16.M88.4 R16, [R28+UR4+0xb400] ;  /* 0x00b400041c10783b */ /* 0x000e280008000200 */
[----:B------:R-:W-:Y:S04]  /*25e50*/  STL.64 [R1+0x120], R24 ;  /* 0x0001201801007387 */ /* 0x000fe80000100a00 */
[----:B------:R-:W-:Y:S04]  /*25e60*/  STL.64 [R1+0x128], R26 ;  /* 0x0001281a01007387 */ /* 0x000fe80000100a00 */
[----:B------:R-:W-:Y:S04]  /*25e70*/  LDSM.16.M88.4 R24, [R28+UR4+0xb800] ;  /* 0x00b800041c18783b */ /* 0x000fe80008000200 */
[----:B0-----:R-:W-:Y:S04]  /*25e80*/  STL.64 [R1+0x110], R16 ;  /* 0x0001101001007387 */ /* 0x001fe80000100a00 */
[----:B------:R-:W-:Y:S04]  /*25e90*/  STL.64 [R1+0x118], R18 ;  /* 0x0001181201007387 */ /* 0x000fe80000100a00 */
[----:B------:R-:W0:Y:S04]  /*25ea0*/  LDSM.16.M88.4 R16, [R28+UR4+0xbc00] ;  /* 0x00bc00041c10783b */ /* 0x000e280008000200 */
[----:B0-----:R-:W-:Y:S04]  /*25eb0*/  STL.64 [R1+0xf0], R16 ;  /* 0x0000f01001007387 */ /* 0x001fe80000100a00 */
[----:B------:R-:W-:Y:S04]  /*25ec0*/  STL.64 [R1+0xf8], R18 ;  /* 0x0000f81201007387 */ /* 0x000fe80000100a00 */
[----:B------:R-:W0:Y:S04]  /*25ed0*/  LDSM.16.MT88.4 R16, [R0+UR4] ;  /* 0x000000040010783b */ /* 0x000e280008004200 */
[----:B0-----:R-:W-:Y:S04]  /*25ee0*/  STL [R1+0x3e2c], R16 ;  /* 0x003e2c1001007387 */ /* 0x001fe80000100800 */
[----:B------:R0:W-:Y:S04]  /*25ef0*/  STL [R1+0x3e28], R17 ;  /* 0x003e281101007387 */ /* 0x0001e80000100800 */
[----:B------:R-:W-:Y:S04]  /*25f00*/  STL [R1+0x3e24], R18 ;  /* 0x003e241201007387 */ /* 0x000fe80000100800 */
[----:B------:R1:W-:Y:S04]  /*25f10*/  STL [R1+0x3e20], R19 ;  /* 0x003e201301007387 */ /* 0x0003e80000100800 */
[----:B0-----:R-:W2:Y:S04]  /*25f20*/  LDL.LU.64 R16, [R1+0xa40] ;  /* 0x000a400001107983 */ /* 0x001ea80000300a00 */
[----:B-1----:R-:W2:Y:S04]  /*25f30*/  LDL.LU.64 R18, [R1+0xa48] ;  /* 0x000a480001127983 */ /* 0x002ea80000300a00 */
[----:B------:R-:W-:Y:S04]  /*25f40*/  STL [R1+0x3e30], R5 ;  /* 0x003e300501007387 */ /* 0x000fe80000100800 */
[----:B------:R-:W-:Y:S01]  /*25f50*/  STL.64 [R1+0x100], R24 ;  /* 0x0001001801007387 */ /* 0x000fe20000100a00 */
[----:B--2---:R-:W-:-:S15]  /*25f60*/  HMMA.16816.F32.BF16 R16, R12, R4, R16 ;  /* 0x000000040c10723c */ /* 0x004fde0000041810 */
[----:B------:R-:W-:-:S08]  /*25f70*/  NOP ;  /* 0x0000000000007918 */ /* 0x000fd00000000000 */
[----:B------:R-:W-:Y:S04]  /*25f80*/  STL.64 [R1+0x3f0], R16 ;  /* 0x0003f01001007387 */ /* 0x000fe80000100a00 */
[----:B------:R4:W-:Y:S02]  /*25f90*/  STL.64 [R1+0x3f8], R18 ;  /* 0x0003f81201007387 */ /* 0x0009e40000100a00 */
[----:B----4-:R-:W-:Y:S02]  /*25fa0*/  HMMA.16816.F32.BF16 R16, R12, R8, R20 ;  /* 0x000000080c10723c */ /* 0x010fe40000041814 */
[----:B------:R-:W-:Y:S04]  /*25fb0*/  STL.64 [R1+0x108], R26 ;  /* 0x0001081a01007387 */ /* 0x000fe80000100a00 */
[----:B------:R-:W0:-:S15]  /*25fc0*/  LDSM.16.MT88.4 R20, [R29+UR4+0x80] ;  /* 0x000080041d14783b */ /* 0x000e1e0008004200 */
[----:B------:R-:W-:-:S02]  /*25fd0*/  NOP ;  /* 0x0000000000007918 */ /* 0x000fc40000000000 */
[----:B------:R-:W-:Y:S04]  /*25fe0*/  STL.64 [R1+0x3e0], R16 ;  /* 0x0003e01001007387 */ /* 0x000fe80000100a00 */
[----:B------:R1:W-:Y:S04]  /*25ff0*/  STL.64 [R1+0x3ef0], R8 ;  /* 0x003ef00801007387 */ /* 0x0003e80000100a00 */
[----:B-1----:R-:W2:Y:S04]  /*26000*/  LDL.LU.64 R8, [R1+0x9f0] ;  /* 0x0009f00001087983 */ /* 0x002ea80000300a00 */
[----:B------:R-:W2:Y:S04]  /*26010*/  LDL.LU.64 R10, [R1+0x9f8] ;  /* 0x0009f800010a7983 */ /* 0x000ea80000300a00 */
[----:B------:R-:W3:Y:S01]  /*26020*/  LDL.64 R16, [R1+0x160] ;  /* 0x0001600001107983 */ /* 0x000ee20000100a00 */
[----:B------:R-:W-:-:S02]  /*26030*/  IMAD.MOV.U32 R0, RZ, RZ, R19 ;  /* 0x000000ffff007224 */ /* 0x000fc400078e0013 */
[----:B------:R-:W-:Y:S01]  /*26040*/  IMAD.MOV.U32 R28, RZ, RZ, R18 ;  /* 0x000000ffff1c7224 */ /* 0x000fe200078e0012 */
[----:B---3--:R1:W-:Y:S04]  /*26050*/  STL.64 [R1+0x3ec0], R16 ;  /* 0x003ec01001007387 */ /* 0x0083e80000100a00 */
[----:B-1----:R-:W3:Y:S04]  /*26060*/  LDL.64 R16, [R1+0x1a0] ;  /* 0x0001a00001107983 */ /* 0x002ee80000100a00 */
[----:B---3--:R-:W-:Y:S04]  /*26070*/  STL.64 [R1+0x3f08], R16 ;  /* 0x003f081001007387 */ /* 0x008fe80000100a00 */
[----:B------:R-:W-:Y:S04]  /*26080*/  STL [R1+0x37a4], R0 ;  /* 0x0037a40001007387 */ /* 0x000fe80000100800 */
[----:B------:R-:W-:Y:S04]  /*26090*/  STL [R1+0x37a0], R28 ;  /* 0x0037a01c01007387 */ /* 0x000fe80000100800 */
[----:B------:R-:W-:Y:S04]  /*260a0*/  STL [R1+0x3dfc], R29 ;  /* 0x003dfc1d01007387 */ /* 0x000fe80000100800 */
[----:B0-----:R-:W-:Y:S04]  /*260b0*/  STL.64 [R1+0x3cf8], R22 ;  /* 0x003cf81601007387 */ /* 0x001fe80000100a00 */
[----:B------:R0:W-:Y:S04]  /*260c0*/  STL.64 [R1+0x3cf0], R20 ;  /* 0x003cf01401007387 */ /* 0x0001e80000100a00 */
[----:B0-----:R-:W3:Y:S04]  /*260d0*/  LDL.64 R20, [R1+0xf0] ;  /* 0x0000f00001147983 */ /* 0x001ee80000100a00 */
[----:B---3--:R0:W-:Y:S04]  /*260e0*/  STL.64 [R1+0x3ed8], R20 ;  /* 0x003ed81401007387 */ /* 0x0081e80000100a00 */
[----:B0-----:R-:W2:Y:S01]  /*260f0*/  LDL.64 R20, [R1] ;  /* 0x0000000001147983 */ /* 0x001ea20000100a00 */
[----:B------:R-:W-:-:S02]  /*26100*/  IMAD.MOV.U32 R16, RZ, RZ, R7 ;  /* 0x000000ffff107224 */ /* 0x000fc400078e0007 */
[----:B------:R-:W-:Y:S01]  /*26110*/  IMAD.MOV.U32 R17, RZ, RZ, R6 ;  /* 0x000000ffff117224 */ /* 0x000fe200078e0006 */
[----:B--2---:R-:W-:-:S15]  /*26120*/  HMMA.16816.F32.BF16 R8, R12, R20, R8 ;  /* 0x000000140c08723c */ /* 0x004fde0000041808 */
[----:B------:R-:W-:-:S08]  /*26130*/  NOP ;  /* 0x0000000000007918 */ /* 0x000fd00000000000 */
[----:B------:R0:W-:Y:S01]  /*26140*/  STL.64 [R1+0x4c0], R8 ;  /* 0x0004c00801007387 */ /* 0x0001e20000100a00 */
[----:B------:R-:W-:Y:S02]  /*26150*/  IMAD.MOV.U32 R6, RZ, RZ, R10 ;  /* 0x000000ffff067224 */ /* 0x000fe400078e000a */
[----:B------:R-:W-:Y:S01]  /*26160*/  IMAD.MOV.U32 R7, RZ, RZ, R11 ;  /* 0x000000ffff077224 */ /* 0x000fe200078e000b */
[----:B0-----:R-:W2:Y:S04]  /*26170*/  LDL.LU.64 R8, [R1+0x980] ;  /* 0x0009800001087983 */ /* 0x001ea80000300a00 */
[----:B------:R-:W3:Y:S04]  /*26180*/  LDL.LU.64 R10, [R1+0x988] ;  /* 0x00098800010a7983 */ /* 0x000ee80000300a00 */
[----:B---3--:R-:W-:Y:S04]  /*26190*/  STL.64 [R1+0x3f00], R10 ;  /* 0x003f000a01007387 */ /* 0x008fe80000100a00 */
[----:B--2---:R0:W-:Y:S04]  /*261a0*/  STL.64 [R1+0x3ef8], R8 ;  /* 0x003ef80801007387 */ /* 0x0041e80000100a00 */
[----:B0-----:R-:W2:Y:S04]  /*261b0*/  LDL.LU.64 R8, [R1+0x990] ;  /* 0x0009900001087983 */ /* 0x001ea80000300a00 */
[----:B------:R-:W3:Y:S01]  /*261c0*/  LDL.LU.64 R10, [R1+0x998] ;  /* 0x00099800010a7983 */ /* 0x000ee20000300a00 */
[----:B------:R-:W-:-:S02]  /*261d0*/  IMAD.MOV.U32 R27, RZ, RZ, R20 ;  /* 0x000000ffff1b7224 */ /* 0x000fc400078e0014 */
[----:B------:R-:W-:Y:S01]  /*261e0*/  IMAD.MOV.U32 R26, RZ, RZ, R21 ;  /* 0x000000ffff1a7224 */ /* 0x000fe200078e0015 */
[----:B---3--:R-:W-:Y:S04]  /*261f0*/  STL.64 [R1+0x3f18], R10 ;  /* 0x003f180a01007387 */ /* 0x008fe80000100a00 */
[----:B--2---:R0:W-:Y:S04]  /*26200*/  STL.64 [R1+0x3f10], R8 ;  /* 0x003f100801007387 */ /* 0x0041e80000100a00 */
[----:B0-----:R-:W2:Y:S04]  /*26210*/  LDL.LU.64 R8, [R1+0x9a0] ;  /* 0x0009a00001087983 */ /* 0x001ea80000300a00 */
[----:B------:R-:W2:Y:S04]  /*26220*/  LDL.LU.64 R10, [R1+0x9a8] ;  /* 0x0009a800010a7983 */ /* 0x000ea80000300a00 */
[----:B------:R-:W3:Y:S04]  /*26230*/  LDL.LU.64 R20, [R1+0x970] ;  /* 0x0009700001147983 */ /* 0x000ee80000300a00 */
[----:B------:R-:W4:Y:S01]  /*26240*/  LDL.LU.64 R22, [R1+0x978] ;  /* 0x0009780001167983 */ /* 0x000f220000300a00 */
[C---:B--2---:R-:W-:Y:S03]  /*26250*/  HMMA.16816.F32.BF16 R16, R12.reuse, R16, R8 ;  /* 0x000000100c10723c */ /* 0x044fe60000041808 */
[----:B----4-:R-:W-:Y:S04]  /*26260*/  STL.64 [R1+0x3ee8], R22 ;  /* 0x003ee81601007387 */ /* 0x010fe80000100a00 */
[----:B---3--:R0:W-:Y:S04]  /*26270*/  STL.64 [R1+0x3ee0], R20 ;  /* 0x003ee01401007387 */ /* 0x0081e80000100a00 */
[----:B0-----:R-:W2:Y:S04]  /*26280*/  LDL.64 R20, [R1+0x190] ;  /* 0x0001900001147983 */ /* 0x001ea80000100a00 */
[----:B------:R-:W-:Y:S04]  /*26290*/  STL [R1+0x3e04], R26 ;  /* 0x003e041a01007387 */ /* 0x000fe80000100800 */
[----:B------:R-:W-:Y:S04]  /*262a0*/  STL [R1+0x3ed0], R27 ;  /* 0x003ed01b01007387 */ /* 0x000fe80000100800 */
[----:B------:R0:W-:Y:S04]  /*262b0*/  STL.64 [R1+0x3ec8], R24 ;  /* 0x003ec81801007387 */ /* 0x0001e80000100a00 */
[----:B0-----:R-:W3:Y:S04]  /*262c0*/  LDL.64 R24, [R1+0x180] ;  /* 0x0001800001187983 */ /* 0x001ee80000100a00 */
[----:B------:R-:W-:Y:S04]  /*262d0*/  STL [R1+0x37ac], R7 ;  /* 0x0037ac0701007387 */ /* 0x000fe80000100800 */
[----:B------:R-:W-:Y:S04]  /*262e0*/  STL [R1+0x37a8], R6 ;  /* 0x0037a80601007387 */ /* 0x000fe80000100800 */
[----:B------:R-:W4:Y:S04]  /*262f0*/  LDL.LU.64 R10, [R1+0x3f18] ;  /* 0x003f1800010a7983 */ /* 0x000f280000300a00 */
[----:B------:R-:W4:Y:S04]  /*26300*/  LDL.LU.64 R8, [R1+0x3f10] ;  /* 0x003f100001087983 */ /* 0x000f280000300a00 */
[----:B------:R0:W-:Y:S04]  /*26310*/  STL.64 [R1+0x4b0], R16 ;  /* 0x0004b01001007387 */ /* 0x0001e80000100a00 */
[----:B------:R-:W-:Y:S04]  /*26320*/  STL.64 [R1+0x4b8], R18 ;  /* 0x0004b81201007387 */ /* 0x000fe80000100a00 */
[----:B0-----:R-:W4:Y:S02]  /*26330*/  LDL.LU.64 R16, [R1+0x3f08] ;  /* 0x003f080001107983 */ /* 0x001f240000300a00 */
[----:B----4-:R-:W-:-:S15]  /*26340*/  HMMA.16816.F32.BF16 R8, R12, R16, R8 ;  /* 0x000000100c08723c */ /* 0x010fde0000041808 */
[----:B------:R-:W-:-:S08]  /*26350*/  NOP ;  /* 0x0000000000007918 */ /* 0x000fd00000000000 */
[----:B------:R-:W-:Y:S04]  /*26360*/  STL.64 [R1+0x4a0], R8 ;  /* 0x0004a00801007387 */ /* 0x000fe80000100a00 */
[----:B------:R0:W-:Y:S04]  /*26370*/  STL.64 [R1+0x4a8], R10 ;  /* 0x0004a80a01007387 */ /* 0x0001e80000100a00 */
[----:B0-----:R-:W2:Y:S04]  /*26380*/  LDL.LU.64 R10, [R1+0x3f00] ;  /* 0x003f0000010a7983 */ /* 0x001ea80000300a00 */
[----:B------:R-:W2:Y:S01]  /*26390*/  LDL.LU.64 R8, [R1+0x3ef8] ;  /* 0x003ef80001087983 */ /* 0x000ea20000300a00 */
[----:B------:R-:W-:-:S02]  /*263a0*/  IMAD.MOV.U32 R7, RZ, RZ, R16 ;  /* 0x000000ffff077224 */ /* 0x000fc400078e0010 */
[----:B------:R-:W-:Y:S02]  /*263b0*/  IMAD.MOV.U32 R0, RZ, RZ, R17 ;  /* 0x000000ffff007224 */ /* 0x000fe400078e0011 */
[----:B------:R-:W4:Y:S04]  /*263c0*/  LDL.LU.64 R16, [R1+0x960] ;  /* 0x0009600001107983 */ /* 0x000f280000300a00 */
[----:B------:R-:W4:Y:S04]  /*263d0*/  LDL.LU.64 R18, [R1+0x968] ;  /* 0x0009680001127983 */ /* 0x000f280000300a00 */
[----:B------:R-:W-:Y:S01]  /*263e0*/  STL [R1+0x3e00], R7 ;  /* 0x003e000701007387 */ /* 0x000fe20000100800 */
[----:B--2---:R-:W-:-:S15]  /*263f0*/  HMMA.16816.F32.BF16 R8, R12, R20, R8 ;  /* 0x000000140c08723c */ /* 0x004fde0000041808 */
[----:B------:R-:W-:-:S08]  /*26400*/  NOP ;  /* 0x0000000000007918 */ /* 0x000fd00000000000 */
[----:B------:R0:W-:Y:S04]  /*26410*/  STL.64 [R1+0x490], R8 ;  /* 0x0004900801007387 */ /* 0x0001e80000100a00 */
[----:B------:R1:W-:Y:S04]  /*26420*/  STL.64 [R1+0x498], R10 ;  /* 0x0004980a01007387 */ /* 0x0003e80000100a00 */
[----:B0-----:R-:W2:Y:S01]  /*26430*/  LDL.LU.64 R8, [R1+0x3ef0] ;  /* 0x003ef00001087983 */ /* 0x001ea20000300a00 */
[----:B-1----:R-:W-:Y:S02]  /*26440*/  IMAD.MOV.U32 R11, RZ, RZ, R20 ;  /* 0x000000ffff0b7224 */ /* 0x002fe400078e0014 */
[----:B------:R-:W-:Y:S01]  /*26450*/  IMAD.MOV.U32 R10, RZ, RZ, R21 ;  /* 0x000000ffff0a7224 */ /* 0x000fe200078e0015 */
[----:B------:R-:W3:Y:S04]  /*26460*/  LDL.LU.64 R22, [R1+0x3ee8] ;  /* 0x003ee80001167983 */ /* 0x000ee80000300a00 */
[----:B------:R-:W3:Y:S04]  /*26470*/  LDL.LU.64 R20, [R1+0x3ee0] ;  /* 0x003ee00001147983 */ /* 0x000ee80000300a00 */
[----:B------:R-:W-:Y:S01]  /*26480*/  STL.64 [R1+0x3e18], R10 ;  /* 0x003e180a01007387 */ /* 0x000fe20000100a00 */
[----:B---3--:R-:W-:Y:S03]  /*26490*/  HMMA.16816.F32.BF16 R20, R12, R24, R20 ;  /* 0x000000180c14723c */ /* 0x008fe60000041814 */
[----:B--2---:R0:W-:Y:S04]  /*264a0*/  STL.64 [R1+0x3e10], R8 ;  /* 0x003e100801007387 */ /* 0x0041e80000100a00 */
[----:B0-----:R-:W2:Y:S04]  /*264b0*/  LDL.LU.64 R8, [R1+0x950] ;  /* 0x0009500001087983 */ /* 0x001ea80000300a00 */
[----:B------:R-:W2:-:S12]  /*264c0*/  LDL.LU.64 R10, [R1+0x958] ;  /* 0x00095800010a7983 */ /* 0x000e980000300a00 */
[----:B------:R0:W-:Y:S04]  /*264d0*/  STL.64 [R1+0x480], R20 ;  /* 0x0004801401007387 */ /* 0x0001e80000100a00 */
[----:B------:R1:W-:Y:S04]  /*264e0*/  STL.64 [R1+0x488], R22 ;  /* 0x0004881601007387 */ /* 0x0003e80000100a00 */
[----:B0-----:R-:W3:Y:S01]  /*264f0*/  LDL.LU.64 R20, [R1+0x3ed8] ;  /* 0x003ed80001147983 */ /* 0x001ee20000300a00 */
[----:B-1----:R-:W-:Y:S02]  /*26500*/  IMAD.MOV.U32 R22, RZ, RZ, R24 ;  /* 0x000000ffff167224 */ /* 0x002fe400078e0018 */
[----:B------:R-:W-:Y:S01]  /*26510*/  IMAD.MOV.U32 R6, RZ, RZ, R25 ;  /* 0x000000ffff067224 */ /* 0x000fe200078e0019 */
[----:B------:R-:W2:Y:S04]  /*26520*/  LDL.LU R27, [R1+0x3ed0] ;  /* 0x003ed000011b7983 */ /* 0x000ea80000300800 */
[----:B------:R-:W2:Y:S04]  /*26530*/  LDL.LU.64 R24, [R1+0x3ec8] ;  /* 0x003ec80001187983 */ /* 0x000ea80000300a00 */
[----:B------:R-:W-:Y:S04]  /*26540*/  STL [R1+0x3eb8], R22 ;  /* 0x003eb81601007387 */ /* 0x000fe80000100800 */
[----:B---3--:R0:W-:Y:S04]  /*26550*/  STL.64 [R1+0x3eb0], R20 ;  /* 0x003eb01401007387 */ /* 0x0081e80000100a00 */
[----:B0-----:R-:W4:Y:S02]  /*26560*/  LDL.64 R20, [R1+0x170] ;  /* 0x0001700001147983 */ /* 0x001f240000100a00 */
[----:B----4-:R-:W-:-:S15]  /*26570*/  HMMA.16816.F32.BF16 R16, R12, R20, R16 ;  /* 0x000000140c10723c */ /* 0x010fde0000041810 */
[----:B------:R-:W-:-:S08]  /*26580*/  NOP ;  /* 0x0000000000007918 */ /* 0x000fd00000000000 */
[----:B------:R0:W-:Y:S04]  /*26590*/  STL.64 [R1+0x470], R16 ;  /* 0x0004701001007387 */ /* 0x0001e80000100a00 */
[----:B------:R1:W-:Y:S04]  /*265a0*/  STL.64 [R1+0x478], R18 ;  /* 0x0004781201007387 */ /* 0x0003e80000100a00 */
[----:B0-----:R-:W2:Y:S01]  /*265b0*/  LDL.LU.64 R16, [R1+0x3ec0] ;  /* 0x003ec00001107983 */ /* 0x001ea20000300a00 */
[----:B------:R-:W-:Y:S02]  /*265c0*/  IMAD.MOV.U32 R29, RZ, RZ, R20 ;  /* 0x000000ffff1d7224 */ /* 0x000fe400078e0014 */
[----:B------:R-:W-:Y:S01]  /*265d0*/  IMAD.MOV.U32 R28, RZ, RZ, R21 ;  /* 0x000000ffff1c7224 */ /* 0x000fe200078e0015 */
[----:B--2---:R-:W-:Y:S06]  /*265e0*/  HMMA.16816.F32.BF16 R8, R12, R16, R8 ;  /* 0x000000100c08723c */ /* 0x004fec0000041808 */
[----:B------:R-:W-:-:S02]  /*265f0*/  IMAD.MOV.U32 R7, RZ, RZ, R17 ;  /* 0x000000ffff077224 */ /* 0x000fc400078e0011 */
[----:B------:R-:W-:-:S15]  /*26600*/  IMAD.MOV.U32 R26, RZ, RZ, R16 ;  /* 0x000000ffff1a7224 */ /* 0x000fde00078e0010 */
[----:B------:R-:W-:Y:S04]  /*26610*/  STL.64 [R1+0x460], R8 ;  /* 0x0004600801007387 */ /* 0x000fe80000100a00 */
[----:B------:R-:W-:Y:S04]  /*26620*/  STL.64 [R1+0x468], R10 ;  /* 0x0004680a01007387 */ /* 0x000fe80000100a00 */
[----:B------:R-:W2:Y:S04]  /*26630*/  LDL.LU.64 R16, [R1+0x940] ;  /* 0x0009400001107983 */ /* 0x000ea80000300a00 */
[----:B-1----:R-:W2:Y:S04]  /*26640*/  LDL.LU.64 R18, [R1+0x948] ;  /* 0x0009480001127983 */ /* 0x002ea80000300a00 */
[----:B------:R-:W2:Y:S04]  /*26650*/  LDL.64 R20, [R1+0x150] ;  /* 0x0001500001147983 */ /* 0x000ea80000100a00 */
[----:B------:R-:W-:Y:S04]  /*26660*/  STL.64 [R1+0x3e78], R6 ;  /* 0x003e780601007387 */ /* 0x000fe80000100a00 */
[----:B------:R0:W-:Y:S04]  /*26670*/  STL [R1+0x3e70], R4 ;  /* 0x003e700401007387 */ /* 0x0001e80000100800 */
[----:B0-----:R-:W3:Y:S04]  /*26680*/  LDL.LU.64 R4, [R1+0x820] ;  /* 0x0008200001047983 */ /* 0x001ee80000300a00 */
[----:B------:R-:W4:Y:S04]  /*26690*/  LDL.LU.64 R6, [R1+0x828] ;  /* 0x0008280001067983 */ /* 0x000f280000300a00 */
[----:B----4-:R-:W-:Y:S04]  /*266a0*/  STL.64 [R1+0x3e88], R6 ;  /* 0x003e880601007387 */ /* 0x010fe80000100a00 */
[----:B---3--:R0:W-:Y:S02]  /*266b0*/  STL.64 [R1+0x3e80], R4 ;  /* 0x003e800401007387 */ /* 0x0081e40000100a00 */
[----:B0-----:R-:W-:-:S02]  /*266c0*/  IMAD.MOV.U32 R4, RZ, RZ, R3 ;  /* 0x000000ffff047224 */ /* 0x001fc400078e0003 */
[----:B------:R-:W-:-:S05]  /*266d0*/  IMAD.MOV.U32 R5, RZ, RZ, R2 ;  /* 0x000000ffff057224 */ /* 0x000fca00078e0002 */
[----:B------:R0:W-:Y:S04]  /*266e0*/  STL.64 [R1+0x3e98], R4 ;  /* 0x003e980401007387 */ /* 0x0001e80000100a00 */
[----:B0-----:R-:W3:Y:S04]  /*266f0*/  LDL.64 R4, [R1+0x140] ;  /* 0x0001400001047983 */ /* 0x001ee80000100a00 */
[----:B------:R-:W-:Y:S04]  /*26700*/  STL.64 [R1+0x3e50], R26 ;  /* 0x003e501a01007387 */ /* 0x000fe80000100a00 */
[----:B------:R0:W-:Y:S04]  /*26710*/  STL.64 [R1+0x3e48], R24 ;  /* 0x003e481801007387 */ /* 0x0001e80000100a00 */
[----:B0-----:R-:W4:Y:S04]  /*26720*/  LDL.64 R24, [R1+0x110] ;  /* 0x0001100001187983 */ /* 0x001f280000100a00 */
[----:B----4-:R0:W-:Y:S04]  /*26730*/  STL.64 [R1+0x3e68], R24 ;  /* 0x003e681801007387 */ /* 0x0101e80000100a00 */
[----:B0-----:R-:W4:Y:S04]  /*26740*/  LDL.64 R24, [R1+0x120] ;  /* 0x0001200001187983 */ /* 0x001f280000100a00 */
[----:B----4-:R0:W-:Y:S04]  /*26750*/  STL.64 [R1+0x3e90], R24 ;  /* 0x003e901801007387 */ /* 0x0101e80000100a00 */
[----:B0-----:R-:W4:Y:S04]  /*26760*/  LDL.LU.64 R24, [R1+0x830] ;  /* 0x0008300001187983 */ /* 0x001f280000300a00 */
[----:B------:R-:W2:Y:S04]  /*26770*/  LDL.LU.64 R26, [R1+0x838] ;  /* 0x00083800011a7983 */ /* 0x000ea80000300a00 */
[----:B--2---:R-:W-:Y:S04]  /*26780*/  STL.64 [R1+0x3ea8], R26 ;  /* 0x003ea81a01007387 */ /* 0x004fe80000100a00 */
[----:B----4-:R0:W-:Y:S04]  /*26790*/  STL.64 [R1+0x3ea0], R24 ;  /* 0x003ea01801007387 */ /* 0x0101e80000100a00 */
[----:B0-----:R-:W3:Y:S04]  /*267a0*/  LDL.LU.64 R24, [R1+0x930] ;  /* 0x0009300001187983 */ /* 0x001ee80000300a00 */
[----:B------:R-:W3:Y:S04]  /*267b0*/  LDL.LU.64 R26, [R1+0x938] ;  /* 0x00093800011a7983 */ /* 0x000ee80000300a00 */
[----:B------:R-:W2:Y:S04]  /*267c0*/  LDL.LU.64 R8, [R1+0x560] ;  /* 0x0005600001087983 */ /* 0x000ea80000300a00 */
[----:B------:R-:W4:Y:S01]  /*267d0*/  LDL.LU.64 R10, [R1+0x568] ;  /* 0x00056800010a7983 */ /* 0x000f220000300a00 */
[C---:B------:R-:W-:Y:S03]  /*267e0*/  HMMA.16816.F32.BF16 R16, R12.reuse, R20, R16 ;  /* 0x000000140c10723c */ /* 0x040fe60000041810 */
[----:B----4-:R-:W-:Y:S04]  /*267f0*/  STL.64 [R1+0x3e40], R10 ;  /* 0x003e400a01007387 */ /* 0x010fe80000100a00 */
[----:B--2---:R0:W-:Y:S04]  /*26800*/  STL.64 [R1+0x3e38], R8 ;  /* 0x003e380801007387 */ /* 0x0041e80000100a00 */
[----:B0-----:R-:W2:Y:S04]  /*26810*/  LDL.LU.64 R8, [R1+0x5a0] ;  /* 0x0005a00001087983 */ /* 0x001ea80000300a00 */
[----:B------:R-:W4:Y:S01]  /*26820*/  LDL.LU.64 R10, [R1+0x5a8] ;  /* 0x0005a800010a7983 */ /* 0x000f220000300a00 */
[----:B---3--:R-:W-:Y:S01]  /*26830*/  HMMA.16816.F32.BF16 R24, R12, R4, R24 ;  /* 0x000000040c18723c */ /* 0x008fe20000041818 */
[----:B------:R-:W-:-:S02]  /*26840*/  IMAD.MOV.U32 R23, RZ, RZ, R21 ;  /* 0x000000ffff177224 */ /* 0x000fc400078e0015 */
[----:B----4-:R-:W-:Y:S04]  /*26850*/  STL.64 [R1+0x3e60], R10 ;  /* 0x003e600a01007387 */ /* 0x010fe80000100a00 */
[----:B--2---:R0:W-:Y:S04]  /*26860*/  STL.64 [R1+0x3e58], R8 ;  /* 0x003e580801007387 */ /* 0x0041e80000100a00 */
[----:B0-----:R-:W2:Y:S04]  /*26870*/  LDL.LU.64 R8, [R1+0x7f0] ;  /* 0x0007f00001087983 */ /* 0x001ea80000300a00 */
[----:B------:R-:W2:Y:S04]  /*26880*/  LDL.LU.64 R10, [R1+0x7f8] ;  /* 0x0007f800010a7983 */ /* 0x000ea80000300a00 */
[----:B------:R-:W-:Y:S04]  /*26890*/  STL.64 [R1+0x450], R16 ;  /* 0x0004501001007387 */ /* 0x000fe80000100a00 */
[----:B------:R0:W-:Y:S04]  /*268a0*/  STL.64 [R1+0x458], R18 ;  /* 0x0004581201007387 */ /* 0x0001e80000100a00 */
[----:B------:R-:W3:Y:S01]  /*268b0*/  LDL.LU R22, [R1+0x3eb8] ;  /* 0x003eb80001167983 */ /* 0x000ee20000300800 */
[----:B0-----:R-:W-:-:S03]  /*268c0*/  IMAD.MOV.U32 R19, RZ, RZ, R20 ;  /* 0x000000ffff137224 */ /* 0x001fc600078e0014 */
[----:B------:R-:W4:Y:S04]  /*268d0*/  LDL.LU.64 R20, [R1+0x3eb0] ;  /* 0x003eb00001147983 */ /* 0x000f280000300a00 */
[----:B------:R-:W-:Y:S04]  /*268e0*/  STL.64 [R1+0x440], R24 ;  /* 0x0004401801007387 */ /* 0x000fe80000100a00 */
[----:B------:R0:W-:Y:S01]  /*268f0*/  STL.64 [R1+0x448], R26 ;  /* 0x0004481a01007387 */ /* 0x0001e20000100a00 */
[----:B------:R-:W-:Y:S02]  /*26900*/  IMAD.MOV.U32 R17, RZ, RZ, R4 ;  /* 0x000000ffff117224 */ /* 0x000fe400078e0004 */
[----:B------:R-:W-:Y:S01]  /*26910*/  IMAD.MOV.U32 R18, RZ, RZ, R5 ;  /* 0x000000ffff127224 */ /* 0x000fe200078e0005 */
[----:B0-----:R-:W2:Y:S04]  /*26920*/  LDL.LU.64 R26, [R1+0x3ea8] ;  /* 0x003ea800011a7983 */ /* 0x001ea80000300a00 */
[----:B------:R-:W2:Y:S04]  /*26930*/  LDL.LU.64 R24, [R1+0x3ea0] ;  /* 0x003ea00001187983 */ /* 0x000ea80000300a00 */
[----:B------:R-:W2:Y:S02]  /*26940*/  LDL.LU.64 R4, [R1+0x3e98] ;  /* 0x003e980001047983 */ /* 0x000ea40000300a00 */
[----:B--2---:R-:W-:Y:S02]  /*26950*/  HMMA.16816.F32.BF16 R4, R12, R4, R24 ;  /* 0x000000040c04723c */ /* 0x004fe40000041818 */
[----:B------:R-:W2:-:S15]  /*26960*/  LDL.LU.64 R24, [R1+0x3e90] ;  /* 0x003e900001187983 */ /* 0x000e9e0000300a00 */
[----:B------:R-:W-:-:S06]  /*26970*/  NOP ;  /* 0x0000000000007918 */ /* 0x000fcc0000000000 */
[----:B------:R-:W-:Y:S04]  /*26980*/  STL.64 [R1+0x430], R4 ;  /* 0x0004300401007387 */ /* 0x000fe80000100a00 */
[----:B------:R0:W-:Y:S04]  /*26990*/  STL.64 [R1+0x438], R6 ;  /* 0x0004380601007387 */ /* 0x0001e80000100a00 */
[----:B0-----:R-:W3:Y:S04]  /*269a0*/  LDL.LU.64 R6, [R1+0x3e88] ;  /* 0x003e880001067983 */ /* 0x001ee80000300a00 */
[----:B------:R-:W3:Y:S01]  /*269b0*/  LDL.LU.64 R4, [R1+0x3e80] ;  /* 0x003e800001047983 */ /* 0x000ee20000300a00 */
[----:B--2---:R-:W-:Y:S01]  /*269c0*/  IMAD.MOV.U32 R16, RZ, RZ, R25 ;  /* 0x000000ffff107224 */ /* 0x004fe200078e0019 */
[----:B---3--:R-:W-:-:S15]  /*269d0*/  HMMA.16816.F32.BF16 R4, R12, R24, R4 ;  /* 0x000000180c04723c */ /* 0x008fde0000041804 */
[----:B------:R-:W-:-:S08]  /*269e0*/  NOP ;  /* 0x0000000000007918 */ /* 0x000fd00000000000 */
[----:B------:R0:W-:Y:S04]  /*269f0*/  STL.64 [R1+0x420], R4 ;  /* 0x0004200401007387 */ /* 0x0001e80000100a00 */
[----:B------:R1:W-:Y:S01]  /*26a00*/  STL.64 [R1+0x428], R6 ;  /* 0x0004280601007387 */ /* 0x0003e20000100a00 */
[----:B0-----:R-:W-:-:S03]  /*26a10*/  IMAD.MOV.U32 R5, RZ, RZ, R24 ;  /* 0x000000ffff057224 */ /* 0x001fc600078e0018 */
[----:B-1----:R-:W2:Y:S04]  /*26a20*/  LDL.LU.64 R6, [R1+0x3e78] ;  /* 0x003e780001067983 */ /* 0x002ea80000300a00 */
[----:B------:R-:W3:Y:S04]  /*26a30*/  LDL.LU R4, [R1+0x3e70] ;  /* 0x003e700001047983 */ /* 0x000ee80000300800 */
[----:B------:R-:W4:Y:S02]  /*26a40*/  LDL.LU.64 R24, [R1+0x3e68] ;  /* 0x003e680001187983 */ /* 0x000f240000300a00 */
[----:B----4-:R-:W-:Y:S06]  /*26a50*/  HMMA.16816.F32.BF16 R8, R12, R24, R8 ;  /* 0x000000180c08723c */ /* 0x010fec0000041808 */
[----:B------:R-:W-:-:S02]  /*26a60*/  IMAD.MOV.U32 R3, RZ, RZ, R24 ;  /* 0x000000ffff037224 */ /* 0x000fc400078e0018 */
[----:B------:R-:W-:-:S15]  /*26a70*/  IMAD.MOV.U32 R2, RZ, RZ, R25 ;  /* 0x000000ffff027224 */ /* 0x000fde00078e0019 */
[----:B------:R-:W-:Y:S04]  /*26a80*/  STL.64 [R1+0x410], R8 ;  /* 0x0004100801007387 */ /* 0x000fe80000100a00 */
[----:B------:R0:W-:Y:S04]  /*26a90*/  STL.64 [R1+0x418], R10 ;  /* 0x0004180a01007387 */ /* 0x0001e80000100a00 */
[----:B0-----:R-:W4:Y:S04]  /*26aa0*/  LDL.LU.64 R10, [R1+0x3e60] ;  /* 0x003e6000010a7983 */ /* 0x001f280000300a00 */
[----:B------:R-:W4:Y:S04]  /*26ab0*/  LDL.LU.64 R8, [R1+0x3e58] ;  /* 0x003e580001087983 */ /* 0x000f280000300a00 */
[----:B------:R-:W2:Y:S04]  /*26ac0*/  LDL.LU.64 R26, [R1+0x3e50] ;  /* 0x003e5000011a7983 */ /* 0x000ea80000300a00 */
[----:B------:R-:W4:Y:S02]  /*26ad0*/  LDL.LU.64 R24, [R1+0x3e48] ;  /* 0x003e480001187983 */ /* 0x000f240000300a00 */
[----:B----4-:R-:W-:-:S15]  /*26ae0*/  HMMA.16816.F32.BF16 R8, R12, R24, R8 ;  /* 0x000000180c08723c */ /* 0x010fde0000041808 */
[----:B------:R-:W-:-:S08]  /*26af0*/  NOP ;  /* 0x0000000000007918 */ /* 0x000fd00000000000 */
[----:B------:R-:W-:Y:S04]  /*26b00*/  STL.64 [R1+0x400], R8 ;  /* 0x0004000801007387 */ /* 0x000fe80000100a00 */
[----:B------:R0:W-:Y:S04]  /*26b10*/  STL.64 [R1+0x408], R10 ;  /* 0x0004080a01007387 */ /* 0x0001e80000100a00 */
[----:B0-----:R-:W4:Y:S04]  /*26b20*/  LDL.LU.64 R10, [R1+0x3e40] ;  /* 0x003e4000010a7983 */ /* 0x001f280000300a00 */
[----:B------:R-:W4:Y:S04]  /*26b30*/  LDL.LU.64 R8, [R1+0x3e38] ;  /* 0x003e380001087983 */ /* 0x000f280000300a00 */
[----:B------:R0:W-:Y:S02]  /*26b40*/  STL.64 [R1+0x3d18], R24 ;  /* 0x003d181801007387 */ /* 0x0001e40000100a00 */
[----:B0-----:R-:W-:-:S02]  /*26b50*/  IMAD.MOV.U32 R24, RZ, RZ, R3 ;  /* 0x000000ffff187224 */ /* 0x001fc400078e0003 */
[----:B------:R-:W-:-:S05]  /*26b60*/  IMAD.MOV.U32 R25, RZ, RZ, R2 ;  /* 0x000000ffff197224 */ /* 0x000fca00078e0002 */
[----:B------:R-:W-:Y:S01]  /*26b70*/  STL.64 [R1+0x3d28], R24 ;  /* 0x003d281801007387 */ /* 0x000fe20000100a00 */
[----:B----4-:R-:W-:-:S15]  /*26b80*/  HMMA.16816.F32.BF16 R8, R12, R20, R8 ;  /* 0x000000140c08723c */ /* 0x010fde0000041808 */
[----:B------:R-:W-:-:S08]  /*26b90*/  NOP ;  /* 0x0000000000007918 */ /* 0x000fd00000000000 */
[----:B------:R0:W-:Y:S01]  /*26ba0*/  STL.64 [R1+0x3d0], R8 ;  /* 0x0003d00801007387 */ /* 0x0001e20000100a00 */
[----:B------:R-:W-:Y:S02]  /*26bb0*/  IMAD.MOV.U32 R3, RZ, RZ, R10 ;  /* 0x000000ffff037224 */ /* 0x000fe400078e000a */
[----:B------:R-:W-:Y:S01]  /*26bc0*/  IMAD.MOV.U32 R2, RZ, RZ, R11 ;  /* 0x000000ffff027224 */ /* 0x000fe200078e000b */
[----:B0-----:R-:W3:Y:S04]  /*26bd0*/  LDL.LU.64 R8, [R1+0x540] ;  /* 0x0005400001087983 */ /* 0x001ee80000300a00 */
[----:B------:R-:W3:Y:S04]  /*26be0*/  LDL.LU.64 R10, [R1+0x548] ;  /* 0x00054800010a7983 */ /* 0x000ee80000300a00 */
[----:B------:R-:W4:Y:S01]  /*26bf0*/  LDL R15, [R1+0x1970] ;  /* 0x00197000010f7983 */ /* 0x000f220000100800 */
[----:B------:R-:W-:-:S02]  /*26c00*/  IMAD.MOV.U32 R24, RZ, RZ, R5 ;  /* 0x000000ffff187224 */ /* 0x000fc400078e0005 */
[----:B------:R-:W-:Y:S01]  /*26c10*/  IMAD.MOV.U32 R25, RZ, RZ, R16 ;  /* 0x000000ffff197224 */ /* 0x000fe200078e0010 */
[----:B----4-:R0:W-:Y:S04]  /*26c20*/  STL [R1+0x3e08], R15 ;  /* 0x003e080f01007387 */ /* 0x0101e80000100800 */
[----:B------:R-:W3:Y:S04]  /*26c30*/  LDL.LU R5, [R1+0x3e30] ;  /* 0x003e300001057983 */ /* 0x000ee80000300800 */
[----:B------:R-:W3:Y:S04]  /*26c40*/  LDL.LU R16, [R1+0x3e2c] ;  /* 0x003e2c0001107983 */ /* 0x000ee80000300800 */
[----:B------:R-:W4:Y:S04]  /*26c50*/  LDL.LU.64 R12, [R1+0x520] ;  /* 0x00052000010c7983 */ /* 0x000f280000300a00 */
[----:B0-----:R-:W4:Y:S04]  /*26c60*/  LDL.LU.64 R14, [R1+0x528] ;  /* 0x00052800010e7983 */ /* 0x001f280000300a00 */
[----:B------:R0:W-:Y:S04]  /*26c70*/  STL.64 [R1+0x3d40], R24 ;  /* 0x003d401801007387 */ /* 0x0001e80000100a00 */
[----:B0-----:R-:W2:Y:S04]  /*26c80*/  LDL.64 R24, [R1+0x130] ;  /* 0x0001300001187983 */ /* 0x001ea80000100a00 */
[----:B--2---:R0:W-:Y:S02]  /*26c90*/  STL.64 [R1+0x3d48], R24 ;  /* 0x003d481801007387 */ /* 0x0041e40000100a00 */
[----:B0-----:R-:W-:-:S02]  /*26ca0*/  IMAD.MOV.U32 R24, RZ, RZ, R17 ;  /* 0x000000ffff187224 */ /* 0x001fc400078e0011 */
[----:B------:R-:W-:Y:S01]  /*26cb0*/  IMAD.MOV.U32 R25, RZ, RZ, R18 ;  /* 0x000000ffff197224 */ /* 0x000fe200078e0012 */
[----:B------:R-:W3:Y:S04]  /*26cc0*/  LDL.LU R17, [R1+0x3e28] ;  /* 0x003e280001117983 */ /* 0x000ee80000300800 */
[----:B------:R-:W3:Y:S04]  /*26cd0*/  LDL.LU R18, [R1+0x3e24] ;  /* 0x003e240001127983 */ /* 0x000ee80000300800 */
[----:B------:R0:W-:Y:S02]  /*26ce0*/  STL.64 [R1+0x3d60], R24 ;  /* 0x003d601801007387 */ /* 0x0001e40000100a00 */
[----:B0-----:R-:W-:-:S02]  /*26cf0*/  IMAD.MOV.U32 R24, RZ, RZ, R19 ;  /* 0x000000ffff187224 */ /* 0x001fc400078e0013 */
[----:B------:R-:W3:Y:S01]  /*26d00*/  LDL.LU R19, [R1+0x3e20] ;  /* 0x003e200001137983 */ /* 0x000ee20000300800 */
[----:B------:R-:W-:-:S05]  /*26d10*/  IMAD.MOV.U32 R25, RZ, RZ, R23 ;  /* 0x000000ffff197224 */ /* 0x000fca00078e0017 */
[----:B------:R-:W-:Y:S04]  /*26d20*/  STL.64 [R1+0x3d78], R24 ;  /* 0x003d781801007387 */ /* 0x000fe80000100a00 */
[----:B------:R0:W-:Y:S04]  /*26d30*/  STL.64 [R1+0x3d10], R20 ;  /* 0x003d101401007387 */ /* 0x0001e80000100a00 */
[----:B0-----:R-:W2:Y:S04]  /*26d40*/  LDL.64 R20, [R1+0x1b0] ;  /* 0x0001b00001147983 */ /* 0x001ea80000100a00 */
[----:B------:R-:W-:Y:S01]  /*26d50*/  STL [R1+0x3df8], R22 ;  /* 0x003df81601007387 */ /* 0x000fe20000100800 */
[C---:B---3--:R-:W-:Y:S03]  /*26d60*/  HMMA.16816.F32.BF16 R8, R16.reuse, R4, R8 ;  /* 0x000000041008723c */ /* 0x048fe60000041808 */
[----:B--2---:R0:W-:Y:S04]  /*26d70*/  STL.64 [R1+0x3df0], R20 ;  /* 0x003df01401007387 */ /* 0x0041e80000100a00 */
[----:B0-----:R-:W2:Y:S04]  /*26d80*/  LDL.LU.64 R20, [R1+0x500] ;  /* 0x0005000001147983 */ /* 0x001ea80000300a00 */
[----:B------:R-:W2:Y:S04]  /*26d90*/  LDL.LU.64 R22, [R1+0x508] ;  /* 0x0005080001167983 */ /* 0x000ea80000300a00 */
[----:B------:R-:W-:Y:S04]  /*26da0*/  STL [R1+0x37b4], R2 ;  /* 0x0037b40201007387 */ /* 0x000fe80000100800 */
[----:B------:R-:W-:Y:S04]  /*26db0*/  STL [R1+0x37b0], R3 ;  /* 0x0037b00301007387 */ /* 0x000fe80000100800 */
[----:B------:R-:W-:Y:S04]  /*26dc0*/  STL.64 [R1+0x4d0], R8 ;  /* 0x0004d00801007387 */ /* 0x000fe80000100a00 */
[----:B------:R0:W-:Y:S04]  /*26dd0*/  STL.64 [R1+0x4d8], R10 ;  /* 0x0004d80a01007387 */ /* 0x0001e80000100a00 */
[----:B0-----:R-:W3:Y:S04]  /*26de0*/  LDL.LU.64 R10, [R1+0x3e18] ;  /* 0x003e1800010a7983 */ /* 0x001ee80000300a00 */
[----:B------:R-:W4:Y:S01]  /*26df0*/  LDL.LU.64 R8, [R1+0x3e10] ;  /* 0x003e100001087983 */ /* 0x000f220000300a00 */
[----:B------:R-:W-:Y:S01]  /*26e00*/  IMAD.MOV.U32 R24, RZ, RZ, R26 ;  /* 0x000000ffff187224 */ /* 0x000fe200078e001a */
[----:B----4-:R-:W-:-:S15]  /*26e10*/  HMMA.16816.F32.BF16 R12, R16, R8, R12 ;  /* 0x00000008100c723c */ /* 0x010fde000004180c */
[----:B------:R-:W-:-:S08]  /*26e20*/  NOP ;  /* 0x0000000000007918 */ /* 0x000fd00000000000 */
[----:B------:R-:W-:Y:S04]  /*26e30*/  STL.64 [R1+0x4e0], R12 ;  /* 0x0004e00c01007387 */ /* 0x000fe80000100a00 */
[----:B------:R0:W-:Y:S04]  /*26e40*/  STL.64 [R1+0x4e8], R14 ;  /* 0x0004e80e01007387 */ /* 0x0001e80000100a00 */
[----:B0-----:R-:W4:Y:S04]  /*26e50*/  LDL.LU R15, [R1+0x3e08] ;  /* 0x003e0800010f7983 */ /* 0x001f280000300800 */
[----:B------:R-:W2:Y:S01]  /*26e60*/  LDL.LU R26, [R1+0x3e04] ;  /* 0x003e0400011a7983 */ /* 0x000ea20000300800 */
[----:B------:R-:W-:-:S03]  /*26e70*/  IMAD.MOV.U32 R25, RZ, RZ, R7 ;  /* 0x000000ffff197224 */ /* 0x000fc600078e0007 */
[----:B------:R-:W3:Y:S04]  /*26e80*/  LDL.LU R7, [R1+0x3e00] ;  /* 0x003e000001077983 */ /* 0x000ee80000300800 */
[----:B------:R0:W-:Y:S04]  /*26e90*/  STL.64 [R1+0x3d90], R24 ;  /* 0x003d901801007387 */ /* 0x0001e80000100a00 */
[----:B------:R-:W-:Y:S01]  /*26ea0*/  STL.64 [R1+0x3d20], R8 ;  /* 0x003d200801007387 */ /* 0x000fe20000100a00 */
[----:B0-----:R-:W-:Y:S02]  /*26eb0*/  IMAD.MOV.U32 R24, RZ, RZ, R29 ;  /* 0x000000ffff187224 */ /* 0x001fe400078e001d */
[----:B------:R-:W-:Y:S01]  /*26ec0*/  IMAD.MOV.U32 R25, RZ, RZ, R28 ;  /* 0x000000ffff197224 */ /* 0x000fe200078e001c */
[----:B------:R-:W3:Y:S04]  /*26ed0*/  LDL.LU R29, [R1+0x3dfc] ;  /* 0x003dfc00011d7983 */ /* 0x000ee80000300800 */
[----:B------:R0:W-:Y:S02]  /*26ee0*/  STL.64 [R1+0x3da8], R24 ;  /* 0x003da81801007387 */ /* 0x0001e40000100a00 */
[----:B0-----:R-:W-:-:S02]  /*26ef0*/  IMAD.MOV.U32 R24, RZ, RZ, R27 ;  /* 0x000000ffff187224 */ /* 0x001fc400078e001b */
[----:B----4-:R-:W0:Y:S01]  /*26f00*/  LDSM.16.MT88.4 R12, [R15+UR4+0x80] ;  /* 0x000080040f0c783b */ /* 0x010e220008004200 */
[----:B--2---:R-:W-:-:S07]  /*26f10*/  IMAD.MOV.U32 R25, RZ, RZ, R26 ;  /* 0x000000ffff197224 */ /* 0x004fce00078e001a */
[C---:B------:R-:W-:Y:S01]  /*26f20*/  HMMA.16816.F32.BF16 R24, R16.reuse, R24, R20 ;  /* 0x000000181018723c */ /* 0x040fe20000041814 */
[----:B0-----:R-:W-:Y:S04]  /*26f30*/  STL.64 [R1+0x3c00], R14 ;  /* 0x003c000e01007387 */ /* 0x001fe80000100a00 */
[----:B------:R0:W-:Y:S04]  /*26f40*/  STL.64 [R1+0x3bf8], R12 ;  /* 0x003bf80c01007387 */ /* 0x0001e80000100a00 */
[----:B0-----:R-:W2:Y:S04]  /*26f50*/  LDL.LU.64 R12, [R1+0x270] ;  /* 0x00027000010c7983 */ /* 0x001ea80000300a00 */
[----:B------:R-:W2:Y:S04]  /*26f60*/  LDL.LU.64 R14, [R1+0x278] ;  /* 0x00027800010e7983 */ /* 0x000ea80000300a00 */
[----:B------:R-:W4:Y:S04]  /*26f70*/  LDL.LU R22, [R1+0x3df8] ;  /* 0x003df80001167983 */ /* 0x000f280000300800 */
[----:B------:R-:W2:Y:S04]  /*26f80*/  LDL.LU.64 R20, [R1+0x3df0] ;  /* 0x003df00001147983 */ /* 0x000ea80000300a00 */
[----:B------:R0:W-:Y:S04]  /*26f90*/  STL.64 [R1+0x4f0], R24 ;  /* 0x0004f01801007387 */ /* 0x0001e80000100a00 */
[----:B------:R-:W-:Y:S01]  /*26fa0*/  STL.64 [R1+0x4f8], R26 ;  /* 0x0004f81a01007387 */ /* 0x000fe20000100a00 */
[----:B0-----:R-:W-:Y:S01]  /*26fb0*/  IMAD.MOV.U32 R25, RZ, RZ, R6 ;  /* 0x000000ffff197224 */ /* 0x001fe200078e0006 */
[----:B--2---:R-:W-:Y:S01]  /*26fc0*/  HMMA.16816.F32.BF16 R12, R16, R20, R12 ;  /* 0x00000014100c723c */ /* 0x004fe2000004180c */
[----:B----4-:R-:W-:-:S05]  /*26fd0*/  IMAD.MOV.U32 R24, RZ, RZ, R22 ;  /* 0x000000ffff187224 */ /* 0x010fca00078e0016 */
[----:B------:R3:W-:Y:S02]  /*26fe0*/  STL.64 [R1+0x3dc0], R24 ;  /* 0x003dc01801007387 */ /* 0x0007e40000100a00 */
[----:B---3--:R-:W-:Y:S02]  /*26ff0*/  IMAD.MOV.U32 R24, RZ, RZ, R11 ;  /* 0x000000ffff187224 */ /* 0x008fe400078e000b */
[----:B------:R-:W-:-:S13]  /*27000*/  IMAD.MOV.U32 R25, RZ, RZ, R10 ;  /* 0x000000ffff197224 */ /* 0x000fda00078e000a */
[----:B------:R0:W-:Y:S04]  /*27010*/  STL.64 [R1+0x500], R12 ;  /* 0x0005000c01007387 */ /* 0x0001e80000100a00 */
[----:B------:R1:W-:Y:S04]  /*27020*/  STL.64 [R1+0x508], R14 ;  /* 0x0005080e01007387 */ /* 0x0003e80000100a00 */
[----:B------:R-:W-:Y:S04]  /*27030*/  STL.64 [R1+0x3dd8], R24 ;  /* 0x003dd81801007387 */ /* 0x000fe80000100a00 */
[----:B0-----:R-:W2:Y:S04]  /*27040*/  LDL.LU.64 R12, [R1+0x1f0] ;  /* 0x0001f000010c7983 */ /* 0x001ea80000300a00 */
[----:B-1----:R-:W3:Y:S04]  /*27050*/  LDL.LU.64 R14, [R1+0x1f8] ;  /* 0x0001f800010e7983 */ /* 0x002ee80000300a00 */
[----:B---3--:R-:W-:Y:S04]  /*27060*/  STL.64 [R1+0x3d58], R14 ;  /* 0x003d580e01007387 */ /* 0x008fe80000100a00 */
[----:B--2---:R0:W-:Y:S04]  /*27070*/  STL.64 [R1+0x3d50], R12 ;  /* 0x003d500c01007387 */ /* 0x0041e80000100a00 */
[----:B0-----:R-:W2:Y:S04]  /*27080*/  LDL.LU.64 R12, [R1+0x200] ;  /* 0x00020000010c7983 */ /* 0x001ea80000300a00 */
[----:B------:R-:W3:Y:S04]  /*27090*/  LDL.LU.64 R14, [R1+0x208] ;  /* 0x00020800010e7983 */ /* 0x000ee80000300a00 */
        /* <DEDUP_REMOVED lines=25> */
[----:B------:R-:W2:Y:S01]  /*27230*/  LDL.LU.64 R14, [R1+0x268] ;  /* 0x00026800010e7983 */ /* 0x000ea20000300a00 */
[----:B------:R-:W-:-:S05]  /*27240*/  IMAD.MOV.U32 R6, RZ, RZ, R20 ;  /* 0x000000ffff067224 */ /* 0x000fca00078e0014 */
[----:B------:R-:W-:Y:S04]  /*27250*/  STL [R1+0x3d38], R6 ;  /* 0x003d380601007387 */ /* 0x000fe80000100800 */
[----:B------:R0:W-:Y:S01]  /*27260*/  STL.64 [R1+0x3d30], R4 ;  /* 0x003d300401007387 */ /* 0x0001e20000100a00 */
[----:B------:R-:W-:-:S03]  /*27270*/  IMAD.MOV.U32 R3, RZ, RZ, R21 ;  /* 0x000000ffff037224 */ /* 0x000fc600078e0015 */
[----:B0-----:R-:W3:Y:S04]  /*27280*/  LDL.LU.64 R4, [R1+0x1e0] ;  /* 0x0001e00001047983 */ /* 0x001ee80000300a00 */
[----:B------:R-:W3:Y:S04]  /*27290*/  LDL.LU.64 R6, [R1+0x1e8] ;  /* 0x0001e80001067983 */ /* 0x000ee80000300a00 */
[----:B------:R-:W4:Y:S04]  /*272a0*/  LDL.LU.64 R8, [R1+0x1d0] ;  /* 0x0001d00001087983 */ /* 0x000f280000300a00 */
[----:B------:R-:W4:Y:S04]  /*272b0*/  LDL.LU.64 R10, [R1+0x1d8] ;  /* 0x0001d800010a7983 */ /* 0x000f280000300a00 */
[----:B------:R-:W4:Y:S04]  /*272c0*/  LDL.LU.64 R20, [R1+0x1c0] ;  /* 0x0001c00001147983 */ /* 0x000f280000300a00 */
[----:B------:R-:W4:Y:S01]  /*272d0*/  LDL.LU.64 R22, [R1+0x1c8] ;  /* 0x0001c80001167983 */ /* 0x000f220000300a00 */
[----:B--2---:R-:W-:Y:S03]  /*272e0*/  HMMA.16816.F32.BF16 R24, R16, R24, R12 ;  /* 0x000000181018723c */ /* 0x004fe6000004180c */
[----:B------:R-:W2:Y:S04]  /*272f0*/  LDL.LU.64 R14, [R1+0x3de8] ;  /* 0x003de800010e7983 */ /* 0x000ea80000300a00 */
[----:B------:R-:W2:-:S15]  /*27300*/  LDL.LU.64 R12, [R1+0x3de0] ;  /* 0x003de000010c7983 */ /* 0x000e9e0000300a00 */
[----:B------:R-:W-:-:S01]  /*27310*/  NOP ;  /* 0x0000000000007918 */ /* 0x000fc20000000000 */
[----:B------:R0:W-:Y:S04]  /*27320*/  STL.64 [R1+0x510], R24 ;  /* 0x0005101801007387 */ /* 0x0001e80000100a00 */
[----:B------:R2:W-:Y:S04]  /*27330*/  STL.64 [R1+0x518], R26 ;  /* 0x0005181a01007387 */ /* 0x0005e80000100a00 */
[----:B0-----:R-:W2:Y:S02]  /*27340*/  LDL.LU.64 R24, [R1+0x3dd8] ;  /* 0x003dd80001187983 */ /* 0x001ea40000300a00 */
[----:B--2---:R-:W-:Y:S02]  /*27350*/  HMMA.16816.F32.BF16 R24, R16, R24, R12 ;  /* 0x000000181018723c */ /* 0x004fe4000004180c */
[----:B------:R-:W2:Y:S04]  /*27360*/  LDL.LU.64 R14, [R1+0x3dd0] ;  /* 0x003dd000010e7983 */ /* 0x000ea80000300a00 */
[----:B------:R-:W2:-:S15]  /*27370*/  LDL.LU.64 R12, [R1+0x3dc8] ;  /* 0x003dc800010c7983 */ /* 0x000e9e0000300a00 */
[----:B------:R-:W-:-:S02]  /*27380*/  NOP ;  /* 0x0000000000007918 */ /* 0x000fc40000000000 */
        /* <DEDUP_REMOVED lines=36> */
[----:B------:R-:W-:Y:S04]  /*275d0*/  STL.64 [R1+0x578], R26 ;  /* 0x0005781a01007387 */ /* 0x000fe80000100a00 */
[----:B0-----:R-:W2:Y:S02]  /*275e0*/  LDL.LU.64 R24, [R1+0x3d48] ;  /* 0x003d480001187983 */ /* 0x001ea40000300a00 */
[----:B--2---:R-:W-:-:S15]  /*275f0*/  HMMA.16816.F32.BF16 R12, R16, R24, R12 ;  /* 0x00000018100c723c */ /* 0x004fde000004180c */
[----:B------:R-:W-:-:S08]  /*27600*/  NOP ;  /* 0x0000000000007918 */ /* 0x000fd00000000000 */
[----:B------:R0:W-:Y:S04]  /*27610*/  STL.64 [R1+0x5b0], R12 ;  /* 0x0005b00c01007387 */ /* 0x0001e80000100a00 */
[----:B------:R-:W-:Y:S01]  /*27620*/  STL.64 [R1+0x5b8], R14 ;  /* 0x0005b80e01007387 */ /* 0x000fe20000100a00 */
[----:B0-----:R-:W-:Y:S02]  /*27630*/  IMAD.MOV.U32 R13, RZ, RZ, R24 ;  /* 0x000000ffff0d7224 */ /* 0x001fe400078e0018 */
[----:B------:R-:W-:Y:S02]  /*27640*/  IMAD.MOV.U32 R12, RZ, RZ, R25 ;  /* 0x000000ffff0c7224 */ /* 0x000fe400078e0019 */
[----:B------:R-:W3:Y:S04]  /*27650*/  LDL.LU.64 R24, [R1+0x3d40] ;  /* 0x003d400001187983 */ /* 0x000ee80000300a00 */
[----:B------:R0:W-:Y:S04]  /*27660*/  STL.64 [R1+0x3c78], R12 ;  /* 0x003c780c01007387 */ /* 0x0001e80000100a00 */
[----:B0-----:R-:W2:Y:S04]  /*27670*/  LDL.LU.64 R12, [R1+0xb20] ;  /* 0x000b2000010c7983 */ /* 0x001ea80000300a00 */
[----:B------:R-:W2:Y:S01]  /*27680*/  LDL.LU.64 R14, [R1+0xb28] ;  /* 0x000b2800010e7983 */ /* 0x000ea20000300a00 */
[----:B---3--:R-:W-:Y:S03]  /*27690*/  HMMA.16816.F32.BF16 R24, R16, R24, R4 ;  /* 0x000000181018723c */ /* 0x008fe60000041804 */
[----:B------:R-:W3:Y:S04]  /*276a0*/  LDL.LU R6, [R1+0x3d38] ;  /* 0x003d380001067983 */ /* 0x000ee80000300800 */
[----:B------:R-:W3:-:S15]  /*276b0*/  LDL.LU.64 R4, [R1+0x3d30] ;  /* 0x003d300001047983 */ /* 0x000ede0000300a00 */
[----:B------:R-:W-:-:S01]  /*276c0*/  NOP ;  /* 0x0000000000007918 */ /* 0x000fc20000000000 */
[----:B------:R0:W-:Y:S04]  /*276d0*/  STL.64 [R1+0x5a0], R24 ;  /* 0x0005a01801007387 */ /* 0x0001e80000100a00 */
[----:B------:R4:W-:Y:S04]  /*276e0*/  STL.64 [R1+0x5a8], R26 ;  /* 0x0005a81a01007387 */ /* 0x0009e80000100a00 */
[----:B0-----:R-:W4:Y:S02]  /*276f0*/  LDL.LU.64 R24, [R1+0x3d28] ;  /* 0x003d280001187983 */ /* 0x001f240000300a00 */
[----:B----4-:R-:W-:Y:S02]  /*27700*/  HMMA.16816.F32.BF16 R24, R16, R24, R8 ;  /* 0x000000181018723c */ /* 0x010fe40000041808 */
[----:B------:R-:W2:-:S15]  /*27710*/  LDL.LU.64 R8, [R1+0x3d20] ;  /* 0x003d200001087983 */ /* 0x000e9e0000300a00 */
[----:B------:R-:W-:-:S06]  /*27720*/  NOP ;  /* 0x0000000000007918 */ /* 0x000fcc0000000000 */
[----:B------:R0:W-:Y:S04]  /*27730*/  STL.64 [R1+0x5e0], R24 ;  /* 0x0005e01801007387 */ /* 0x0001e80000100a00 */
[----:B------:R1:W-:Y:S04]  /*27740*/  STL.64 [R1+0x5e8], R26 ;  /* 0x0005e81a01007387 */ /* 0x0003e80000100a00 */
[----:B0-----:R-:W1:Y:S02]  /*27750*/  LDL.LU.64 R24, [R1+0x3d18] ;  /* 0x003d180001187983 */ /* 0x001e640000300a00 */
[----:B-1----:R-:W-:Y:S02]  /*27760*/  HMMA.16816.F32.BF16 R24, R16, R24, R20 ;  /* 0x000000181018723c */ /* 0x002fe40000041814 */
[----:B------:R-:W4:-:S15]  /*27770*/  LDL.LU.64 R20, [R1+0x3d10] ;  /* 0x003d100001147983 */ /* 0x000f1e0000300a00 */
[----:B------:R-:W-:-:S06]  /*27780*/  NOP ;  /* 0x0000000000007918 */ /* 0x000fcc0000000000 */
[----:B------:R-:W-:Y:S04]  /*27790*/  STL.64 [R1+0x5d0], R24 ;  /* 0x0005d01801007387 */ /* 0x000fe80000100a00 */
[----:B------:R0:W-:Y:S04]  /*277a0*/  STL.64 [R1+0x5d8], R26 ;  /* 0x0005d81a01007387 */ /* 0x0001e80000100a00 */
[----:B0-----:R-:W3:Y:S04]  /*277b0*/  LDL.LU.64 R26, [R1+0x3d08] ;  /* 0x003d0800011a7983 */ /* 0x001ee80000300a00 */
[----:B------:R-:W3:Y:S01]  /*277c0*/  LDL.LU.64 R24, [R1+0x3d00] ;  /* 0x003d000001187983 */ /* 0x000ee20000300a00 */
[----:B----4-:R-:W-:-:S02]  /*277d0*/  IMAD.MOV.U32 R2, RZ, RZ, R20 ;  /* 0x000000ffff027224 */ /* 0x010fc400078e0014 */
[----:B------:R-:W-:Y:S01]  /*277e0*/  IMAD.MOV.U32 R0, RZ, RZ, R21 ;  /* 0x000000ffff007224 */ /* 0x000fe200078e0015 */
[----:B---3--:R-:W-:-:S15]  /*277f0*/  HMMA.16816.F32.BF16 R16, R16, R20, R24 ;  /* 0x000000141010723c */ /* 0x008fde0000041818 */
[----:B------:R-:W-:-:S08]  /*27800*/  NOP ;  /* 0x0000000000007918 */ /* 0x000fd00000000000 */
[----:B------:R0:W-:Y:S04]  /*27810*/  STL.64 [R1+0x590], R16 ;  /* 0x0005901001007387 */ /* 0x0001e80000100a00 */
[----:B------:R1:W-:Y:S04]  /*27820*/  STL.64 [R1+0x598], R18 ;  /* 0x0005981201007387 */ /* 0x0003e80000100a00 */
[----:B------:R-:W2:Y:S04]  /*27830*/  LDL.LU.64 R22, [R1+0x3cf8] ;  /* 0x003cf80001167983 */ /* 0x000ea80000300a00 */
[----:B------:R-:W2:Y:S04]  /*27840*/  LDL.LU.64 R20, [R1+0x3cf0] ;  /* 0x003cf00001147983 */ /* 0x000ea80000300a00 */
[----:B0-----:R-:W3:Y:S04]  /*27850*/  LDL.LU.64 R16, [R1+0xb40] ;  /* 0x000b400001107983 */ /* 0x001ee80000300a00 */
[----:B-1----:R-:W3:Y:S04]  /*27860*/  LDL.LU.64 R18, [R1+0xb48] ;  /* 0x000b480001127983 */ /* 0x002ee80000300a00 */
[----:B------:R-:W4:Y:S01]  /*27870*/  LDL.LU.64 R24, [R1+0x140] ;  /* 0x0001400001187983 */ /* 0x000f220000300a00 */
[C---:B--2---:R-:W-:Y:S06]  /*27880*/  HMMA.16816.F32.BF16 R12, R20.reuse, R8, R12 ;  /* 0x00000008140c723c */ /* 0x044fec000004180c */
[----:B---3--:R-:W-:Y:S01]  /*27890*/  HMMA.16816.F32.BF16 R16, R20, R4, R16 ;  /* 0x000000041410723c */ /* 0x008fe20000041810 */
[----:B----4-:R0:W-:Y:S05]  /*278a0*/  STL.64 [R1+0x3ce8], R24 ;  /* 0x003ce81801007387 */ /* 0x0101ea0000100a00 */
[----:B------:R-:W-:-:S15]  /*278b0*/  STL.64 [R1+0x3c38], R4 ;  /* 0x003c380401007387 */ /* 0x000fde0000100a00 */
[----:B------:R-:W-:-:S02]  /*278c0*/  NOP ;  /* 0x0000000000007918 */ /* 0x000fc40000000000 */
[----:B------:R-:W-:Y:S04]  /*278d0*/  STL.64 [R1+0x2f0], R16 ;  /* 0x0002f01001007387 */ /* 0x000fe80000100a00 */
[----:B------:R-:W-:Y:S04]  /*278e0*/  STL.64 [R1+0x2f8], R18 ;  /* 0x0002f81201007387 */ /* 0x000fe80000100a00 */
[----:B0-----:R-:W2:Y:S04]  /*278f0*/  LDL.LU.64 R24, [R1+0xb10] ;  /* 0x000b100001187983 */ /* 0x001ea80000300a00 */
[----:B------:R-:W2:Y:S04]  /*27900*/  LDL.LU.64 R26, [R1+0xb18] ;  /* 0x000b1800011a7983 */ /* 0x000ea80000300a00 */
[----:B------:R-:W-:Y:S04]  /*27910*/  STL.64 [R1+0x2e0], R12 ;  /* 0x0002e00c01007387 */ /* 0x000fe80000100a00 */
[----:B------:R-:W-:Y:S04]  /*27920*/  STL.64 [R1+0x2e8], R14 ;  /* 0x0002e80e01007387 */ /* 0x000fe80000100a00 */
[----:B------:R0:W-:Y:S04]  /*27930*/  STL.64 [R1+0x3c80], R8 ;  /* 0x003c800801007387 */ /* 0x0001e80000100a00 */
[----:B------:R-:W1:Y:S04]  /*27940*/  LDSM.16.MT88.4 R16, [R29+UR4+0x100] ;  /* 0x000100041d10783b */ /* 0x000e680008004200 */
[----:B0-----:R-:W3:Y:S04]  /*27950*/  LDL.64 R8, [R1+0x1a0] ;  /* 0x0001a00001087983 */ /* 0x001ee80000100a00 */
[----:B---3--:R0:W-:Y:S04]  /*27960*/  STL.64 [R1+0x3cd0], R8 ;  /* 0x003cd00801007387 */ /* 0x0081e80000100a00 */
[----:B0-----:R-:W3:Y:S04]  /*27970*/  LDL.LU.64 R8, [R1+0xa60] ;  /* 0x000a600001087983 */ /* 0x001ee80000300a00 */
[----:B------:R-:W4:Y:S04]  /*27980*/  LDL.LU.64 R10, [R1+0xa68] ;  /* 0x000a6800010a7983 */ /* 0x000f280000300a00 */
[----:B----4-:R-:W-:Y:S04]  /*27990*/  STL.64 [R1+0x3ce0], R10 ;  /* 0x003ce00a01007387 */ /* 0x010fe80000100a00 */
[----:B---3--:R0:W-:Y:S04]  /*279a0*/  STL.64 [R1+0x3cd8], R8 ;  /* 0x003cd80801007387 */ /* 0x0081e80000100a00 */
[----:B------:R-:W3:Y:S04]  /*279b0*/  LDL.64 R12, [R1+0x160] ;  /* 0x00016000010c7983 */ /* 0x000ee80000100a00 */
[----:B0-----:R-:W2:Y:S04]  /*279c0*/  LDL.64 R8, [R1] ;  /* 0x0000000001087983 */ /* 0x001ea80000100a00 */
[----:B---3--:R0:W-:Y:S04]  /*279d0*/  STL.64 [R1+0x3c88], R12 ;  /* 0x003c880c01007387 */ /* 0x0081e80000100a00 */
[----:B0-----:R-:W3:Y:S04]  /*279e0*/  LDL.64 R12, [R1+0x170] ;  /* 0x00017000010c7983 */ /* 0x001ee80000100a00 */
[----:B---3--:R0:W-:Y:S04]  /*279f0*/  STL.64 [R1+0x3c98], R12 ;  /* 0x003c980c01007387 */ /* 0x0081e80000100a00 */
[----:B0-----:R-:W3:Y:S04]  /*27a00*/  LDL.64 R12, [R1+0x180] ;  /* 0x00018000010c7983 */ /* 0x001ee80000100a00 */
[----:B---3--:R0:W-:Y:S04]  /*27a10*/  STL.64 [R1+0x3cb0], R12 ;  /* 0x003cb00c01007387 */ /* 0x0081e80000100a00 */
[----:B0-----:R-:W3:Y:S01]  /*27a20*/  LDL.64 R12, [R1+0x190] ;  /* 0x00019000010c7983 */ /* 0x001ee20000100a00 */
[----:B--2---:R-:W-:Y:S03]  /*27a30*/  HMMA.16816.F32.BF16 R24, R20, R8, R24 ;  /* 0x000000081418723c */ /* 0x004fe60000041818 */
[----:B---3--:R0:W-:Y:S04]  /*27a40*/  STL.64 [R1+0x3cc8], R12 ;  /* 0x003cc80c01007387 */ /* 0x0081e80000100a00 */
[----:B------:R-:W2:Y:S04]  /*27a50*/  LDL.64 R4, [R1+0x150] ;  /* 0x0001500001047983 */ /* 0x000ea80000100a00 */
[----:B--2---:R-:W-:Y:S04]  /*27a60*/  STL.64 [R1+0x3c90], R4 ;  /* 0x003c900401007387 */ /* 0x004fe80000100a00 */
[----:B------:R-:W-:Y:S04]  /*27a70*/  STL [R1+0x3bd8], R29 ;  /* 0x003bd81d01007387 */ /* 0x000fe80000100800 */
[----:B-1----:R1:W-:Y:S04]  /*27a80*/  STL.64 [R1+0x3af0], R18 ;  /* 0x003af01201007387 */ /* 0x0023e80000100a00 */
[----:B------:R-:W-:Y:S04]  /*27a90*/  STL.64 [R1+0x3ae8], R16 ;  /* 0x003ae81001007387 */ /* 0x000fe80000100a00 */
[----:B0-----:R-:W2:Y:S04]  /*27aa0*/  LDL.LU.64 R12, [R1+0xa50] ;  /* 0x000a5000010c7983 */ /* 0x001ea80000300a00 */
[----:B------:R-:W2:Y:S04]  /*27ab0*/  LDL.LU.64 R14, [R1+0xa58] ;  /* 0x000a5800010e7983 */ /* 0x000ea80000300a00 */
[----:B------:R0:W-:Y:S04]  /*27ac0*/  STL.64 [R1+0x3c0], R24 ;  /* 0x0003c01801007387 */ /* 0x0001e80000100a00 */
[----:B------:R3:W-:Y:S01]  /*27ad0*/  STL.64 [R1+0x3c8], R26 ;  /* 0x0003c81a01007387 */ /* 0x0007e20000100a00 */
[----:B-1----:R-:W-:-:S03]  /*27ae0*/  IMAD.MOV.U32 R19, RZ, RZ, R9 ;  /* 0x000000ffff137224 */ /* 0x002fc600078e0009 */
[----:B0-----:R-:W4:Y:S01]  /*27af0*/  LDL.LU.64 R24, [R1+0x3ce8] ;  /* 0x003ce80001187983 */ /* 0x001f220000300a00 */
[----:B---3--:R-:W-:-:S03]  /*27b00*/  IMAD.MOV.U32 R26, RZ, RZ, R8 ;  /* 0x000000ffff1a7224 */ /* 0x008fc600078e0008 */
[----:B------:R-:W3:Y:S04]  /*27b10*/  LDL.LU.64 R10, [R1+0x3ce0] ;  /* 0x003ce000010a7983 */ /* 0x000ee80000300a00 */
[----:B------:R-:W3:Y:S01]  /*27b20*/  LDL.LU.64 R8, [R1+0x3cd8] ;  /* 0x003cd80001087983 */ /* 0x000ee20000300a00 */
[----:B------:R-:W-:Y:S02]  /*27b30*/  IMAD.MOV.U32 R4, RZ, RZ, R6 ;  /* 0x000000ffff047224 */ /* 0x000fe400078e0006 */
[----:B------:R-:W-:Y:S01]  /*27b40*/  IMAD.MOV.U32 R5, RZ, RZ, R3 ;  /* 0x000000ffff057224 */ /* 0x000fe200078e0003 */
[----:B------:R-:W-:Y:S04]  /*27b50*/  STL [R1+0x3bd4], R19 ;  /* 0x003bd41301007387 */ /* 0x000fe80000100800 */
[----:B------:R-:W-:Y:S02]  /*27b60*/  STL [R1+0x3bd0], R26 ;  /* 0x003bd01a01007387 */ /* 0x000fe40000100800 */
[----:B---3--:R-:W-:Y:S02]  /*27b70*/  HMMA.16816.F32.BF16 R4, R20, R4, R8 ;  /* 0x000000041404723c */ /* 0x008fe40000041808 */
[----:B------:R-:W2:-:S15]  /*27b80*/  LDL.LU.64 R8, [R1+0x3cd0] ;  /* 0x003cd00001087983 */ /* 0x000e9e0000300a00 */
[----:B------:R-:W-:-:S06]  /*27b90*/  NOP ;  /* 0x0000000000007918 */ /* 0x000fcc0000000000 */
[----:B------:R0:W-:Y:S04]  /*27ba0*/  STL.64 [R1+0x3b0], R4 ;  /* 0x0003b00401007387 */ /* 0x0001e80000100a00 */
[----:B------:R1:W-:Y:S04]  /*27bb0*/  STL.64 [R1+0x3b8], R6 ;  /* 0x0003b80601007387 */ /* 0x0003e80000100a00 */
[----:B0-----:R-:W3:Y:S04]  /*27bc0*/  LDL.LU.64 R4, [R1+0x9e0] ;  /* 0x0009e00001047983 */ /* 0x001ee80000300a00 */
[----:B-1----:R-:W4:Y:S04]  /*27bd0*/  LDL.LU.64 R6, [R1+0x9e8] ;  /* 0x0009e80001067983 */ /* 0x002f280000300a00 */
[----:B----4-:R-:W-:Y:S04]  /*27be0*/  STL.64 [R1+0x3ca8], R6 ;  /* 0x003ca80601007387 */ /* 0x010fe80000100a00 */
[----:B---3--:R0:W-:Y:S04]  /*27bf0*/  STL.64 [R1+0x3ca0], R4 ;  /* 0x003ca00401007387 */ /* 0x0081e80000100a00 */
[----:B0-----:R-:W3:Y:S04]  /*27c00*/  LDL.LU.64 R4, [R1+0xa00] ;  /* 0x000a000001047983 */ /* 0x001ee80000300a00 */
[----:B------:R-:W4:Y:S01]  /*27c10*/  LDL.LU.64 R6, [R1+0xa08] ;  /* 0x000a080001067983 */ /* 0x000f220000300a00 */
[----:B--2---:R-:W-:Y:S03]  /*27c20*/  HMMA.16816.F32.BF16 R12, R20, R8, R12 ;  /* 0x00000008140c723c */ /* 0x004fe6000004180c */
[----:B----4-:R-:W-:Y:S04]  /*27c30*/  STL.64 [R1+0x3cc0], R6 ;  /* 0x003cc00601007387 */ /* 0x010fe80000100a00 */
[----:B---3--:R0:W-:Y:S04]  /*27c40*/  STL.64 [R1+0x3cb8], R4 ;  /* 0x003cb80401007387 */ /* 0x0081e80000100a00 */
[----:B0-----:R-:W2:Y:S04]  /*27c50*/  LDL.LU.64 R4, [R1+0xa30] ;  /* 0x000a300001047983 */ /* 0x001ea80000300a00 */
[----:B------:R-:W2:Y:S08]  /*27c60*/  LDL.LU.64 R6, [R1+0xa38] ;  /* 0x000a380001067983 */ /* 0x000eb00000300a00 */
[----:B------:R0:W-:Y:S04]  /*27c70*/  STL.64 [R1+0x3a0], R12 ;  /* 0x0003a00c01007387 */ /* 0x0001e80000100a00 */
[----:B------:R-:W-:Y:S04]  /*27c80*/  STL.64 [R1+0x3a8], R14 ;  /* 0x0003a80e01007387 */ /* 0x000fe80000100a00 */
[----:B0-----:R-:W2:Y:S01]  /*27c90*/  LDL.LU.64 R12, [R1+0x3cc8] ;  /* 0x003cc800010c7983 */ /* 0x001ea20000300a00 */
[----:B------:R-:W-:-:S02]  /*27ca0*/  IMAD.MOV.U32 R19, RZ, RZ, R8 ;  /* 0x000000ffff137224 */ /* 0x000fc400078e0008 */
[----:B------:R-:W-:Y:S02]  /*27cb0*/  IMAD.MOV.U32 R26, RZ, RZ, R9 ;  /* 0x000000ffff1a7224 */ /* 0x000fe400078e0009 */
[----:B------:R-:W3:Y:S04]  /*27cc0*/  LDL.LU.64 R8, [R1+0x9d0] ;  /* 0x0009d00001087983 */ /* 0x000ee80000300a00 */
[----:B------:R-:W3:Y:S04]  /*27cd0*/  LDL.LU.64 R10, [R1+0x9d8] ;  /* 0x0009d800010a7983 */ /* 0x000ee80000300a00 */
[----:B------:R-:W-:Y:S04]  /*27ce0*/  STL [R1+0x3be0], R19 ;  /* 0x003be01301007387 */ /* 0x000fe80000100800 */
[----:B------:R-:W-:Y:S01]  /*27cf0*/  STL [R1+0x3bdc], R26 ;  /* 0x003bdc1a01007387 */ /* 0x000fe20000100800 */
[----:B--2---:R-:W-:Y:S06]  /*27d00*/  HMMA.16816.F32.BF16 R4, R20, R12, R4 ;  /* 0x0000000c1404723c */ /* 0x004fec0000041804 */
[----:B------:R-:W-:-:S02]  /*27d10*/  IMAD.MOV.U32 R18, RZ, RZ, R12 ;  /* 0x000000ffff127224 */ /* 0x000fc400078e000c */
[----:B------:R-:W-:-:S15]  /*27d20*/  IMAD.MOV.U32 R3, RZ, RZ, R13 ;  /* 0x000000ffff037224 */ /* 0x000fde00078e000d */
[----:B------:R-:W-:Y:S04]  /*27d30*/  STL.64 [R1+0x390], R4 ;  /* 0x0003900401007387 */ /* 0x000fe80000100a00 */
[----:B------:R0:W-:Y:S04]  /*27d40*/  STL.64 [R1+0x398], R6 ;  /* 0x0003980601007387 */ /* 0x0001e80000100a00 */
[----:B0-----:R-:W2:Y:S04]  /*27d50*/  LDL.LU.64 R6, [R1+0x3cc0] ;  /* 0x003cc00001067983 */ /* 0x001ea80000300a00 */
[----:B------:R-:W2:Y:S04]  /*27d60*/  LDL.LU.64 R4, [R1+0x3cb8] ;  /* 0x003cb80001047983 */ /* 0x000ea80000300a00 */
[----:B------:R-:W2:Y:S01]  /*27d70*/  LDL.LU.64 R12, [R1+0x3cb0] ;  /* 0x003cb000010c7983 */ /* 0x000ea20000300a00 */
[----:B------:R-:W-:-:S02]  /*27d80*/  IMAD.MOV.U32 R16, RZ, RZ, R2 ;  /* 0x000000ffff107224 */ /* 0x000fc400078e0002 */
[----:B------:R-:W-:Y:S01]  /*27d90*/  IMAD.MOV.U32 R17, RZ, RZ, R0 ;  /* 0x000000ffff117224 */ /* 0x000fe200078e0000 */
[----:B------:R-:W-:Y:S04]  /*27da0*/  STL [R1+0x3c20], R18 ;  /* 0x003c201201007387 */ /* 0x000fe80000100800 */
[----:B------:R0:W-:Y:S04]  /*27db0*/  STL.64 [R1+0x3c18], R16 ;  /* 0x003c181001007387 */ /* 0x0001e80000100a00 */
[----:B0-----:R-:W4:Y:S04]  /*27dc0*/  LDL.LU.64 R16, [R1+0x9b0] ;  /* 0x0009b00001107983 */ /* 0x001f280000300a00 */
[----:B------:R-:W4:Y:S01]  /*27dd0*/  LDL.LU.64 R18, [R1+0x9b8] ;  /* 0x0009b80001127983 */ /* 0x000f220000300a00 */
[----:B--2---:R-:W-:Y:S06]  /*27de0*/  HMMA.16816.F32.BF16 R4, R20, R12, R4 ;  /* 0x0000000c1404723c */ /* 0x004fec0000041804 */
[----:B------:R-:W-:-:S15]  /*27df0*/  IMAD.MOV.U32 R29, RZ, RZ, R13 ;  /* 0x000000ffff1d7224 */ /* 0x000fde00078e000d */
[----:B------:R-:W-:-:S02]  /*27e00*/  NOP ;  /* 0x0000000000007918 */ /* 0x000fc40000000000 */
[----:B------:R-:W-:Y:S04]  /*27e10*/  STL.64 [R1+0x380], R4 ;  /* 0x0003800401007387 */ /* 0x000fe80000100a00 */
[----:B------:R0:W-:Y:S04]  /*27e20*/  STL.64 [R1+0x388], R6 ;  /* 0x0003880601007387 */ /* 0x0001e80000100a00 */
[----:B0-----:R-:W2:Y:S04]  /*27e30*/  LDL.LU.64 R6, [R1+0x3ca8] ;  /* 0x003ca80001067983 */ /* 0x001ea80000300a00 */
[----:B------:R-:W2:Y:S04]  /*27e40*/  LDL.LU.64 R4, [R1+0x3ca0] ;  /* 0x003ca00001047983 */ /* 0x000ea80000300a00 */
[----:B------:R-:W2:Y:S02]  /*27e50*/  LDL.LU.64 R12, [R1+0x3c98] ;  /* 0x003c9800010c7983 */ /* 0x000ea40000300a00 */
[----:B--2---:R-:W-:Y:S06]  /*27e60*/  HMMA.16816.F32.BF16 R4, R20, R12, R4 ;  /* 0x0000000c1404723c */ /* 0x004fec0000041804 */
[----:B------:R-:W-:-:S02]  /*27e70*/  IMAD.MOV.U32 R2, RZ, RZ, R12 ;  /* 0x000000ffff027224 */ /* 0x000fc400078e000c */
[----:B------:R-:W-:-:S15]  /*27e80*/  IMAD.MOV.U32 R0, RZ, RZ, R13 ;  /* 0x000000ffff007224 */ /* 0x000fde00078e000d */
[----:B------:R0:W-:Y:S04]  /*27e90*/  STL.64 [R1+0x370], R4 ;  /* 0x0003700401007387 */ /* 0x0001e80000100a00 */
[----:B------:R-:W-:Y:S04]  /*27ea0*/  STL.64 [R1+0x378], R6 ;  /* 0x0003780601007387 */ /* 0x000fe80000100a00 */
[----:B0-----:R-:W4:Y:S04]  /*27eb0*/  LDL.LU.64 R4, [R1+0x3c90] ;  /* 0x003c900001047983 */ /* 0x001f280000300a00 */
[----:B------:R-:W3:Y:S02]  /*27ec0*/  LDL.LU.64 R12, [R1+0x3c88] ;  /* 0x003c8800010c7983 */ /* 0x000ee40000300a00 */
[C---:B---3--:R-:W-:Y:S06]  /*27ed0*/  HMMA.16816.F32.BF16 R8, R20.reuse, R12, R8 ;  /* 0x0000000c1408723c */ /* 0x048fec0000041808 */
[----:B----4-:R-:W-:Y:S01]  /*27ee0*/  HMMA.16816.F32.BF16 R16, R20, R4, R16 ;  /* 0x000000041410723c */ /* 0x010fe20000041810 */
[----:B------:R-:W-:-:S02]  /*27ef0*/  IMAD.MOV.U32 R28, RZ, RZ, R12 ;  /* 0x000000ffff1c7224 */ /* 0x000fc400078e000c */
[----:B------:R-:W-:-:S14]  /*27f00*/  IMAD.MOV.U32 R27, RZ, RZ, R13 ;  /* 0x000000ffff1b7224 */ /* 0x000fdc00078e000d */
[----:B------:R0:W-:Y:S04]  /*27f10*/  STL.64 [R1+0x360], R8 ;  /* 0x0003600801007387 */ /* 0x0001e80000100a00 */
[----:B------:R1:W-:Y:S04]  /*27f20*/  STL.64 [R1+0x368], R10 ;  /* 0x0003680a01007387 */ /* 0x0003e80000100a00 */
[----:B0-----:R-:W2:Y:S04]  /*27f30*/  LDL.LU.64 R8, [R1+0x3c80] ;  /* 0x003c800001087983 */ /* 0x001ea80000300a00 */
[----:B------:R-:W3:Y:S04]  /*27f40*/  LDL.LU.64 R12, [R1+0x3c78] ;  /* 0x003c7800010c7983 */ /* 0x000ee80000300a00 */
[----:B------:R-:W-:Y:S01]  /*27f50*/  STL.64 [R1+0x350], R16 ;  /* 0x0003501001007387 */ /* 0x000fe20000100a00 */
[----:B-1----:R-:W-:-:S02]  /*27f60*/  IMAD.MOV.U32 R11, RZ, RZ, R4 ;  /* 0x000000ffff0b7224 */ /* 0x002fc400078e0004 */
[----:B------:R-:W-:Y:S01]  /*27f70*/  IMAD.MOV.U32 R10, RZ, RZ, R5 ;  /* 0x000000ffff0a7224 */ /* 0x000fe200078e0005 */
[----:B------:R-:W-:Y:S04]  /*27f80*/  STL.64 [R1+0x358], R18 ;  /* 0x0003581201007387 */ /* 0x000fe80000100a00 */
[----:B------:R-:W4:Y:S04]  /*27f90*/  LDL.LU.64 R4, [R1+0x6c0] ;  /* 0x0006c00001047983 */ /* 0x000f280000300a00 */
[----:B------:R-:W2:Y:S04]  /*27fa0*/  LDL.LU.64 R6, [R1+0x6c8] ;  /* 0x0006c80001067983 */ /* 0x000ea80000300a00 */
[----:B--2---:R-:W-:Y:S04]  /*27fb0*/  STL.64 [R1+0x3c48], R6 ;  /* 0x003c480601007387 */ /* 0x004fe80000100a00 */
[----:B----4-:R0:W-:Y:S04]  /*27fc0*/  STL.64 [R1+0x3c40], R4 ;  /* 0x003c400401007387 */ /* 0x0101e80000100a00 */
[----:B0-----:R-:W2:Y:S04]  /*27fd0*/  LDL.64 R4, [R1+0x120] ;  /* 0x0001200001047983 */ /* 0x001ea80000100a00 */
[----:B--2---:R3:W-:Y:S02]  /*27fe0*/  STL.64 [R1+0x3c58], R4 ;  /* 0x003c580401007387 */ /* 0x0047e40000100a00 */
[----:B---3--:R-:W-:-:S02]  /*27ff0*/  IMAD.MOV.U32 R4, RZ, RZ, R13 ;  /* 0x000000ffff047224 */ /* 0x008fc400078e000d */
[----:B------:R-:W-:-:S05]  /*28000*/  IMAD.MOV.U32 R5, RZ, RZ, R12 ;  /* 0x000000ffff057224 */ /* 0x000fca00078e000c */
[----:B------:R0:W-:Y:S04]  /*28010*/  STL.64 [R1+0x3c70], R4 ;  /* 0x003c700401007387 */ /* 0x0001e80000100a00 */
[----:B0-----:R-:W2:Y:S04]  /*28020*/  LDL.LU.64 R4, [R1+0x920] ;  /* 0x0009200001047983 */ /* 0x001ea80000300a00 */
[----:B------:R-:W2:Y:S04]  /*28030*/  LDL.LU.64 R6, [R1+0x928] ;  /* 0x0009280001067983 */ /* 0x000ea80000300a00 */
[----:B------:R-:W3:Y:S04]  /*28040*/  LDL.LU.64 R16, [R1+0x6a0] ;  /* 0x0006a00001107983 */ /* 0x000ee80000300a00 */
[----:B------:R-:W4:Y:S04]  /*28050*/  LDL.LU.64 R18, [R1+0x6a8] ;  /* 0x0006a80001127983 */ /* 0x000f280000300a00 */
[----:B----4-:R-:W-:Y:S04]  /*28060*/  STL.64 [R1+0x3c30], R18 ;  /* 0x003c301201007387 */ /* 0x010fe80000100a00 */
[----:B---3--:R0:W-:Y:S04]  /*28070*/  STL.64 [R1+0x3c28], R16 ;  /* 0x003c281001007387 */ /* 0x0081e80000100a00 */
[----:B0-----:R-:W3:Y:S04]  /*28080*/  LDL.64 R16, [R1+0x110] ;  /* 0x0001100001107983 */ /* 0x001ee80000100a00 */
[----:B---3--:R0:W-:Y:S04]  /*28090*/  STL.64 [R1+0x3c50], R16 ;  /* 0x003c501001007387 */ /* 0x0081e80000100a00 */
[----:B0-----:R-:W3:Y:S04]  /*280a0*/  LDL.LU.64 R16, [R1+0x900] ;  /* 0x0009000001107983 */ /* 0x001ee80000300a00 */
[----:B------:R-:W4:Y:S01]  /*280b0*/  LDL.LU.64 R18, [R1+0x908] ;  /* 0x0009080001127983 */ /* 0x000f220000300a00 */
[C---:B--2---:R-:W-:Y:S03]  /*280c0*/  HMMA.16816.F32.BF16 R4, R20.reuse, R24, R4 ;  /* 0x000000181404723c */ /* 0x044fe60000041804 */
[----:B----4-:R-:W-:Y:S04]  /*280d0*/  STL.64 [R1+0x3c68], R18 ;  /* 0x003c681201007387 */ /* 0x010fe80000100a00 */
[----:B---3--:R0:W-:Y:S04]  /*280e0*/  STL.64 [R1+0x3c60], R16 ;  /* 0x003c601001007387 */ /* 0x0081e80000100a00 */
[----:B0-----:R-:W2:Y:S04]  /*280f0*/  LDL.LU.64 R16, [R1+0x910] ;  /* 0x0009100001107983 */ /* 0x001ea80000300a00 */
[----:B------:R-:W2:Y:S04]  /*28100*/  LDL.LU.64 R18, [R1+0x918] ;  /* 0x0009180001127983 */ /* 0x000ea80000300a00 */
[----:B------:R-:W3:Y:S04]  /*28110*/  LDL.LU.64 R12, [R1+0x690] ;  /* 0x00069000010c7983 */ /* 0x000ee80000300a00 */
[----:B------:R-:W4:Y:S04]  /*28120*/  LDL.LU.64 R14, [R1+0x698] ;  /* 0x00069800010e7983 */ /* 0x000f280000300a00 */
[----:B----4-:R-:W-:Y:S04]  /*28130*/  STL.64 [R1+0x3c10], R14 ;  /* 0x003c100e01007387 */ /* 0x010fe80000100a00 */
[----:B---3--:R0:W-:Y:S04]  /*28140*/  STL.64 [R1+0x3c08], R12 ;  /* 0x003c080c01007387 */ /* 0x0081e80000100a00 */
[----:B0-----:R-:W3:Y:S04]  /*28150*/  LDL.64 R12, [R1+0x100] ;  /* 0x00010000010c7983 */ /* 0x001ee80000100a00 */
[----:B------:R-:W-:Y:S04]  /*28160*/  STL.64 [R1+0x3bf0], R10 ;  /* 0x003bf00a01007387 */ /* 0x000fe80000100a00 */
[----:B------:R0:W-:Y:S04]  /*28170*/  STL.64 [R1+0x3be8], R8 ;  /* 0x003be80801007387 */ /* 0x0001e80000100a00 */
[----:B0-----:R-:W4:Y:S04]  /*28180*/  LDL.LU.64 R8, [R1+0x580] ;  /* 0x0005800001087983 */ /* 0x001f280000300a00 */
[----:B------:R-:W4:Y:S04]  /*28190*/  LDL.LU.64 R10, [R1+0x588] ;  /* 0x00058800010a7983 */ /* 0x000f280000300a00 */
[----:B------:R0:W-:Y:S04]  /*281a0*/  STL.64 [R1+0x340], R4 ;  /* 0x0003400401007387 */ /* 0x0001e80000100a00 */
[----:B------:R2:W-:Y:S04]  /*281b0*/  STL.64 [R1+0x348], R6 ;  /* 0x0003480601007387 */ /* 0x0005e80000100a00 */
[----:B0-----:R-:W2:Y:S04]  /*281c0*/  LDL.LU.64 R4, [R1+0x3c70] ;  /* 0x003c700001047983 */ /* 0x001ea80000300a00 */
[----:B------:R-:W-:Y:S01]  /*281d0*/  STL.64 [R1+0x3b50], R24 ;  /* 0x003b501801007387 */ /* 0x000fe20000100a00 */
[----:B--2---:R-:W-:Y:S03]  /*281e0*/  HMMA.16816.F32.BF16 R4, R20, R4, R16 ;  /* 0x000000041404723c */ /* 0x004fe60000041810 */
[----:B------:R-:W2:Y:S04]  /*281f0*/  LDL.LU.64 R18, [R1+0x3c68] ;  /* 0x003c680001127983 */ /* 0x000ea80000300a00 */
[----:B------:R-:W2:-:S15]  /*28200*/  LDL.LU.64 R16, [R1+0x3c60] ;  /* 0x003c600001107983 */ /* 0x000e9e0000300a00 */
[----:B------:R-:W-:-:S01]  /*28210*/  NOP ;  /* 0x0000000000007918 */ /* 0x000fc20000000000 */
[----:B------:R0:W-:Y:S04]  /*28220*/  STL.64 [R1+0x330], R4 ;  /* 0x0003300401007387 */ /* 0x0001e80000100a00 */
[----:B------:R-:W-:Y:S04]  /*28230*/  STL.64 [R1+0x338], R6 ;  /* 0x0003380601007387 */ /* 0x000fe80000100a00 */
[----:B0-----:R-:W2:Y:S02]  /*28240*/  LDL.LU.64 R4, [R1+0x3c58] ;  /* 0x003c580001047983 */ /* 0x001ea40000300a00 */
[----:B--2---:R-:W-:Y:S06]  /*28250*/  HMMA.16816.F32.BF16 R16, R20, R4, R16 ;  /* 0x000000041410723c */ /* 0x004fec0000041810 */
[----:B------:R-:W-:-:S02]  /*28260*/  IMAD.MOV.U32 R25, RZ, RZ, R4 ;  /* 0x000000ffff197224 */ /* 0x000fc400078e0004 */
[----:B------:R-:W-:-:S15]  /*28270*/  IMAD.MOV.U32 R24, RZ, RZ, R5 ;  /* 0x000000ffff187224 */ /* 0x000fde00078e0005 */
[----:B------:R0:W-:Y:S04]  /*28280*/  STL.64 [R1+0x320], R16 ;  /* 0x0003201001007387 */ /* 0x0001e80000100a00 */
[----:B------:R-:W-:Y:S04]  /*28290*/  STL.64 [R1+0x328], R18 ;  /* 0x0003281201007387 */ /* 0x000fe80000100a00 */
[----:B0-----:R-:W2:Y:S04]  /*282a0*/  LDL.LU.64 R16, [R1+0x3c50] ;  /* 0x003c500001107983 */ /* 0x001ea80000300a00 */
[----:B------:R-:W2:Y:S04]  /*282b0*/  LDL.LU.64 R6, [R1+0x3c48] ;  /* 0x003c480001067983 */ /* 0x000ea80000300a00 */
[----:B------:R-:W2:Y:S02]  /*282c0*/  LDL.LU.64 R4, [R1+0x3c40] ;  /* 0x003c400001047983 */ /* 0x000ea40000300a00 */
[----:B--2---:R-:W-:-:S15]  /*282d0*/  HMMA.16816.F32.BF16 R4, R20, R16, R4 ;  /* 0x000000101404723c */ /* 0x004fde0000041804 */
[----:B------:R-:W-:-:S08]  /*282e0*/  NOP ;  /* 0x0000000000007918 */ /* 0x000fd00000000000 */
[----:B------:R0:W-:Y:S04]  /*282f0*/  STL.64 [R1+0x310], R4 ;  /* 0x0003100401007387 */ /* 0x0001e80000100a00 */
[----:B------:R1:W-:Y:S04]  /*28300*/  STL.64 [R1+0x318], R6 ;  /* 0x0003180601007387 */ /* 0x0003e80000100a00 */
[----:B0-----:R-:W4:Y:S01]  /*28310*/  LDL.LU.64 R4, [R1+0x3c38] ;  /* 0x003c380001047983 */ /* 0x001f220000300a00 */
[----:B-1----:R-:W-:Y:S02]  /*28320*/  IMAD.MOV.U32 R7, RZ, RZ, R16 ;  /* 0x000000ffff077224 */ /* 0x002fe400078e0010 */
[----:B------:R-:W-:Y:S01]  /*28330*/  IMAD.MOV.U32 R6, RZ, RZ, R17 ;  /* 0x000000ffff067224 */ /* 0x000fe200078e0011 */
[----:B------:R-:W2:Y:S04]  /*28340*/  LDL.LU.64 R18, [R1+0x3c30] ;  /* 0x003c300001127983 */ /* 0x000ea80000300a00 */
[----:B------:R-:W2:Y:S01]  /*28350*/  LDL.LU.64 R16, [R1+0x3c28] ;  /* 0x003c280001107983 */ /* 0x000ea20000300a00 */
[----:B---3--:R-:W-:Y:S01]  /*28360*/  IMAD.MOV.U32 R26, RZ, RZ, R13 ;  /* 0x000000ffff1a7224 */ /* 0x008fe200078e000d */
[----:B--2---:R-:W-:-:S15]  /*28370*/  HMMA.16816.F32.BF16 R16, R20, R12, R16 ;  /* 0x0000000c1410723c */ /* 0x004fde0000041810 */
[----:B------:R-:W-:-:S08]  /*28380*/  NOP ;  /* 0x0000000000007918 */ /* 0x000fd00000000000 */
[----:B------:R-:W-:Y:S04]  /*28390*/  STL.64 [R1+0x300], R16 ;  /* 0x0003001001007387 */ /* 0x000fe80000100a00 */
[----:B------:R0:W-:Y:S04]  /*283a0*/  STL.64 [R1+0x308], R18 ;  /* 0x0003081201007387 */ /* 0x0001e80000100a00 */
[----:B0-----:R-:W2:Y:S04]  /*283b0*/  LDL.LU R18, [R1+0x3c20] ;  /* 0x003c200001127983 */ /* 0x001ea80000300800 */
[----:B------:R-:W3:Y:S01]  /*283c0*/  LDL.LU.64 R16, [R1+0x3c18] ;  /* 0x003c180001107983 */ /* 0x000ee20000300a00 */
[----:B------:R-:W-:-:S03]  /*283d0*/  IMAD.MOV.U32 R19, RZ, RZ, R12 ;  /* 0x000000ffff137224 */ /* 0x000fc600078e000c */
[----:B------:R-:W3:Y:S04]  /*283e0*/  LDL.LU.64 R14, [R1+0x3c10] ;  /* 0x003c1000010e7983 */ /* 0x000ee80000300a00 */
[----:B------:R-:W3:Y:S02]  /*283f0*/  LDL.LU.64 R12, [R1+0x3c08] ;  /* 0x003c0800010c7983 */ /* 0x000ee40000300a00 */
[----:B---3--:R-:W-:Y:S02]  /*28400*/  HMMA.16816.F32.BF16 R20, R20, R16, R12 ;  /* 0x000000101414723c */ /* 0x008fe4000004180c */
[----:B------:R-:W4:Y:S04]  /*28410*/  LDL.LU.64 R14, [R1+0x3c00] ;  /* 0x003c0000010e7983 */ /* 0x000f280000300a00 */
[----:B------:R-:W4:-:S15]  /*28420*/  LDL.LU.64 R12, [R1+0x3bf8] ;  /* 0x003bf800010c7983 */ /* 0x000f1e0000300a00 */
[----:B------:R-:W-:-:S02]  /*28430*/  NOP ;  /* 0x0000000000007918 */ /* 0x000fc40000000000 */
[----:B------:R0:W-:Y:S04]  /*28440*/  STL.64 [R1+0x2d0], R20 ;  /* 0x0002d01401007387 */ /* 0x0001e80000100a00 */
[----:B------:R1:W-:Y:S04]  /*28450*/  STL.64 [R1+0x2d8], R22 ;  /* 0x0002d81601007387 */ /* 0x0003e80000100a00 */
[----:B0-----:R-:W3:Y:S04]  /*28460*/  LDL.LU.64 R20, [R1+0x5c0] ;  /* 0x0005c00001147983 */ /* 0x001ee80000300a00 */
[----:B-1----:R-:W3:Y:S04]  /*28470*/  LDL.LU.64 R22, [R1+0x5c8] ;  /* 0x0005c80001167983 */ /* 0x002ee80000300a00 */
[----:B------:R0:W-:Y:S02]  /*28480*/  STL.64 [R1+0x3b00], R16 ;  /* 0x003b001001007387 */ /* 0x0001e40000100a00 */
[----:B0-----:R-:W-:-:S02]  /*28490*/  IMAD.MOV.U32 R16, RZ, RZ, R19 ;  /* 0x000000ffff107224 */ /* 0x001fc400078e0013 */
[----:B------:R-:W-:Y:S01]  /*284a0*/  IMAD.MOV.U32 R17, RZ, RZ, R26 ;  /* 0x000000ffff117224 */ /* 0x000fe200078e001a */
[----:B----4-:R-:W-:-:S15]  /*284b0*/  HMMA.16816.F32.BF16 R8, R12, R4, R8 ;  /* 0x000000040c08723c */ /* 0x010fde0000041808 */
[----:B------:R-:W-:-:S08]  /*284c0*/  NOP ;  /* 0x0000000000007918 */ /* 0x000fd00000000000 */
[----:B------:R-:W-:Y:S04]  /*284d0*/  STL.64 [R1+0x580], R8 ;  /* 0x0005800801007387 */ /* 0x000fe80000100a00 */
[----:B------:R0:W-:Y:S04]  /*284e0*/  STL.64 [R1+0x588], R10 ;  /* 0x0005880a01007387 */ /* 0x0001e80000100a00 */
[----:B0-----:R-:W4:Y:S04]  /*284f0*/  LDL.LU.64 R10, [R1+0x3bf0] ;  /* 0x003bf000010a7983 */ /* 0x001f280000300a00 */
[----:B------:R-:W3:Y:S04]  /*28500*/  LDL.LU.64 R8, [R1+0x3be8] ;  /* 0x003be80001087983 */ /* 0x000ee80000300a00 */
[----:B------:R-:W2:Y:S04]  /*28510*/  LDL.LU R19, [R1+0x3be0] ;  /* 0x003be00001137983 */ /* 0x000ea80000300800 */
[----:B------:R-:W4:Y:S04]  /*28520*/  LDL.LU R26, [R1+0x3bdc] ;  /* 0x003bdc00011a7983 */ /* 0x000f280000300800 */
[----:B------:R-:W-:Y:S04]  /*28530*/  STL.64 [R1+0x3b10], R16 ;  /* 0x003b101001007387 */ /* 0x000fe80000100a00 */
[----:B------:R0:W-:Y:S04]  /*28540*/  STL.64 [R1+0x3af8], R4 ;  /* 0x003af80401007387 */ /* 0x0001e80000100a00 */
[----:B0-----:R-:W2:Y:S01]  /*28550*/  LDL R4, [R1+0x180] ;  /* 0x0001800001047983 */ /* 0x001ea20000100800 */
[----:B------:R-:W-:-:S03]  /*28560*/  IMAD.MOV.U32 R5, RZ, RZ, R29 ;  /* 0x000000ffff057224 */ /* 0x000fc600078e001d */
[----:B------:R-:W4:Y:S01]  /*28570*/  LDL.LU R29, [R1+0x3bd8] ;  /* 0x003bd800011d7983 */ /* 0x000f220000300800 */
[----:B---3--:R-:W-:Y:S03]  /*28580*/  HMMA.16816.F32.BF16 R20, R12, R8, R20 ;  /* 0x000000080c14723c */ /* 0x008fe60000041814 */
[----:B--2---:R0:W-:Y:S02]  /*28590*/  STL.64 [R1+0x3b98], R4 ;  /* 0x003b980401007387 */ /* 0x0041e40000100a00 */
[----:B0-----:R-:W-:Y:S02]  /*285a0*/  IMAD.MOV.U32 R4, RZ, RZ, R19 ;  /* 0x000000ffff047224 */ /* 0x001fe400078e0013 */
[----:B----4-:R-:W-:Y:S01]  /*285b0*/  IMAD.MOV.U32 R5, RZ, RZ, R26 ;  /* 0x000000ffff057224 */ /* 0x010fe200078e001a */
[----:B------:R-:W2:-:S15]  /*285c0*/  LDL.LU R19, [R1+0x3bd4] ;  /* 0x003bd40001137983 */ /* 0x000e9e0000300800 */
[----:B------:R-:W-:Y:S04]  /*285d0*/  STL.64 [R1+0x5c0], R20 ;  /* 0x0005c01401007387 */ /* 0x000fe80000100a00 */
[----:B------:R-:W-:Y:S04]  /*285e0*/  STL.64 [R1+0x5c8], R22 ;  /* 0x0005c81601007387 */ /* 0x000fe80000100a00 */
[----:B------:R-:W3:Y:S04]  /*285f0*/  LDL.LU R26, [R1+0x3bd0] ;  /* 0x003bd000011a7983 */ /* 0x000ee80000300800 */
[----:B------:R0:W-:Y:S04]  /*28600*/  STL.64 [R1+0x3bb0], R4 ;  /* 0x003bb00401007387 */ /* 0x0001e80000100a00 */
[----:B0-----:R-:W4:Y:S01]  /*28610*/  LDL.64 R4, [R1+0x1b0] ;  /* 0x0001b00001047983 */ /* 0x001f220000100a00 */
[----:B------:R-:W-:-:S02]  /*28620*/  IMAD.MOV.U32 R16, RZ, RZ, R7 ;  /* 0x000000ffff107224 */ /* 0x000fc400078e0007 */
[----:B------:R-:W-:Y:S01]  /*28630*/  IMAD.MOV.U32 R17, RZ, RZ, R6 ;  /* 0x000000ffff117224 */ /* 0x000fe200078e0006 */
[----:B----4-:R0:W-:Y:S04]  /*28640*/  STL.64 [R1+0x3bc8], R4 ;  /* 0x003bc80401007387 */ /* 0x0101e80000100a00 */
[----:B0-----:R-:W4:Y:S04]  /*28650*/  LDL.LU.64 R4, [R1+0x680] ;  /* 0x0006800001047983 */ /* 0x001f280000300a00 */
[----:B------:R-:W4:Y:S04]  /*28660*/  LDL.LU.64 R6, [R1+0x688] ;  /* 0x0006880001067983 */ /* 0x000f280000300a00 */
[----:B------:R0:W-:Y:S04]  /*28670*/  STL.64 [R1+0x3b28], R16 ;  /* 0x003b281001007387 */ /* 0x0001e80000100a00 */
[----:B------:R1:W-:Y:S01]  /*28680*/  STL.64 [R1+0x3b08], R8 ;  /* 0x003b080801007387 */ /* 0x0003e20000100a00 */
[----:B0-----:R-:W-:-:S02]  /*28690*/  IMAD.MOV.U32 R16, RZ, RZ, R25 ;  /* 0x000000ffff107224 */ /* 0x001fc400078e0019 */
[----:B------:R-:W-:Y:S02]  /*286a0*/  IMAD.MOV.U32 R17, RZ, RZ, R24 ;  /* 0x000000ffff117224 */ /* 0x000fe400078e0018 */
[----:B------:R-:W-:Y:S02]  /*286b0*/  IMAD.MOV.U32 R24, RZ, RZ, R11 ;  /* 0x000000ffff187224 */ /* 0x000fe400078e000b */
[----:B------:R-:W-:Y:S01]  /*286c0*/  IMAD.MOV.U32 R25, RZ, RZ, R10 ;  /* 0x000000ffff197224 */ /* 0x000fe200078e000a */
[----:B-1----:R-:W2:Y:S04]  /*286d0*/  LDL.LU.64 R8, [R1+0x630] ;  /* 0x0006300001087983 */ /* 0x002ea80000300a00 */
[----:B------:R-:W3:Y:S01]  /*286e0*/  LDL.LU.64 R10, [R1+0x638] ;  /* 0x00063800010a7983 */ /* 0x000ee20000300a00 */
[----:B------:R-:W-:-:S06]  /*286f0*/  LOP3.LUT R23, R29, 0x40, RZ, 0x3c, !PT ;  /* 0x000000401d177812 */ /* 0x000fcc00078e3cff */
[----:B------:R-:W0:Y:S04]  /*28700*/  LDSM.16.MT88.4 R20, [R23+UR4+0x100] ;  /* 0x000100041714783b */ /* 0x000e280008004200 */
[----:B---3--:R-:W-:Y:S04]  /*28710*/  STL.64 [R1+0x3ba8], R10 ;  /* 0x003ba80a01007387 */ /* 0x008fe80000100a00 */
[----:B--2---:R1:W-:Y:S04]  /*28720*/  STL.64 [R1+0x3ba0], R8 ;  /* 0x003ba00801007387 */ /* 0x0043e80000100a00 */
[----:B------:R2:W-:Y:S04]  /*28730*/  STL.64 [R1+0x3b68], R24 ;  /* 0x003b681801007387 */ /* 0x0005e80000100a00 */
[----:B-1----:R-:W3:Y:S04]  /*28740*/  LDL.LU.64 R8, [R1+0x610] ;  /* 0x0006100001087983 */ /* 0x002ee80000300a00 */
[----:B------:R-:W4:Y:S01]  /*28750*/  LDL.LU.64 R10, [R1+0x618] ;  /* 0x00061800010a7983 */ /* 0x000f220000300a00 */
[----:B--2---:R-:W-:-:S02]  /*28760*/  IMAD.MOV.U32 R24, RZ, RZ, R28 ;  /* 0x000000ffff187224 */ /* 0x004fc400078e001c */
[----:B------:R-:W-:Y:S01]  /*28770*/  IMAD.MOV.U32 R25, RZ, RZ, R27 ;  /* 0x000000ffff197224 */ /* 0x000fe200078e001b */
[----:B----4-:R-:W-:Y:S04]  /*28780*/  STL.64 [R1+0x3bc0], R10 ;  /* 0x003bc00a01007387 */ /* 0x010fe80000100a00 */
[----:B---3--:R1:W-:Y:S04]  /*28790*/  STL.64 [R1+0x3bb8], R8 ;  /* 0x003bb80801007387 */ /* 0x0083e80000100a00 */
[----:B-1----:R-:W2:Y:S04]  /*287a0*/  LDL.LU.64 R8, [R1+0x600] ;  /* 0x0006000001087983 */ /* 0x002ea80000300a00 */
[----:B------:R-:W2:Y:S04]  /*287b0*/  LDL.LU.64 R10, [R1+0x608] ;  /* 0x00060800010a7983 */ /* 0x000ea80000300a00 */
[----:B------:R-:W-:Y:S04]  /*287c0*/  STL.64 [R1+0x3b80], R24 ;  /* 0x003b801801007387 */ /* 0x000fe80000100a00 */
[----:B------:R-:W-:Y:S04]  /*287d0*/  STL.64 [R1+0x3b40], R16 ;  /* 0x003b401001007387 */ /* 0x000fe80000100a00 */
[----:B0-----:R-:W-:Y:S04]  /*287e0*/  STL.64 [R1+0x3a20], R22 ;  /* 0x003a201601007387 */ /* 0x001fe80000100a00 */
[----:B------:R0:W-:Y:S04]  /*287f0*/  STL.64 [R1+0x3a18], R20 ;  /* 0x003a181401007387 */ /* 0x0001e80000100a00 */
[----:B0-----:R-:W3:Y:S01]  /*28800*/  LDL.64 R20, [R1+0x130] ;  /* 0x0001300001147983 */ /* 0x001ee20000100a00 */
[----:B------:R-:W-:-:S02]  /*28810*/  IMAD.MOV.U32 R24, RZ, RZ, R26 ;  /* 0x000000ffff187224 */ /* 0x000fc400078e001a */
[----:B------:R-:W-:-:S07]  /*28820*/  IMAD.MOV.U32 R25, RZ, RZ, R19 ;  /* 0x000000ffff197224 */ /* 0x000fce00078e0013 */
[----:B------:R-:W-:Y:S01]  /*28830*/  HMMA.16816.F32.BF16 R24, R12, R24, R4 ;  /* 0x000000180c18723c */ /* 0x000fe20000041804 */
[----:B---3--:R0:W-:Y:S04]  /*28840*/  STL.64 [R1+0x3b48], R20 ;  /* 0x003b481401007387 */ /* 0x0081e80000100a00 */
[----:B0-----:R-:W3:Y:S04]  /*28850*/  LDL.LU.64 R20, [R1+0x620] ;  /* 0x0006200001147983 */ /* 0x001ee80000300a00 */
[----:B------:R-:W3:Y:S04]  /*28860*/  LDL.LU.64 R22, [R1+0x628] ;  /* 0x0006280001167983 */ /* 0x000ee80000300a00 */
[----:B------:R-:W2:Y:S10]  /*28870*/  LDL.LU.64 R4, [R1+0x3bc8] ;  /* 0x003bc80001047983 */ /* 0x000eb40000300a00 */
[----:B------:R0:W-:Y:S04]  /*28880*/  STL.64 [R1+0x5f0], R24 ;  /* 0x0005f01801007387 */ /* 0x0001e80000100a00 */
[----:B------:R-:W-:Y:S01]  /*28890*/  STL.64 [R1+0x5f8], R26 ;  /* 0x0005f81a01007387 */ /* 0x000fe20000100a00 */
[----:B0-----:R-:W-:-:S02]  /*288a0*/  IMAD.MOV.U32 R24, RZ, RZ, R2 ;  /* 0x000000ffff187224 */ /* 0x001fc400078e0002 */
[----:B------:R-:W-:Y:S01]  /*288b0*/  IMAD.MOV.U32 R25, RZ, RZ, R0 ;  /* 0x000000ffff197224 */ /* 0x000fe200078e0000 */
[----:B--2---:R-:W-:Y:S06]  /*288c0*/  HMMA.16816.F32.BF16 R8, R12, R4, R8 ;  /* 0x000000040c08723c */ /* 0x004fec0000041808 */
[----:B------:R-:W-:Y:S02]  /*288d0*/  IMAD.MOV.U32 R2, RZ, RZ, R4 ;  /* 0x000000ffff027224 */ /* 0x000fe400078e0004 */
[----:B------:R-:W-:-:S15]  /*288e0*/  IMAD.MOV.U32 R0, RZ, RZ, R5 ;  /* 0x000000ffff007224 */ /* 0x000fde00078e0005 */
[----:B------:R-:W-:Y:S04]  /*288f0*/  STL.64 [R1+0x600], R8 ;  /* 0x0006000801007387 */ /* 0x000fe80000100a00 */
[----:B------:R0:W-:Y:S04]  /*28900*/  STL.64 [R1+0x608], R10 ;  /* 0x0006080a01007387 */ /* 0x0001e80000100a00 */
[----:B0-----:R-:W2:Y:S04]  /*28910*/  LDL.LU.64 R10, [R1+0x3bc0] ;  /* 0x003bc000010a7983 */ /* 0x001ea80000300a00 */
[----:B------:R-:W2:Y:S04]  /*28920*/  LDL.LU.64 R8, [R1+0x3bb8] ;  /* 0x003bb80001087983 */ /* 0x000ea80000300a00 */
[----:B------:R-:W2:Y:S01]  /*28930*/  LDL.LU.64 R4, [R1+0x3bb0] ;  /* 0x003bb00001047983 */ /* 0x000ea20000300a00 */
[----:B------:R-:W-:-:S02]  /*28940*/  IMAD.MOV.U32 R16, RZ, RZ, R18 ;  /* 0x000000ffff107224 */ /* 0x000fc400078e0012 */
[----:B------:R-:W-:-:S07]  /*28950*/  IMAD.MOV.U32 R17, RZ, RZ, R3 ;  /* 0x000000ffff117224 */ /* 0x000fce00078e0003 */
[C---:B---3--:R-:W-:Y:S06]  /*28960*/  HMMA.16816.F32.BF16 R16, R12.reuse, R16, R20 ;  /* 0x000000100c10723c */ /* 0x048fec0000041814 */
[----:B--2---:R-:W-:Y:S01]  /*28970*/  HMMA.16816.F32.BF16 R4, R12, R4, R8 ;  /* 0x000000040c04723c */ /* 0x004fe20000041808 */
[----:B------:R-:W2:Y:S04]  /*28980*/  LDL.LU.64 R10, [R1+0x3ba8] ;  /* 0x003ba800010a7983 */ /* 0x000ea80000300a00 */
[----:B------:R-:W2:-:S15]  /*28990*/  LDL.LU.64 R8, [R1+0x3ba0] ;  /* 0x003ba00001087983 */ /* 0x000e9e0000300a00 */
[----:B------:R-:W-:-:S03]  /*289a0*/  NOP ;  /* 0x0000000000007918 */ /* 0x000fc60000000000 */
[----:B------:R0:W-:Y:S04]  /*289b0*/  STL.64 [R1+0x610], R4 ;  /* 0x0006100401007387 */ /* 0x0001e80000100a00 */
[----:B------:R2:W-:Y:S04]  /*289c0*/  STL.64 [R1+0x618], R6 ;  /* 0x0006180601007387 */ /* 0x0005e80000100a00 */
[----:B0-----:R-:W2:Y:S04]  /*289d0*/  LDL.LU.64 R4, [R1+0x3b98] ;  /* 0x003b980001047983 */ /* 0x001ea80000300a00 */
[----:B------:R-:W3:Y:S04]  /*289e0*/  LDL.LU.64 R20, [R1+0x670] ;  /* 0x0006700001147983 */ /* 0x000ee80000300a00 */
[----:B------:R-:W-:Y:S04]  /*289f0*/  STL.64 [R1+0x620], R16 ;  /* 0x0006201001007387 */ /* 0x000fe80000100a00 */
[----:B------:R-:W-:Y:S04]  /*28a00*/  STL.64 [R1+0x628], R18 ;  /* 0x0006281201007387 */ /* 0x000fe80000100a00 */
[----:B------:R-:W4:Y:S01]  /*28a10*/  LDL.LU.64 R22, [R1+0x678] ;  /* 0x0006780001167983 */ /* 0x000f220000300a00 */
[----:B--2---:R-:W-:-:S15]  /*28a20*/  HMMA.16816.F32.BF16 R4, R12, R4, R8 ;  /* 0x000000040c04723c */ /* 0x004fde0000041808 */
[----:B------:R-:W-:-:S08]  /*28a30*/  NOP ;  /* 0x0000000000007918 */ /* 0x000fd00000000000 */
[----:B------:R-:W-:Y:S04]  /*28a40*/  STL.64 [R1+0x630], R4 ;  /* 0x0006300401007387 */ /* 0x000fe80000100a00 */
[----:B------:R-:W-:Y:S04]  /*28a50*/  STL.64 [R1+0x638], R6 ;  /* 0x0006380601007387 */ /* 0x000fe80000100a00 */
[----:B----4-:R-:W-:Y:S04]  /*28a60*/  STL.64 [R1+0x3b60], R22 ;  /* 0x003b601601007387 */ /* 0x010fe80000100a00 */
[----:B---3--:R0:W-:Y:S04]  /*28a70*/  STL.64 [R1+0x3b58], R20 ;  /* 0x003b581401007387 */ /* 0x0081e80000100a00 */
        /* <DEDUP_REMOVED lines=9> */
[----:B------:R-:W2:Y:S04]  /*28b10*/  LDL.LU.64 R22, [R1+0x648] ;  /* 0x0006480001167983 */ /* 0x000ea80000300a00 */
[----:B------:R-:W3:Y:S04]  /*28b20*/  LDL.LU.64 R16, [R1+0x2c0] ;  /* 0x0002c00001107983 */ /* 0x000ee80000300a00 */
[----:B------:R-:W3:Y:S04]  /*28b30*/  LDL.LU.64 R18, [R1+0x2c8] ;  /* 0x0002c80001127983 */ /* 0x000ee80000300a00 */
[----:B------:R-:W4:Y:S04]  /*28b40*/  LDL.LU.64 R8, [R1+0x290] ;  /* 0x0002900001087983 */ /* 0x000f280000300a00 */
[----:B------:R-:W2:Y:S04]  /*28b50*/  LDL.LU.64 R10, [R1+0x298] ;  /* 0x00029800010a7983 */ /* 0x000ea80000300a00 */
[----:B--2---:R-:W-:Y:S04]  /*28b60*/  STL.64 [R1+0x3b20], R10 ;  /* 0x003b200a01007387 */ /* 0x004fe80000100a00 */
[----:B----4-:R0:W-:Y:S04]  /*28b70*/  STL.64 [R1+0x3b18], R8 ;  /* 0x003b180801007387 */ /* 0x0101e80000100a00 */
[----:B0-----:R-:W2:Y:S04]  /*28b80*/  LDL.LU.64 R8, [R1+0x2a0] ;  /* 0x0002a00001087983 */ /* 0x001ea80000300a00 */
[----:B------:R-:W4:Y:S01]  /*28b90*/  LDL.LU.64 R10, [R1+0x2a8] ;  /* 0x0002a800010a7983 */ /* 0x000f220000300a00 */
[C---:B------:R-:W-:Y:S03]  /*28ba0*/  HMMA.16816.F32.BF16 R24, R12.reuse, R24, R20 ;  /* 0x000000180c18723c */ /* 0x040fe60000041814 */
[----:B----4-:R-:W-:Y:S04]  /*28bb0*/  STL.64 [R1+0x3b38], R10 ;  /* 0x003b380a01007387 */ /* 0x010fe80000100a00 */
[----:B--2---:R0:W-:Y:S04]  /*28bc0*/  STL.64 [R1+0x3b30], R8 ;  /* 0x003b300801007387 */ /* 0x0041e80000100a00 */
[----:B0-----:R-:W2:Y:S04]  /*28bd0*/  LDL.LU.64 R8, [R1+0x2b0] ;  /* 0x0002b00001087983 */ /* 0x001ea80000300a00 */
[----:B------:R-:W2:Y:S04]  /*28be0*/  LDL.LU.64 R10, [R1+0x2b8] ;  /* 0x0002b800010a7983 */ /* 0x000ea80000300a00 */
[----:B------:R-:W4:Y:S04]  /*28bf0*/  LDL.LU.64 R4, [R1+0x280] ;  /* 0x0002800001047983 */ /* 0x000f280000300a00 */
[----:B------:R-:W4:Y:S04]  /*28c00*/  LDL.LU.64 R6, [R1+0x288] ;  /* 0x0002880001067983 */ /* 0x000f280000300a00 */
[----:B------:R-:W3:Y:S04]  /*28c10*/  LDL.LU.64 R22, [R1+0x3b90] ;  /* 0x003b900001167983 */ /* 0x000ee80000300a00 */
[----:B------:R-:W3:Y:S04]  /*28c20*/  LDL.LU.64 R20, [R1+0x3b88] ;  /* 0x003b880001147983 */ /* 0x000ee80000300a00 */
[----:B------:R0:W-:Y:S04]  /*28c30*/  STL.64 [R1+0x640], R24 ;  /* 0x0006401801007387 */ /* 0x0001e80000100a00 */
[----:B------:R3:W-:Y:S04]  /*28c40*/  STL.64 [R1+0x648], R26 ;  /* 0x0006481a01007387 */ /* 0x0007e80000100a00 */
[----:B0-----:R-:W3:Y:S02]  /*28c50*/  LDL.LU.64 R24, [R1+0x3b80] ;  /* 0x003b800001187983 */ /* 0x001ee40000300a00 */
[----:B---3--:R-:W-:Y:S02]  /*28c60*/  HMMA.16816.F32.BF16 R24, R12, R24, R20 ;  /* 0x000000180c18723c */ /* 0x008fe40000041814 */
[----:B------:R-:W3:Y:S04]  /*28c70*/  LDL.LU.64 R22, [R1+0x3b78] ;  /* 0x003b780001167983 */ /* 0x000ee80000300a00 */
[----:B------:R-:W3:-:S15]  /*28c80*/  LDL.LU.64 R20, [R1+0x3b70] ;  /* 0x003b700001147983 */ /* 0x000ede0000300a00 */
[----:B------:R-:W-:-:S02]  /*28c90*/  NOP ;  /* 0x0000000000007918 */ /* 0x000fc40000000000 */
        /* <DEDUP_REMOVED lines=8> */
[----:B------:R-:W-:Y:S04]  /*28d20*/  STL.64 [R1+0x668], R26 ;  /* 0x0006681a01007387 */ /* 0x000fe80000100a00 */
[----:B0-----:R-:W3:Y:S02]  /*28d30*/  LDL.LU.64 R24, [R1+0x3b50] ;  /* 0x003b500001187983 */ /* 0x001ee40000300a00 */
[----:B---3--:R-:W-:-:S15]  /*28d40*/  HMMA.16816.F32.BF16 R20, R12, R24, R20 ;  /* 0x000000180c14723c */ /* 0x008fde0000041814 */
[----:B------:R-:W-:-:S08]  /*28d50*/  NOP ;  /* 0x0000000000007918 */ /* 0x000fd00000000000 */
[----:B------:R0:W-:Y:S04]  /*28d60*/  STL.64 [R1+0x670], R20 ;  /* 0x0006701401007387 */ /* 0x0001e80000100a00 */
[----:B------:R-:W-:Y:S04]  /*28d70*/  STL.64 [R1+0x678], R22 ;  /* 0x0006781601007387 */ /* 0x000fe80000100a00 */
[----:B0-----:R-:W3:Y:S04]  /*28d80*/  LDL.LU.64 R20, [R1+0x3b48] ;  /* 0x003b480001147983 */ /* 0x001ee80000300a00 */
[----:B------:R0:W-:Y:S04]  /*28d90*/  STL.64 [R1+0x3a98], R24 ;  /* 0x003a981801007387 */ /* 0x0001e80000100a00 */
[----:B0-----:R-:W2:Y:S01]  /*28da0*/  LDL.64 R24, [R1+0x180] ;  /* 0x0001800001187983 */ /* 0x001ea20000100a00 */
[----:B---3--:R-:W-:Y:S03]  /*28db0*/  HMMA.16816.F32.BF16 R16, R12, R20, R16 ;  /* 0x000000140c10723c */ /* 0x008fe60000041810 */
[----:B--2---:R0:W-:Y:S04]  /*28dc0*/  STL.64 [R1+0x3aa0], R24 ;  /* 0x003aa01801007387 */ /* 0x0041e80000100a00 */
[----:B0-----:R-:W2:Y:S04]  /*28dd0*/  LDL.LU.64 R24, [R1+0xc20] ;  /* 0x000c200001187983 */ /* 0x001ea80000300a00 */
[----:B------:R-:W2:-:S12]  /*28de0*/  LDL.LU.64 R26, [R1+0xc28] ;  /* 0x000c2800011a7983 */ /* 0x000e980000300a00 */
[----:B------:R0:W-:Y:S04]  /*28df0*/  STL.64 [R1+0x680], R16 ;  /* 0x0006801001007387 */ /* 0x0001e80000100a00 */
[----:B------:R-:W-:Y:S04]  /*28e00*/  STL.64 [R1+0x688], R18 ;  /* 0x0006881201007387 */ /* 0x000fe80000100a00 */
[----:B0-----:R-:W3:Y:S04]  /*28e10*/  LDL.LU.64 R16, [R1+0x3b40] ;  /* 0x003b400001107983 */ /* 0x001ee80000300a00 */
[----:B------:R0:W-:Y:S04]  /*28e20*/  STL.64 [R1+0x3a68], R20 ;  /* 0x003a681401007387 */ /* 0x0001e80000100a00 */
[----:B0-----:R-:W2:Y:S04]  /*28e30*/  LDL.LU.64 R20, [R1+0xc40] ;  /* 0x000c400001147983 */ /* 0x001ea80000300a00 */
[----:B------:R-:W2:Y:S01]  /*28e40*/  LDL.LU.64 R22, [R1+0xc48] ;  /* 0x000c480001167983 */ /* 0x000ea20000300a00 */
[----:B---3--:R-:W-:Y:S03]  /*28e50*/  HMMA.16816.F32.BF16 R16, R12, R16, R8 ;  /* 0x000000100c10723c */ /* 0x008fe60000041808 */
[----:B------:R-:W3:Y:S04]  /*28e60*/  LDL.LU.64 R10, [R1+0x3b38] ;  /* 0x003b3800010a7983 */ /* 0x000ee80000300a00 */
[----:B------:R-:W3:-:S15]  /*28e70*/  LDL.LU.64 R8, [R1+0x3b30] ;  /* 0x003b300001087983 */ /* 0x000ede0000300a00 */
[----:B------:R-:W-:-:S01]  /*28e80*/  NOP ;  /* 0x0000000000007918 */ /* 0x000fc20000000000 */
        /* <DEDUP_REMOVED lines=11> */
[----:B------:R-:W3:-:S15]  /*28f40*/  LDL.LU.64 R8, [R1+0x3b08] ;  /* 0x003b080001087983 */ /* 0x000ede0000300a00 */
[----:B------:R-:W-:-:S06]  /*28f50*/  NOP ;  /* 0x0000000000007918 */ /* 0x000fcc0000000000 */
[----:B------:R0:W-:Y:S04]  /*28f60*/  STL.64 [R1+0x6d0], R16 ;  /* 0x0006d01001007387 */ /* 0x0001e80000100a00 */
[----:B------:R1:W-:Y:S04]  /*28f70*/  STL.64 [R1+0x6d8], R18 ;  /* 0x0006d81201007387 */ /* 0x0003e80000100a00 */
[----:B0-----:R-:W4:Y:S02]  /*28f80*/  LDL.LU.64 R16, [R1+0x3b00] ;  /* 0x003b000001107983 */ /* 0x001f240000300a00 */
[----:B----4-:R-:W-:Y:S02]  /*28f90*/  HMMA.16816.F32.BF16 R12, R12, R16, R4 ;  /* 0x000000100c0c723c */ /* 0x010fe40000041804 */
[----:B------:R-:W4:Y:S04]  /*28fa0*/  LDL.LU.64 R4, [R1+0x3af8] ;  /* 0x003af80001047983 */ /* 0x000f280000300a00 */
[----:B-1----:R-:W2:Y:S04]  /*28fb0*/  LDL.LU.64 R18, [R1+0x3af0] ;  /* 0x003af00001127983 */ /* 0x002ea80000300a00 */
[----:B------:R-:W2:-:S13]  /*28fc0*/  LDL.LU.64 R16, [R1+0x3ae8] ;  /* 0x003ae80001107983 */ /* 0x000e9a0000300a00 */
[----:B------:R-:W-:Y:S04]  /*28fd0*/  STL.64 [R1+0x6c0], R12 ;  /* 0x0006c00c01007387 */ /* 0x000fe80000100a00 */
[----:B------:R2:W-:Y:S04]  /*28fe0*/  STL.64 [R1+0x6c8], R14 ;  /* 0x0006c80e01007387 */ /* 0x0005e80000100a00 */
[----:B----4-:R0:W-:Y:S01]  /*28ff0*/  STL.64 [R1+0x3aa8], R4 ;  /* 0x003aa80401007387 */ /* 0x0101e20000100a00 */
[----:B--2---:R-:W-:Y:S03]  /*29000*/  HMMA.16816.F32.BF16 R12, R16, R4, R20 ;  /* 0x00000004100c723c */ /* 0x004fe60000041814 */
[----:B0-----:R-:W2:-:S15]  /*29010*/  LDL.64 R4, [R1+0x1a0] ;  /* 0x0001a00001047983 */ /* 0x001e9e0000100a00 */
[----:B------:R-:W-:-:S05]  /*29020*/  NOP ;  /* 0x0000000000007918 */ /* 0x000fca0000000000 */
[----:B------:R-:W-:Y:S04]  /*29030*/  STL.64 [R1+0x1f0], R12 ;  /* 0x0001f00c01007387 */ /* 0x000fe80000100a00 */
[----:B------:R3:W-:Y:S02]  /*29040*/  STL.64 [R1+0x1f8], R14 ;  /* 0x0001f80e01007387 */ /* 0x0007e40000100a00 */
[----:B---3--:R-:W-:Y:S02]  /*29050*/  HMMA.16816.F32.BF16 R12, R16, R8, R24 ;  /* 0x00000008100c723c */ /* 0x008fe40000041818 */
[----:B--2---:R0:W-:Y:S02]  /*29060*/  STL.64 [R1+0x3ac0], R4 ;  /* 0x003ac00401007387 */ /* 0x0041e40000100a00 */
[----:B0-----:R-:W-:-:S02]  /*29070*/  IMAD.MOV.U32 R4, RZ, RZ, R2 ;  /* 0x000000ffff047224 */ /* 0x001fc400078e0002 */
[----:B------:R-:W-:-:S05]  /*29080*/  IMAD.MOV.U32 R5, RZ, RZ, R0 ;  /* 0x000000ffff057224 */ /* 0x000fca00078e0000 */
[----:B------:R0:W-:Y:S04]  /*29090*/  STL.64 [R1+0x3ad8], R4 ;  /* 0x003ad80401007387 */ /* 0x0001e80000100a00 */
[----:B0-----:R-:W2:Y:S04]  /*290a0*/  LDL.64 R4, [R1] ;  /* 0x0000000001047983 */ /* 0x001ea80000100a00 */
[----:B------:R0:W-:Y:S04]  /*290b0*/  STL.64 [R1+0x3ae0], R8 ;  /* 0x003ae00801007387 */ /* 0x0001e80000100a00 */
[----:B0-----:R-:W2:Y:S04]  /*290c0*/  LDL.LU.64 R8, [R1+0xc00] ;  /* 0x000c000001087983 */ /* 0x001ea80000300a00 */
[----:B------:R-:W-:Y:S04]  /*290d0*/  STL.64 [R1+0x1e0], R12 ;  /* 0x0001e00c01007387 */ /* 0x000fe80000100a00 */
[----:B------:R-:W-:Y:S04]  /*290e0*/  STL.64 [R1+0x1e8], R14 ;  /* 0x0001e80e01007387 */ /* 0x000fe80000100a00 */
[----:B------:R-:W2:Y:S04]  /*290f0*/  LDL.LU.64 R10, [R1+0xc08] ;  /* 0x000c0800010a7983 */ /* 0x000ea80000300a00 */
[----:B------:R-:W3:Y:S04]  /*29100*/  LDL.LU.64 R24, [R1+0xb30] ;  /* 0x000b300001187983 */ /* 0x000ee80000300a00 */
[----:B------:R-:W4:Y:S04]  /*29110*/  LDL.LU.64 R26, [R1+0xb38] ;  /* 0x000b3800011a7983 */ /* 0x000f280000300a00 */
[----:B------:R-:W0:Y:S04]  /*29120*/  LDSM.16.MT88.4 R12, [R29+UR4+0x180] ;  /* 0x000180041d0c783b */ /* 0x000e280008004200 */
[----:B----4-:R-:W-:Y:S04]  /*29130*/  STL.64 [R1+0x3ab8], R26 ;  /* 0x003ab81a01007387 */ /* 0x010fe80000100a00 */
[----:B---3--:R1:W-:Y:S04]  /*29140*/  STL.64 [R1+0x3ab0], R24 ;  /* 0x003ab01801007387 */ /* 0x0083e80000100a00 */
[----:B-1----:R-:W3:Y:S04]  /*29150*/  LDL.LU.64 R24, [R1+0xb50] ;  /* 0x000b500001187983 */ /* 0x002ee80000300a00 */
[----:B------:R-:W4:Y:S01]  /*29160*/  LDL.LU.64 R26, [R1+0xb58] ;  /* 0x000b5800011a7983 */ /* 0x000f220000300a00 */
[----:B--2---:R-:W-:Y:S03]  /*29170*/  HMMA.16816.F32.BF16 R8, R16, R4, R8 ;  /* 0x000000041008723c */ /* 0x004fe60000041808 */
[----:B----4-:R-:W-:Y:S04]  /*29180*/  STL.64 [R1+0x3ad0], R26 ;  /* 0x003ad01a01007387 */ /* 0x010fe80000100a00 */
[----:B---3--:R1:W-:Y:S04]  /*29190*/  STL.64 [R1+0x3ac8], R24 ;  /* 0x003ac81801007387 */ /* 0x0083e80000100a00 */
[----:B-1----:R-:W2:Y:S04]  /*291a0*/  LDL.LU.64 R24, [R1+0xb60] ;  /* 0x000b600001187983 */ /* 0x002ea80000300a00 */
[----:B------:R-:W2:Y:S04]  /*291b0*/  LDL.LU.64 R26, [R1+0xb68] ;  /* 0x000b6800011a7983 */ /* 0x000ea80000300a00 */
[----:B------:R-:W3:Y:S04]  /*291c0*/  LDL.LU.64 R20, [R1+0xb00] ;  /* 0x000b000001147983 */ /* 0x000ee80000300a00 */
[----:B------:R-:W3:Y:S04]  /*291d0*/  LDL.LU.64 R22, [R1+0xb08] ;  /* 0x000b080001167983 */ /* 0x000ee80000300a00 */
[----:B------:R-:W-:Y:S04]  /*291e0*/  STL [R1+0x39d0], R29 ;  /* 0x0039d01d01007387 */ /* 0x000fe80000100800 */
[----:B0-----:R-:W-:Y:S04]  /*291f0*/  STL.64 [R1+0x38d0], R14 ;  /* 0x0038d00e01007387 */ /* 0x001fe80000100a00 */
[----:B------:R0:W-:Y:S04]  /*29200*/  STL.64 [R1+0x38c8], R12 ;  /* 0x0038c80c01007387 */ /* 0x0001e80000100a00 */
[----:B0-----:R-:W4:Y:S04]  /*29210*/  LDL.LU.64 R12, [R1+0xf0] ;  /* 0x0000f000010c7983 */ /* 0x001f280000300a00 */
[----:B------:R0:W-:Y:S04]  /*29220*/  STL.64 [R1+0x2c0], R8 ;  /* 0x0002c00801007387 */ /* 0x0001e80000100a00 */
[----:B------:R1:W-:Y:S04]  /*29230*/  STL.64 [R1+0x2c8], R10 ;  /* 0x0002c80a01007387 */ /* 0x0003e80000100a00 */
[----:B0-----:R-:W3:Y:S01]  /*29240*/  LDL.LU.64 R8, [R1+0x3ae0] ;  /* 0x003ae00001087983 */ /* 0x001ee20000300a00 */
[----:B-1----:R-:W-:-:S02]  /*29250*/  IMAD.MOV.U32 R10, RZ, RZ, R4 ;  /* 0x000000ffff0a7224 */ /* 0x002fc400078e0004 */
[----:B------:R-:W-:Y:S02]  /*29260*/  IMAD.MOV.U32 R11, RZ, RZ, R5 ;  /* 0x000000ffff0b7224 */ /* 0x000fe400078e0005 */
[----:B------:R-:W2:Y:S04]  /*29270*/  LDL.LU.64 R4, [R1+0x3ad8] ;  /* 0x003ad80001047983 */ /* 0x000ea80000300a00 */
[----:B------:R-:W-:Y:S01]  /*29280*/  STL.64 [R1+0x3a00], R10 ;  /* 0x003a000a01007387 */ /* 0x000fe20000100a00 */
[C---:B--2---:R-:W-:Y:S03]  /*29290*/  HMMA.16816.F32.BF16 R4, R16.reuse, R4, R24 ;  /* 0x000000041004723c */ /* 0x044fe60000041818 */
[----:B---3--:R0:W-:Y:S04]  /*292a0*/  STL.64 [R1+0x39f8], R8 ;  /* 0x0039f80801007387 */ /* 0x0081e80000100a00 */
[----:B0-----:R-:W2:Y:S04]  /*292b0*/  LDL.64 R8, [R1+0x190] ;  /* 0x0001900001087983 */ /* 0x001ea80000100a00 */
[----:B------:R-:W3:Y:S04]  /*292c0*/  LDL.LU.64 R26, [R1+0x3ad0] ;  /* 0x003ad000011a7983 */ /* 0x000ee80000300a00 */
[----:B------:R-:W3:Y:S08]  /*292d0*/  LDL.LU.64 R24, [R1+0x3ac8] ;  /* 0x003ac80001187983 */ /* 0x000ef00000300a00 */
[----:B------:R0:W-:Y:S04]  /*292e0*/  STL.64 [R1+0x2b0], R4 ;  /* 0x0002b00401007387 */ /* 0x0001e80000100a00 */
[----:B------:R-:W-:Y:S04]  /*292f0*/  STL.64 [R1+0x2b8], R6 ;  /* 0x0002b80601007387 */ /* 0x000fe80000100a00 */
[----:B0-----:R-:W3:Y:S02]  /*29300*/  LDL.LU.64 R4, [R1+0x3ac0] ;  /* 0x003ac00001047983 */ /* 0x001ee40000300a00 */
[----:B---3--:R-:W-:-:S15]  /*29310*/  HMMA.16816.F32.BF16 R24, R16, R4, R24 ;  /* 0x000000041018723c */ /* 0x008fde0000041818 */
[----:B------:R-:W-:-:S08]  /*29320*/  NOP ;  /* 0x0000000000007918 */ /* 0x000fd00000000000 */
[----:B------:R-:W-:Y:S04]  /*29330*/  STL.64 [R1+0x2a0], R24 ;  /* 0x0002a01801007387 */ /* 0x000fe80000100a00 */
[----:B------:R0:W-:Y:S04]  /*29340*/  STL.64 [R1+0x2a8], R26 ;  /* 0x0002a81a01007387 */ /* 0x0001e80000100a00 */
[----:B0-----:R-:W2:Y:S04]  /*29350*/  LDL.LU.64 R26, [R1+0x3ab8] ;  /* 0x003ab800011a7983 */ /* 0x001ea80000300a00 */
[----:B------:R-:W2:Y:S01]  /*29360*/  LDL.LU.64 R24, [R1+0x3ab0] ;  /* 0x003ab00001187983 */ /* 0x000ea20000300a00 */
[----:B------:R-:W-:-:S02]  /*29370*/  IMAD.MOV.U32 R0, RZ, RZ, R5 ;  /* 0x000000ffff007224 */ /* 0x000fc400078e0005 */
[----:B------:R-:W-:Y:S02]  /*29380*/  IMAD.MOV.U32 R2, RZ, RZ, R4 ;  /* 0x000000ffff027224 */ /* 0x000fe400078e0004 */
[----:B------:R-:W3:Y:S04]  /*29390*/  LDL.LU.64 R4, [R1+0x3aa8] ;  /* 0x003aa80001047983 */ /* 0x000ee80000300a00 */
[----:B------:R-:W-:Y:S04]  /*293a0*/  STL [R1+0x39d8], R0 ;  /* 0x0039d80001007387 */ /* 0x000fe80000100800 */
[----:B------:R-:W-:Y:S01]  /*293b0*/  STL [R1+0x39d4], R2 ;  /* 0x0039d40201007387 */ /* 0x000fe20000100800 */
[----:B--2---:R-:W-:-:S15]  /*293c0*/  HMMA.16816.F32.BF16 R24, R16, R8, R24 ;  /* 0x000000081018723c */ /* 0x004fde0000041818 */
[----:B------:R-:W-:-:S08]  /*293d0*/  NOP ;  /* 0x0000000000007918 */ /* 0x000fd00000000000 */
[----:B------:R0:W-:Y:S04]  /*293e0*/  STL.64 [R1+0x290], R24 ;  /* 0x0002901801007387 */ /* 0x0001e80000100a00 */
[----:B------:R1:W-:Y:S04]  /*293f0*/  STL.64 [R1+0x298], R26 ;  /* 0x0002981a01007387 */ /* 0x0003e80000100a00 */
[----:B0-----:R-:W2:Y:S01]  /*29400*/  LDL.LU.64 R24, [R1+0x3aa0] ;  /* 0x003aa00001187983 */ /* 0x001ea20000300a00 */
[----:B------:R-:W-:Y:S02]  /*29410*/  IMAD.MOV.U32 R6, RZ, RZ, R8 ;  /* 0x000000ffff067224 */ /* 0x000fe400078e0008 */
[----:B------:R-:W-:-:S03]  /*29420*/  IMAD.MOV.U32 R3, RZ, RZ, R9 ;  /* 0x000000ffff037224 */ /* 0x000fc600078e0009 */
[----:B------:R-:W-:Y:S04]  /*29430*/  STL [R1+0x3a10], R6 ;  /* 0x003a100601007387 */ /* 0x000fe80000100800 */
[----:B------:R-:W-:Y:S01]  /*29440*/  STL [R1+0x39dc], R3 ;  /* 0x0039dc0301007387 */ /* 0x000fe20000100800 */
[----:B--2---:R-:W-:Y:S06]  /*29450*/  HMMA.16816.F32.BF16 R8, R16, R24, R20 ;  /* 0x000000181008723c */ /* 0x004fec0000041814 */
[----:B------:R-:W-:-:S02]  /*29460*/  IMAD.MOV.U32 R14, RZ, RZ, R24 ;  /* 0x000000ffff0e7224 */ /* 0x000fc400078e0018 */
[----:B------:R-:W-:-:S15]  /*29470*/  IMAD.MOV.U32 R7, RZ, RZ, R25 ;  /* 0x000000ffff077224 */ /* 0x000fde00078e0019 */
[----:B------:R-:W-:Y:S04]  /*29480*/  STL.64 [R1+0x280], R8 ;  /* 0x0002800801007387 */ /* 0x000fe80000100a00 */
[----:B------:R-:W-:Y:S04]  /*29490*/  STL.64 [R1+0x288], R10 ;  /* 0x0002880a01007387 */ /* 0x000fe80000100a00 */
[----:B------:R-:W2:Y:S04]  /*294a0*/  LDL.LU.64 R24, [R1+0xaf0] ;  /* 0x000af00001187983 */ /* 0x000ea80000300a00 */
[----:B-1----:R-:W2:Y:S04]  /*294b0*/  LDL.LU.64 R26, [R1+0xaf8] ;  /* 0x000af800011a7983 */ /* 0x002ea80000300a00 */
[----:B------:R-:W4:Y:S04]  /*294c0*/  LDL.LU.64 R20, [R1+0xad0] ;  /* 0x000ad00001147983 */ /* 0x000f280000300a00 */
[----:B------:R-:W3:Y:S04]  /*294d0*/  LDL.LU.64 R22, [R1+0xad8] ;  /* 0x000ad80001167983 */ /* 0x000ee80000300a00 */
[----:B---3--:R-:W-:Y:S04]  /*294e0*/  STL.64 [R1+0x3a78], R22 ;  /* 0x003a781601007387 */ /* 0x008fe80000100a00 */
[----:B----4-:R0:W-:Y:S04]  /*294f0*/  STL.64 [R1+0x3a70], R20 ;  /* 0x003a701401007387 */ /* 0x0101e80000100a00 */
[----:B0-----:R-:W3:Y:S04]  /*29500*/  LDL.64 R20, [R1+0x160] ;  /* 0x0001600001147983 */ /* 0x001ee80000100a00 */
[----:B---3--:R0:W-:Y:S04]  /*29510*/  STL.64 [R1+0x3a90], R20 ;  /* 0x003a901401007387 */ /* 0x0081e80000100a00 */
[----:B0-----:R-:W2:Y:S04]  /*29520*/  LDL.64 R20, [R1+0x170] ;  /* 0x0001700001147983 */ /* 0x001ea80000100a00 */
[----:B------:R-:W3:Y:S04]  /*29530*/  LDL.LU.64 R8, [R1+0xab0] ;  /* 0x000ab00001087983 */ /* 0x000ee80000300a00 */
[----:B------:R-:W4:Y:S01]  /*29540*/  LDL.LU.64 R10, [R1+0xab8] ;  /* 0x000ab800010a7983 */ /* 0x000f220000300a00 */
[----:B--2---:R-:W-:Y:S03]  /*29550*/  HMMA.16816.F32.BF16 R24, R16, R20, R24 ;  /* 0x000000141018723c */ /* 0x004fe60000041818 */
[----:B----4-:R-:W-:Y:S04]  /*29560*/  STL.64 [R1+0x3a88], R10 ;  /* 0x003a880a01007387 */ /* 0x010fe80000100a00 */
[----:B---3--:R0:W-:Y:S01]  /*29570*/  STL.64 [R1+0x3a80], R8 ;  /* 0x003a800801007387 */ /* 0x0081e20000100a00 */
[----:B------:R-:W-:-:S03]  /*29580*/  IMAD.MOV.U32 R15, RZ, RZ, R21 ;  /* 0x000000ffff0f7224 */ /* 0x000fc600078e0015 */
[----:B0-----:R-:W2:Y:S04]  /*29590*/  LDL.LU.64 R8, [R1+0xae0] ;  /* 0x000ae00001087983 */ /* 0x001ea80000300a00 */
[----:B------:R-:W2:Y:S04]  /*295a0*/  LDL.LU.64 R10, [R1+0xae8] ;  /* 0x000ae800010a7983 */ /* 0x000ea80000300a00 */
[----:B------:R-:W-:Y:S04]  /*295b0*/  STL [R1+0x3a14], R7 ;  /* 0x003a140701007387 */ /* 0x000fe80000100800 */
[----:B------:R0:W-:Y:S04]  /*295c0*/  STL.64 [R1+0x3a38], R4 ;  /* 0x003a380401007387 */ /* 0x0001e80000100a00 */
[----:B0-----:R-:W3:Y:S04]  /*295d0*/  LDL.LU.64 R4, [R1+0xac0] ;  /* 0x000ac00001047983 */ /* 0x001ee80000300a00 */
[----:B------:R-:W3:Y:S04]  /*295e0*/  LDL.LU.64 R6, [R1+0xac8] ;  /* 0x000ac80001067983 */ /* 0x000ee80000300a00 */
[----:B------:R-:W-:Y:S04]  /*295f0*/  STL [R1+0x3a08], R14 ;  /* 0x003a080e01007387 */ /* 0x000fe80000100800 */
[----:B------:R0:W-:Y:S04]  /*29600*/  STL.64 [R1+0x270], R24 ;  /* 0x0002701801007387 */ /* 0x0001e80000100a00 */
[----:B------:R1:W-:Y:S04]  /*29610*/  STL.64 [R1+0x278], R26 ;  /* 0x0002781a01007387 */ /* 0x0003e80000100a00 */
[----:B0-----:R-:W3:Y:S01]  /*29620*/  LDL.LU.64 R24, [R1+0x3a98] ;  /* 0x003a980001187983 */ /* 0x001ee20000300a00 */
[----:B-1----:R-:W-:-:S03]  /*29630*/  IMAD.MOV.U32 R26, RZ, RZ, R20 ;  /* 0x000000ffff1a7224 */ /* 0x002fc600078e0014 */
[----:B------:R-:W2:Y:S04]  /*29640*/  LDL.LU.64 R20, [R1+0x3a90] ;  /* 0x003a900001147983 */ /* 0x000ea80000300a00 */
[----:B------:R-:W-:Y:S04]  /*29650*/  STL [R1+0x3a0c], R15 ;  /* 0x003a0c0f01007387 */ /* 0x000fe80000100800 */
[----:B------:R0:W-:Y:S04]  /*29660*/  STL.64 [R1+0x3a50], R12 ;  /* 0x003a500c01007387 */ /* 0x0001e80000100a00 */
[----:B0-----:R-:W4:Y:S01]  /*29670*/  LDL.64 R12, [R1+0x150] ;  /* 0x00015000010c7983 */ /* 0x001f220000100a00 */
[----:B--2---:R-:W-:Y:S06]  /*29680*/  HMMA.16816.F32.BF16 R8, R16, R20, R8 ;  /* 0x000000141008723c */ /* 0x004fec0000041808 */
[----:B------:R-:W-:-:S02]  /*29690*/  IMAD.MOV.U32 R28, RZ, RZ, R20 ;  /* 0x000000ffff1c7224 */ /* 0x000fc400078e0014 */
[----:B------:R-:W-:-:S15]  /*296a0*/  IMAD.MOV.U32 R27, RZ, RZ, R21 ;  /* 0x000000ffff1b7224 */ /* 0x000fde00078e0015 */
[----:B------:R-:W-:Y:S04]  /*296b0*/  STL.64 [R1+0x260], R8 ;  /* 0x0002600801007387 */ /* 0x000fe80000100a00 */
[----:B------:R0:W-:Y:S04]  /*296c0*/  STL.64 [R1+0x268], R10 ;  /* 0x0002680a01007387 */ /* 0x0001e80000100a00 */
[----:B0-----:R-:W2:Y:S04]  /*296d0*/  LDL.LU.64 R10, [R1+0x3a88] ;  /* 0x003a8800010a7983 */ /* 0x001ea80000300a00 */
[----:B------:R-:W2:Y:S04]  /*296e0*/  LDL.LU.64 R8, [R1+0x3a80] ;  /* 0x003a800001087983 */ /* 0x000ea80000300a00 */
[----:B------:R-:W4:Y:S04]  /*296f0*/  LDL.LU.64 R22, [R1+0x3a78] ;  /* 0x003a780001167983 */ /* 0x000f280000300a00 */
[----:B------:R-:W4:Y:S02]  /*29700*/  LDL.LU.64 R20, [R1+0x3a70] ;  /* 0x003a700001147983 */ /* 0x000f240000300a00 */
[----:B----4-:R-:W-:-:S15]  /*29710*/  HMMA.16816.F32.BF16 R20, R16, R12, R20 ;  /* 0x0000000c1014723c */ /* 0x010fde0000041814 */
[----:B------:R-:W-:-:S08]  /*29720*/  NOP ;  /* 0x0000000000007918 */ /* 0x000fd00000000000 */
[----:B------:R0:W-:Y:S04]  /*29730*/  STL.64 [R1+0x250], R20 ;  /* 0x0002501401007387 */ /* 0x0001e80000100a00 */
[----:B------:R-:W-:Y:S04]  /*29740*/  STL.64 [R1+0x258], R22 ;  /* 0x0002581601007387 */ /* 0x000fe80000100a00 */
[----:B0-----:R-:W2:Y:S01]  /*29750*/  LDL.LU.64 R20, [R1+0x3a68] ;  /* 0x003a680001147983 */ /* 0x001ea20000300a00 */
[----:B------:R-:W-:Y:S02]  /*29760*/  IMAD.MOV.U32 R2, RZ, RZ, R12 ;  /* 0x000000ffff027224 */ /* 0x000fe400078e000c */
[----:B------:R-:W-:-:S02]  /*29770*/  IMAD.MOV.U32 R29, RZ, RZ, R13 ;  /* 0x000000ffff1d7224 */ /* 0x000fc400078e000d */
[----:B---3--:R-:W-:Y:S06]  /*29780*/  HMMA.16816.F32.BF16 R12, R16, R24, R4 ;  /* 0x00000018100c723c */ /* 0x008fec0000041804 */
[----:B------:R-:W-:-:S15]  /*29790*/  STL.64 [R1+0x3940], R24 ;  /* 0x0039401801007387 */ /* 0x000fde0000100a00 */
[----:B------:R-:W-:-:S02]  /*297a0*/  NOP ;  /* 0x0000000000007918 */ /* 0x000fc40000000000 */
[----:B------:R0:W-:Y:S04]  /*297b0*/  STL.64 [R1+0x240], R12 ;  /* 0x0002400c01007387 */ /* 0x0001e80000100a00 */
[----:B------:R1:W-:Y:S01]  /*297c0*/  STL.64 [R1+0x248], R14 ;  /* 0x0002480e01007387 */ /* 0x0003e20000100a00 */
[----:B--2---:R-:W-:-:S15]  /*297d0*/  HMMA.16816.F32.BF16 R4, R16, R20, R8 ;  /* 0x000000141004723c */ /* 0x004fde0000041808 */
[----:B------:R-:W-:-:S08]  /*297e0*/  NOP ;  /* 0x0000000000007918 */ /* 0x000fd00000000000 */
[----:B------:R-:W-:Y:S04]  /*297f0*/  STL.64 [R1+0x230], R4 ;  /* 0x0002300401007387 */ /* 0x000fe80000100a00 */
[----:B------:R-:W-:Y:S04]  /*29800*/  STL.64 [R1+0x238], R6 ;  /* 0x0002380601007387 */ /* 0x000fe80000100a00 */
[----:B0-----:R-:W2:Y:S04]  /*29810*/  LDL.LU.64 R12, [R1+0xa90] ;  /* 0x000a9000010c7983 */ /* 0x001ea80000300a00 */
[----:B-1----:R-:W3:Y:S04]  /*29820*/  LDL.LU.64 R14, [R1+0xa98] ;  /* 0x000a9800010e7983 */ /* 0x002ee80000300a00 */
[----:B---3--:R-:W-:Y:S04]  /*29830*/  STL.64 [R1+0x3a60], R14 ;  /* 0x003a600e01007387 */ /* 0x008fe80000100a00 */
[----:B--2---:R0:W-:Y:S04]  /*29840*/  STL.64 [R1+0x3a58], R12 ;  /* 0x003a580c01007387 */ /* 0x0041e80000100a00 */
[----:B0-----:R-:W2:Y:S04]  /*29850*/  LDL.LU.64 R12, [R1+0xaa0] ;  /* 0x000aa000010c7983 */ /* 0x001ea80000300a00 */
[----:B------:R-:W2:Y:S04]  /*29860*/  LDL.LU.64 R14, [R1+0xaa8] ;  /* 0x000aa800010e7983 */ /* 0x000ea80000300a00 */
[----:B------:R-:W3:Y:S04]  /*29870*/  LDL.LU.64 R4, [R1+0xa80] ;  /* 0x000a800001047983 */ /* 0x000ee80000300a00 */
[----:B------:R-:W4:Y:S01]  /*29880*/  LDL.LU.64 R6, [R1+0xa88] ;  /* 0x000a880001067983 */ /* 0x000f220000300a00 */
[----:B------:R-:W-:-:S02]  /*29890*/  IMAD.MOV.U32 R25, RZ, RZ, R20 ;  /* 0x000000ffff197224 */ /* 0x000fc400078e0014 */
[----:B------:R-:W-:Y:S01]  /*298a0*/  IMAD.MOV.U32 R24, RZ, RZ, R21 ;  /* 0x000000ffff187224 */ /* 0x000fe200078e0015 */
[----:B----4-:R-:W-:Y:S04]  /*298b0*/  STL.64 [R1+0x3a48], R6 ;  /* 0x003a480601007387 */ /* 0x010fe80000100a00 */
[----:B---3--:R0:W-:Y:S04]  /*298c0*/  STL.64 [R1+0x3a40], R4 ;  /* 0x003a400401007387 */ /* 0x0081e80000100a00 */
[----:B0-----:R-:W3:Y:S04]  /*298d0*/  LDL.64 R4, [R1+0x110] ;  /* 0x0001100001047983 */ /* 0x001ee80000100a00 */
[----:B------:R-:W4:Y:S04]  /*298e0*/  LDL.LU.64 R20, [R1+0xa70] ;  /* 0x000a700001147983 */ /* 0x000f280000300a00 */
[----:B------:R-:W2:Y:S04]  /*298f0*/  LDL.LU.64 R22, [R1+0xa78] ;  /* 0x000a780001167983 */ /* 0x000ea80000300a00 */
[----:B--2---:R-:W-:Y:S04]  /*29900*/  STL.64 [R1+0x3a30], R22 ;  /* 0x003a301601007387 */ /* 0x004fe80000100a00 */
[----:B----4-:R0:W-:Y:S04]  /*29910*/  STL.64 [R1+0x3a28], R20 ;  /* 0x003a281401007387 */ /* 0x0101e80000100a00 */
[----:B0-----:R-:W2:Y:S04]  /*29920*/  LDL.64 R20, [R1+0x100] ;  /* 0x0001000001147983 */ /* 0x001ea80000100a00 */
[----:B------:R-:W4:Y:S04]  /*29930*/  LDL.LU.64 R8, [R1+0x6b0] ;  /* 0x0006b00001087983 */ /* 0x000f280000300a00 */
[----:B------:R-:W4:Y:S04]  /*29940*/  LDL.LU.64 R10, [R1+0x6b8] ;  /* 0x0006b800010a7983 */ /* 0x000f280000300a00 */
[----:B------:R-:W-:Y:S04]  /*29950*/  STL.64 [R1+0x39e8], R26 ;  /* 0x0039e81a01007387 */ /* 0x000fe80000100a00 */
[----:B------:R0:W-:Y:S04]  /*29960*/  STL.64 [R1+0x39e0], R24 ;  /* 0x0039e01801007387 */ /* 0x0001e80000100a00 */
[----:B0-----:R-:W3:Y:S02]  /*29970*/  LDL.64 R24, [R1+0x120] ;  /* 0x0001200001187983 */ /* 0x001ee40000100a00 */
[----:B---3--:R-:W-:-:S15]  /*29980*/  HMMA.16816.F32.BF16 R12, R16, R24, R12 ;  /* 0x00000018100c723c */ /* 0x008fde000004180c */
[----:B------:R-:W-:-:S08]  /*29990*/  NOP ;  /* 0x0000000000007918 */ /* 0x000fd00000000000 */
[----:B------:R-:W-:Y:S04]  /*299a0*/  STL.64 [R1+0x220], R12 ;  /* 0x0002200c01007387 */ /* 0x000fe80000100a00 */
[----:B------:R0:W-:Y:S04]  /*299b0*/  STL.64 [R1+0x228], R14 ;  /* 0x0002280e01007387 */ /* 0x0001e80000100a00 */
[----:B0-----:R-:W3:Y:S04]  /*299c0*/  LDL.LU.64 R14, [R1+0x3a60] ;  /* 0x003a6000010e7983 */ /* 0x001ee80000300a00 */
[----:B------:R-:W3:Y:S01]  /*299d0*/  LDL.LU.64 R12, [R1+0x3a58] ;  /* 0x003a5800010c7983 */ /* 0x000ee20000300a00 */
[----:B------:R-:W-:-:S02]  /*299e0*/  IMAD.MOV.U32 R3, RZ, RZ, R24 ;  /* 0x000000ffff037224 */ /* 0x000fc400078e0018 */
[----:B------:R-:W-:Y:S02]  /*299f0*/  IMAD.MOV.U32 R0, RZ, RZ, R25 ;  /* 0x000000ffff007224 */ /* 0x000fe400078e0019 */
[----:B------:R-:W4:Y:S04]  /*29a00*/  LDL.LU.64 R24, [R1+0x6e0] ;  /* 0x0006e00001187983 */ /* 0x000f280000300a00 */
[----:B------:R-:W4:Y:S01]  /*29a10*/  LDL.LU.64 R26, [R1+0x6e8] ;  /* 0x0006e800011a7983 */ /* 0x000f220000300a00 */
[----:B---3--:R-:W-:-:S15]  /*29a20*/  HMMA.16816.F32.BF16 R12, R16, R4, R12 ;  /* 0x00000004100c723c */ /* 0x008fde000004180c */
[----:B------:R-:W-:-:S08]  /*29a30*/  NOP ;  /* 0x0000000000007918 */ /* 0x000fd00000000000 */
[----:B------:R0:W-:Y:S04]  /*29a40*/  STL.64 [R1+0x210], R12 ;  /* 0x0002100c01007387 */ /* 0x0001e80000100a00 */
[----:B------:R1:W-:Y:S04]  /*29a50*/  STL.64 [R1+0x218], R14 ;  /* 0x0002180e01007387 */ /* 0x0003e80000100a00 */
[----:B0-----:R-:W3:Y:S01]  /*29a60*/  LDL.LU.64 R12, [R1+0x3a50] ;  /* 0x003a5000010c7983 */ /* 0x001ee20000300a00 */
[----:B-1----:R-:W-:Y:S02]  /*29a70*/  IMAD.MOV.U32 R15, RZ, RZ, R4 ;  /* 0x000000ffff0f7224 */ /* 0x002fe400078e0004 */
[----:B------:R-:W-:Y:S01]  /*29a80*/  IMAD.MOV.U32 R14, RZ, RZ, R5 ;  /* 0x000000ffff0e7224 */ /* 0x000fe200078e0005 */
        /* <DEDUP_REMOVED lines=9> */
[----:B------:R-:W3:Y:S04]  /*29b20*/  LDL.LU.64 R22, [R1+0x3a30] ;  /* 0x003a300001167983 */ /* 0x000ee80000300a00 */
[----:B------:R-:W3:Y:S02]  /*29b30*/  LDL.LU.64 R20, [R1+0x3a28] ;  /* 0x003a280001147983 */ /* 0x000ee40000300a00 */
[----:B---3--:R-:W-:Y:S02]  /*29b40*/  HMMA.16816.F32.BF16 R16, R16, R12, R20 ;  /* 0x0000000c1010723c */ /* 0x008fe40000041814 */
[----:B------:R-:W4:Y:S04]  /*29b50*/  LDL.LU.64 R22, [R1+0x3a20] ;  /* 0x003a200001167983 */ /* 0x000f280000300a00 */
[----:B------:R-:W4:-:S15]  /*29b60*/  LDL.LU.64 R20, [R1+0x3a18] ;  /* 0x003a180001147983 */ /* 0x000f1e0000300a00 */
[----:B------:R-:W-:-:S02]  /*29b70*/  NOP ;  /* 0x0000000000007918 */ /* 0x000fc40000000000 */
[----:B------:R-:W-:Y:S04]  /*29b80*/  STL.64 [R1+0x1d0], R16 ;  /* 0x0001d01001007387 */ /* 0x000fe80000100a00 */
[----:B------:R0:W-:Y:S04]  /*29b90*/  STL.64 [R1+0x1d8], R18 ;  /* 0x0001d81201007387 */ /* 0x0001e80000100a00 */
[----:B0-----:R-:W2:Y:S04]  /*29ba0*/  LDL R19, [R1+0x1970] ;  /* 0x0019700001137983 */ /* 0x001ea80000100800 */
[----:B------:R0:W-:Y:S02]  /*29bb0*/  STL.64 [R1+0x38e0], R12 ;  /* 0x0038e00c01007387 */ /* 0x0001e40000100a00 */
[----:B0-----:R-:W-:-:S02]  /*29bc0*/  IMAD.MOV.U32 R12, RZ, RZ, R7 ;  /* 0x000000ffff0c7224 */ /* 0x001fc400078e0007 */
[----:B------:R-:W-:Y:S01]  /*29bd0*/  IMAD.MOV.U32 R13, RZ, RZ, R6 ;  /* 0x000000ffff0d7224 */ /* 0x000fe200078e0006 */
[----:B------:R-:W3:Y:S04]  /*29be0*/  LDL.LU R7, [R1+0x3a14] ;  /* 0x003a140001077983 */ /* 0x000ee80000300800 */
[----:B------:R-:W3:Y:S04]  /*29bf0*/  LDL.LU R6, [R1+0x3a10] ;  /* 0x003a100001067983 */ /* 0x000ee80000300800 */
[----:B------:R0:W-:Y:S02]  /*29c00*/  STL.64 [R1+0x38f0], R12 ;  /* 0x0038f00c01007387 */ /* 0x0001e40000100a00 */
[----:B0-----:R-:W-:-:S02]  /*29c10*/  IMAD.MOV.U32 R12, RZ, RZ, R15 ;  /* 0x000000ffff0c7224 */ /* 0x001fc400078e000f */
[----:B------:R-:W-:Y:S01]  /*29c20*/  IMAD.MOV.U32 R13, RZ, RZ, R14 ;  /* 0x000000ffff0d7224 */ /* 0x000fe200078e000e */
[----:B------:R-:W3:Y:S04]  /*29c30*/  LDL.LU R15, [R1+0x3a0c] ;  /* 0x003a0c00010f7983 */ /* 0x000ee80000300800 */
[----:B------:R-:W3:Y:S04]  /*29c40*/  LDL.LU R14, [R1+0x3a08] ;  /* 0x003a0800010e7983 */ /* 0x000ee80000300800 */
[----:B------:R-:W-:Y:S01]  /*29c50*/  STL.64 [R1+0x3908], R12 ;  /* 0x0039080c01007387 */ /* 0x000fe20000100a00 */
[----:B----4-:R-:W-:-:S15]  /*29c60*/  HMMA.16816.F32.BF16 R8, R20, R4, R8 ;  /* 0x000000041408723c */ /* 0x010fde0000041808 */
[----:B------:R-:W-:-:S08]  /*29c70*/  NOP ;  /* 0x0000000000007918 */ /* 0x000fd00000000000 */
[----:B------:R-:W-:Y:S04]  /*29c80*/  STL.64 [R1+0x6b0], R8 ;  /* 0x0006b00801007387 */ /* 0x000fe80000100a00 */
[----:B------:R0:W-:Y:S04]  /*29c90*/  STL.64 [R1+0x6b8], R10 ;  /* 0x0006b80a01007387 */ /* 0x0001e80000100a00 */
[----:B--2---:R-:W1:Y:S04]  /*29ca0*/  LDSM.16.MT88.4 R16, [R19+UR4+0x180] ;  /* 0x000180041310783b */ /* 0x004e680008004200 */
[----:B0-----:R-:W2:Y:S04]  /*29cb0*/  LDL.LU.64 R10, [R1+0x3a00] ;  /* 0x003a0000010a7983 */ /* 0x001ea80000300a00 */
[----:B------:R-:W4:Y:S04]  /*29cc0*/  LDL.LU.64 R8, [R1+0x39f8] ;  /* 0x0039f80001087983 */ /* 0x000f280000300a00 */
[----:B------:R2:W-:Y:S04]  /*29cd0*/  STL.64 [R1+0x38d8], R4 ;  /* 0x0038d80401007387 */ /* 0x0005e80000100a00 */
[----:B---3--:R-:W-:Y:S01]  /*29ce0*/  STL.64 [R1+0x39c0], R6 ;  /* 0x0039c00601007387 */ /* 0x008fe20000100a00 */
[----:B--2---:R-:W-:-:S02]  /*29cf0*/  IMAD.MOV.U32 R4, RZ, RZ, R10 ;  /* 0x000000ffff047224 */ /* 0x004fc400078e000a */
[----:B------:R-:W-:Y:S01]  /*29d00*/  IMAD.MOV.U32 R5, RZ, RZ, R11 ;  /* 0x000000ffff057224 */ /* 0x000fe200078e000b */
[----:B------:R-:W2:Y:S04]  /*29d10*/  LDL.LU R10, [R1+0x39f4] ;  /* 0x0039f400010a7983 */ /* 0x000ea80000300800 */
[----:B------:R-:W2:Y:S01]  /*29d20*/  LDL.LU R11, [R1+0x39f0] ;  /* 0x0039f000010b7983 */ /* 0x000ea20000300800 */
[----:B----4-:R-:W-:Y:S01]  /*29d30*/  HMMA.16816.F32.BF16 R24, R20, R8, R24 ;  /* 0x000000081418723c */ /* 0x010fe20000041818 */
[----:B------:R-:W-:Y:S02]  /*29d40*/  IMAD.MOV.U32 R12, RZ, RZ, R3 ;  /* 0x000000ffff0c7224 */ /* 0x000fe400078e0003 */
[----:B------:R-:W-:-:S15]  /*29d50*/  IMAD.MOV.U32 R13, RZ, RZ, R0 ;  /* 0x000000ffff0d7224 */ /* 0x000fde00078e0000 */
[----:B------:R-:W-:-:S05]  /*29d60*/  NOP ;  /* 0x0000000000007918 */ /* 0x000fca0000000000 */
[----:B------:R-:W-:Y:S04]  /*29d70*/  STL.64 [R1+0x6e0], R24 ;  /* 0x0006e01801007387 */ /* 0x000fe80000100a00 */
[----:B------:R0:W-:Y:S04]  /*29d80*/  STL.64 [R1+0x6e8], R26 ;  /* 0x0006e81a01007387 */ /* 0x0001e80000100a00 */
[----:B0-----:R-:W3:Y:S04]  /*29d90*/  LDL.LU.64 R26, [R1+0x39e8] ;  /* 0x0039e800011a7983 */ /* 0x001ee80000300a00 */
[----:B------:R-:W4:Y:S04]  /*29da0*/  LDL.LU.64 R24, [R1+0x39e0] ;  /* 0x0039e00001187983 */ /* 0x000f280000300a00 */
[----:B------:R-:W3:Y:S04]  /*29db0*/  LDL.LU R3, [R1+0x39dc] ;  /* 0x0039dc0001037983 */ /* 0x000ee80000300800 */
[----:B------:R-:W3:Y:S04]  /*29dc0*/  LDL.LU R0, [R1+0x39d8] ;  /* 0x0039d80001007983 */ /* 0x000ee80000300800 */
[----:B------:R-:W-:Y:S04]  /*29dd0*/  STL.64 [R1+0x3920], R12 ;  /* 0x0039200c01007387 */ /* 0x000fe80000100a00 */
[----:B--2---:R-:W-:Y:S04]  /*29de0*/  STL.64 [R1+0x38c0], R10 ;  /* 0x0038c00a01007387 */ /* 0x004fe80000100a00 */
[----:B------:R0:W-:Y:S04]  /*29df0*/  STL.64 [R1+0x38b8], R8 ;  /* 0x0038b80801007387 */ /* 0x0001e80000100a00 */
[----:B0-----:R-:W2:Y:S04]  /*29e00*/  LDL R8, [R1+0x1b0] ;  /* 0x0001b00001087983 */ /* 0x001ea80000100800 */
[----:B------:R-:W2:Y:S04]  /*29e10*/  LDL R9, [R1+0x1b4] ;  /* 0x0001b40001097983 */ /* 0x000ea80000100800 */
[----:B--2---:R0:W-:Y:S04]  /*29e20*/  STL.64 [R1+0x39c8], R8 ;  /* 0x0039c80801007387 */ /* 0x0041e80000100a00 */
[----:B0-----:R-:W2:Y:S04]  /*29e30*/  LDL.LU.64 R8, [R1+0x6f0] ;  /* 0x0006f00001087983 */ /* 0x001ea80000300a00 */
[----:B------:R-:W2:Y:S01]  /*29e40*/  LDL.LU.64 R10, [R1+0x6f8] ;  /* 0x0006f800010a7983 */ /* 0x000ea20000300a00 */
[----:B----4-:R-:W-:-:S02]  /*29e50*/  IMAD.MOV.U32 R12, RZ, RZ, R25 ;  /* 0x000000ffff0c7224 */ /* 0x010fc400078e0019 */
[----:B------:R-:W-:Y:S02]  /*29e60*/  IMAD.MOV.U32 R13, RZ, RZ, R24 ;  /* 0x000000ffff0d7224 */ /* 0x000fe400078e0018 */
[----:B------:R-:W-:Y:S02]  /*29e70*/  IMAD.MOV.U32 R24, RZ, RZ, R2 ;  /* 0x000000ffff187224 */ /* 0x000fe400078e0002 */
[----:B------:R-:W-:Y:S01]  /*29e80*/  IMAD.MOV.U32 R25, RZ, RZ, R29 ;  /* 0x000000ffff197224 */ /* 0x000fe200078e001d */
[----:B------:R-:W4:Y:S04]  /*29e90*/  LDL.LU R2, [R1+0x39d4] ;  /* 0x0039d40001027983 */ /* 0x000f280000300800 */
[----:B------:R-:W4:Y:S04]  /*29ea0*/  LDL.LU R29, [R1+0x39d0] ;  /* 0x0039d000011d7983 */ /* 0x000f280000300800 */
[----:B------:R0:W-:Y:S02]  /*29eb0*/  STL.64 [R1+0x3958], R24 ;  /* 0x0039581801007387 */ /* 0x0001e40000100a00 */
[----:B0-----:R-:W-:-:S02]  /*29ec0*/  IMAD.MOV.U32 R24, RZ, RZ, R28 ;  /* 0x000000ffff187224 */ /* 0x001fc400078e001c */
[----:B---3--:R-:W-:-:S05]  /*29ed0*/  IMAD.MOV.U32 R25, RZ, RZ, R27 ;  /* 0x000000ffff197224 */ /* 0x008fca00078e001b */
[----:B------:R-:W-:Y:S04]  /*29ee0*/  STL.64 [R1+0x3970], R24 ;  /* 0x0039701801007387 */ /* 0x000fe80000100a00 */
[----:B------:R-:W-:Y:S04]  /*29ef0*/  STL.64 [R1+0x3938], R12 ;  /* 0x0039380c01007387 */ /* 0x000fe80000100a00 */
[----:B-1----:R-:W-:Y:S04]  /*29f00*/  STL [R1+0x380c], R17 ;  /* 0x00380c1101007387 */ /* 0x002fe80000100800 */
[----:B------:R-:W-:Y:S04]  /*29f10*/  STL [R1+0x3808], R18 ;  /* 0x0038081201007387 */ /* 0x000fe80000100800 */
[----:B------:R-:W-:Y:S04]  /*29f20*/  STL [R1+0x3804], R19 ;  /* 0x0038041301007387 */ /* 0x000fe80000100800 */
[----:B------:R0:W-:Y:S04]  /*29f30*/  STL [R1+0x38e8], R16 ;  /* 0x0038e81001007387 */ /* 0x0001e80000100800 */
[----:B0-----:R-:W3:Y:S04]  /*29f40*/  LDL.LU.64 R16, [R1+0x700] ;  /* 0x0007000001107983 */ /* 0x001ee80000300a00 */
[----:B------:R-:W3:Y:S01]  /*29f50*/  LDL.LU.64 R18, [R1+0x708] ;  /* 0x0007080001127983 */ /* 0x000ee20000300a00 */
[----:B--2---:R-:W-:Y:S03]  /*29f60*/  HMMA.16816.F32.BF16 R4, R20, R4, R8 ;  /* 0x000000041404723c */ /* 0x004fe60000041808 */
[----:B------:R-:W3:-:S15]  /*29f70*/  LDL.LU.64 R8, [R1+0x39c8] ;  /* 0x0039c80001087983 */ /* 0x000ede0000300a00 */
[----:B------:R-:W-:-:S05]  /*29f80*/  NOP ;  /* 0x0000000000007918 */ /* 0x000fca0000000000 */
[----:B------:R-:W-:Y:S04]  /*29f90*/  STL.64 [R1+0x6f0], R4 ;  /* 0x0006f00401007387 */ /* 0x000fe80000100a00 */
[----:B------:R0:W-:Y:S04]  /*29fa0*/  STL.64 [R1+0x6f8], R6 ;  /* 0x0006f80601007387 */ /* 0x0001e80000100a00 */
[----:B0-----:R-:W2:Y:S01]  /*29fb0*/  LDL.LU.64 R6, [R1+0x39c0] ;  /* 0x0039c00001067983 */ /* 0x001ea20000300a00 */
[----:B------:R-:W-:Y:S02]  /*29fc0*/  IMAD.MOV.U32 R24, RZ, RZ, R26 ;  /* 0x000000ffff187224 */ /* 0x000fe400078e001a */
[----:B------:R-:W-:Y:S01]  /*29fd0*/  IMAD.MOV.U32 R25, RZ, RZ, R15 ;  /* 0x000000ffff197224 */ /* 0x000fe200078e000f */
[----:B---3--:R-:W-:-:S15]  /*29fe0*/  HMMA.16816.F32.BF16 R8, R20, R8, R16 ;  /* 0x000000081408723c */ /* 0x008fde0000041810 */
[----:B------:R-:W-:-:S08]  /*29ff0*/  NOP ;  /* 0x0000000000007918 */ /* 0x000fd00000000000 */
[----:B------:R2:W-:Y:S04]  /*2a000*/  STL.64 [R1+0x700], R8 ;  /* 0x0007000801007387 */ /* 0x0005e80000100a00 */
[----:B------:R-:W-:Y:S04]  /*2a010*/  STL.64 [R1+0x708], R10 ;  /* 0x0007080a01007387 */ /* 0x000fe80000100a00 */
[----:B------:R0:W-:Y:S01]  /*2a020*/  STL.64 [R1+0x3988], R24 ;  /* 0x0039881801007387 */ /* 0x0001e20000100a00 */
[----:B--2---:R-:W-:Y:S02]  /*2a030*/  IMAD.MOV.U32 R8, RZ, RZ, R6 ;  /* 0x000000ffff087224 */ /* 0x004fe400078e0006 */
[----:B------:R-:W-:-:S02]  /*2a040*/  IMAD.MOV.U32 R9, RZ, RZ, R3 ;  /* 0x000000ffff097224 */ /* 0x000fc400078e0003 */
[----:B0-----:R-:W-:Y:S02]  /*2a050*/  IMAD.MOV.U32 R24, RZ, RZ, R14 ;  /* 0x000000ffff187224 */ /* 0x001fe400078e000e */
[----:B------:R-:W-:-:S05]  /*2a060*/  IMAD.MOV.U32 R25, RZ, RZ, R7 ;  /* 0x000000ffff197224 */ /* 0x000fca00078e0007 */
[----:B------:R0:W-:Y:S04]  /*2a070*/  STL.64 [R1+0x39a0], R24 ;  /* 0x0039a01801007387 */ /* 0x0001e80000100a00 */
[----:B------:R-:W-:Y:S04]  /*2a080*/  STL.64 [R1+0x39a8], R8 ;  /* 0x0039a80801007387 */ /* 0x000fe80000100a00 */
[----:B0-----:R-:W2:Y:S04]  /*2a090*/  LDL.LU.64 R24, [R1+0x720] ;  /* 0x0007200001187983 */ /* 0x001ea80000300a00 */
[----:B------:R-:W3:Y:S04]  /*2a0a0*/  LDL.LU.64 R26, [R1+0x728] ;  /* 0x00072800011a7983 */ /* 0x000ee80000300a00 */
[----:B---3--:R-:W-:Y:S04]  /*2a0b0*/  STL.64 [R1+0x39b8], R26 ;  /* 0x0039b81a01007387 */ /* 0x008fe80000100a00 */
[----:B--2---:R0:W-:Y:S04]  /*2a0c0*/  STL.64 [R1+0x39b0], R24 ;  /* 0x0039b01801007387 */ /* 0x0041e80000100a00 */
[----:B0-----:R-:W2:Y:S04]  /*2a0d0*/  LDL.LU.64 R24, [R1+0x710] ;  /* 0x0007100001187983 */ /* 0x001ea80000300a00 */
[----:B------:R-:W2:Y:S04]  /*2a0e0*/  LDL.LU.64 R26, [R1+0x718] ;  /* 0x00071800011a7983 */ /* 0x000ea80000300a00 */
[----:B------:R-:W3:Y:S04]  /*2a0f0*/  LDL.LU.64 R12, [R1+0x770] ;  /* 0x00077000010c7983 */ /* 0x000ee80000300a00 */
[----:B------:R-:W4:Y:S04]  /*2a100*/  LDL.LU.64 R14, [R1+0x778] ;  /* 0x00077800010e7983 */ /* 0x000f280000300a00 */
[----:B----4-:R-:W-:Y:S04]  /*2a110*/  STL.64 [R1+0x3950], R14 ;  /* 0x0039500e01007387 */ /* 0x010fe80000100a00 */
[----:B---3--:R0:W-:Y:S04]  /*2a120*/  STL.64 [R1+0x3948], R12 ;  /* 0x0039480c01007387 */ /* 0x0081e80000100a00 */
[----:B0-----:R-:W3:Y:S04]  /*2a130*/  LDL.LU.64 R12, [R1+0x760] ;  /* 0x00076000010c7983 */ /* 0x001ee80000300a00 */
        /* <DEDUP_REMOVED lines=12> */
[----:B------:R-:W3:Y:S04]  /*2a200*/  LDL.LU.64 R14, [R1+0x738] ;  /* 0x00073800010e7983 */ /* 0x000ee80000300a00 */
[----:B------:R-:W4:Y:S04]  /*2a210*/  LDL.LU.64 R16, [R1+0x7c0] ;  /* 0x0007c00001107983 */ /* 0x000f280000300a00 */
[----:B------:R-:W2:Y:S04]  /*2a220*/  LDL.LU.64 R18, [R1+0x7c8] ;  /* 0x0007c80001127983 */ /* 0x000ea80000300a00 */
[----:B--2---:R-:W-:Y:S04]  /*2a230*/  STL.64 [R1+0x3900], R18 ;  /* 0x0039001201007387 */ /* 0x004fe80000100a00 */
[----:B----4-:R0:W-:Y:S04]  /*2a240*/  STL.64 [R1+0x38f8], R16 ;  /* 0x0038f81001007387 */ /* 0x0101e80000100a00 */
[----:B0-----:R-:W2:Y:S04]  /*2a250*/  LDL.LU.64 R16, [R1+0x7a0] ;  /* 0x0007a00001107983 */ /* 0x001ea80000300a00 */
[----:B------:R-:W4:Y:S01]  /*2a260*/  LDL.LU.64 R18, [R1+0x7a8] ;  /* 0x0007a80001127983 */ /* 0x000f220000300a00 */
[----:B------:R-:W-:-:S02]  /*2a270*/  IMAD.MOV.U32 R8, RZ, RZ, R2 ;  /* 0x000000ffff087224 */ /* 0x000fc400078e0002 */
[----:B------:R-:W-:-:S07]  /*2a280*/  IMAD.MOV.U32 R9, RZ, RZ, R0 ;  /* 0x000000ffff097224 */ /* 0x000fce00078e0000 */
[C---:B------:R-:W-:Y:S01]  /*2a290*/  HMMA.16816.F32.BF16 R8, R20.reuse, R8, R24 ;  /* 0x000000081408723c */ /* 0x040fe20000041818 */
[----:B----4-:R-:W-:Y:S04]  /*2a2a0*/  STL.64 [R1+0x3918], R18 ;  /* 0x0039181201007387 */ /* 0x010fe80000100a00 */
[----:B--2---:R0:W-:Y:S04]  /*2a2b0*/  STL.64 [R1+0x3910], R16 ;  /* 0x0039101001007387 */ /* 0x0041e80000100a00 */
[----:B0-----:R-:W2:Y:S04]  /*2a2c0*/  LDL.LU.64 R16, [R1+0x790] ;  /* 0x0007900001107983 */ /* 0x001ea80000300a00 */
[----:B------:R-:W4:Y:S04]  /*2a2d0*/  LDL.LU.64 R18, [R1+0x798] ;  /* 0x0007980001127983 */ /* 0x000f280000300a00 */
        /* <DEDUP_REMOVED lines=16> */
[----:B0-----:R-:W4:Y:S04]  /*2a3e0*/  LDL.LU.64 R8, [R1+0xc90] ;  /* 0x000c900001087983 */ /* 0x001f280000300a00 */
[----:B-1----:R-:W4:Y:S01]  /*2a3f0*/  LDL.LU.64 R10, [R1+0xc98] ;  /* 0x000c9800010a7983 */ /* 0x002f220000300a00 */
        /* <DEDUP_REMOVED lines=32> */
[----:B0-----:R-:W2:Y:S04]  /*2a600*/  LDL.LU.64 R12, [R1+0x3938] ;  /* 0x00393800010c7983 */ /* 0x001ea80000300a00 */
[----:B------:R0:W-:Y:S04]  /*2a610*/  STL.64 [R1+0x3868], R24 ;  /* 0x0038681801007387 */ /* 0x0001e80000100a00 */
[----:B0-----:R-:W3:Y:S04]  /*2a620*/  LDL.LU.64 R24, [R1+0xc80] ;  /* 0x000c800001187983 */ /* 0x001ee80000300a00 */
[----:B------:R-:W3:Y:S01]  /*2a630*/  LDL.LU.64 R26, [R1+0xc88] ;  /* 0x000c8800011a7983 */ /* 0x000ee20000300a00 */
        /* <DEDUP_REMOVED lines=22> */
[----:B------:R-:W2:-:S15]  /*2a7a0*/  LDL.LU R16, [R1+0x38e8] ;  /* 0x0038e80001107983 */ /* 0x000e9e0000300800 */
[----:B------:R-:W-:-:S06]  /*2a7b0*/  NOP ;  /* 0x0000000000007918 */ /* 0x000fcc0000000000 */
[----:B------:R0:W-:Y:S04]  /*2a7c0*/  STL.64 [R1+0x7e0], R12 ;  /* 0x0007e00c01007387 */ /* 0x0001e80000100a00 */
[----:B------:R1:W-:Y:S04]  /*2a7d0*/  STL.64 [R1+0x7e8], R14 ;  /* 0x0007e80e01007387 */ /* 0x0003e80000100a00 */
[----:B0-----:R-:W4:Y:S02]  /*2a7e0*/  LDL.LU.64 R12, [R1+0x38e0] ;  /* 0x0038e000010c7983 */ /* 0x001f240000300a00 */
[----:B----4-:R-:W-:Y:S02]  /*2a7f0*/  HMMA.16816.F32.BF16 R20, R20, R12, R4 ;  /* 0x0000000c1414723c */ /* 0x010fe40000041804 */
[----:B------:R-:W4:Y:S04]  /*2a800*/  LDL.LU.64 R4, [R1+0x38d8] ;  /* 0x0038d80001047983 */ /* 0x000f280000300a00 */
[----:B------:R-:W-:-:S02]  /*2a810*/  IMAD.MOV.U32 R2, RZ, RZ, R12 ;  /* 0x000000ffff027224 */ /* 0x000fc400078e000c */
[----:B------:R-:W-:-:S15]  /*2a820*/  IMAD.MOV.U32 R0, RZ, RZ, R13 ;  /* 0x000000ffff007224 */ /* 0x000fde00078e000d */
[----:B------:R0:W-:Y:S04]  /*2a830*/  STL.64 [R1+0x7d0], R20 ;  /* 0x0007d01401007387 */ /* 0x0001e80000100a00 */
[----:B------:R-:W-:Y:S04]  /*2a840*/  STL.64 [R1+0x7d8], R22 ;  /* 0x0007d81601007387 */ /* 0x000fe80000100a00 */
[----:B-1----:R-:W4:Y:S04]  /*2a850*/  LDL.LU.64 R14, [R1+0x38d0] ;  /* 0x0038d000010e7983 */ /* 0x002f280000300a00 */
[----:B------:R-:W4:Y:S04]  /*2a860*/  LDL.LU.64 R12, [R1+0x38c8] ;  /* 0x0038c800010c7983 */ /* 0x000f280000300a00 */
[----:B0-----:R-:W2:Y:S01]  /*2a870*/  LDL.LU.64 R20, [R1] ;  /* 0x0000000001147983 */ /* 0x001ea20000300a00 */
[----:B----4-:R-:W-:-:S15]  /*2a880*/  HMMA.16816.F32.BF16 R8, R12, R4, R8 ;  /* 0x000000040c08723c */ /* 0x010fde0000041808 */
[----:B------:R-:W-:-:S08]  /*2a890*/  NOP ;  /* 0x0000000000007918 */ /* 0x000fd00000000000 */
[----:B------:R-:W-:Y:S04]  /*2a8a0*/  STL.64 [R1+0x70], R8 ;  /* 0x0000700801007387 */ /* 0x000fe80000100a00 */
[----:B------:R0:W-:Y:S04]  /*2a8b0*/  STL.64 [R1+0x78], R10 ;  /* 0x0000780a01007387 */ /* 0x0001e80000100a00 */
[----:B0-----:R-:W4:Y:S04]  /*2a8c0*/  LDL.LU.64 R10, [R1+0x38c0] ;  /* 0x0038c000010a7983 */ /* 0x001f280000300a00 */
[----:B------:R-:W3:Y:S04]  /*2a8d0*/  LDL.LU.64 R8, [R1+0x38b8] ;  /* 0x0038b80001087983 */ /* 0x000ee80000300a00 */
[----:B------:R0:W-:Y:S04]  /*2a8e0*/  STL.64 [R1+0x3890], R4 ;  /* 0x0038900401007387 */ /* 0x0001e80000100a00 */
[----:B0-----:R-:W2:Y:S04]  /*2a8f0*/  LDL.LU.64 R4, [R1+0xc70] ;  /* 0x000c700001047983 */ /* 0x001ea80000300a00 */
[----:B------:R-:W2:Y:S01]  /*2a900*/  LDL.LU.64 R6, [R1+0xc78] ;  /* 0x000c780001067983 */ /* 0x000ea20000300a00 */
[----:B---3--:R-:W-:-:S15]  /*2a910*/  HMMA.16816.F32.BF16 R24, R12, R8, R24 ;  /* 0x000000080c18723c */ /* 0x008fde0000041818 */
[----:B------:R-:W-:-:S08]  /*2a920*/  NOP ;  /* 0x0000000000007918 */ /* 0x000fd00000000000 */
[----:B------:R0:W-:Y:S04]  /*2a930*/  STL.64 [R1+0x60], R24 ;  /* 0x0000601801007387 */ /* 0x0001e80000100a00 */
[----:B------:R-:W-:Y:S04]  /*2a940*/  STL.64 [R1+0x68], R26 ;  /* 0x0000681a01007387 */ /* 0x000fe80000100a00 */
[----:B0-----:R-:W3:Y:S04]  /*2a950*/  LDL.LU.64 R24, [R1+0x180] ;  /* 0x0001800001187983 */ /* 0x001ee80000300a00 */
[----:B---3--:R0:W-:Y:S04]  /*2a960*/  STL.64 [R1+0x3888], R24 ;  /* 0x0038881801007387 */ /* 0x0081e80000100a00 */
[----:B0-----:R-:W3:Y:S01]  /*2a970*/  LDL.LU.64 R24, [R1+0x190] ;  /* 0x0001900001187983 */ /* 0x001ee20000300a00 */
[----:B--2---:R-:W-:Y:S03]  /*2a980*/  HMMA.16816.F32.BF16 R4, R12, R20, R4 ;  /* 0x000000140c04723c */ /* 0x004fe60000041804 */
[----:B---3--:R0:W-:Y:S04]  /*2a990*/  STL.64 [R1+0x3898], R24 ;  /* 0x0038981801007387 */ /* 0x0081e80000100a00 */
[----:B0-----:R-:W2:Y:S01]  /*2a9a0*/  LDL.LU.64 R24, [R1+0x1a0] ;  /* 0x0001a00001187983 */ /* 0x001ea20000300a00 */
[----:B------:R-:W-:-:S02]  /*2a9b0*/  IMAD.MOV.U32 R17, RZ, RZ, R20 ;  /* 0x000000ffff117224 */ /* 0x000fc400078e0014 */
[----:B------:R-:W-:Y:S02]  /*2a9c0*/  IMAD.MOV.U32 R18, RZ, RZ, R21 ;  /* 0x000000ffff127224 */ /* 0x000fe400078e0015 */
[----:B------:R-:W0:Y:S04]  /*2a9d0*/  LDSM.16.MT88.4 R20, [R29+UR4+0x2000] ;  /* 0x002000041d14783b */ /* 0x000e280008004200 */
[----:B--2---:R-:W-:Y:S04]  /*2a9e0*/  STL.64 [R1+0x38b0], R24 ;  /* 0x0038b01801007387 */ /* 0x004fe80000100a00 */
[----:B----4-:R-:W-:Y:S04]  /*2a9f0*/  STL.64 [R1+0x37f8], R10 ;  /* 0x0037f80a01007387 */ /* 0x010fe80000100a00 */
[----:B------:R1:W-:Y:S04]  /*2aa00*/  STL.64 [R1+0x37f0], R8 ;  /* 0x0037f00801007387 */ /* 0x0003e80000100a00 */
[----:B-1----:R-:W2:Y:S04]  /*2aa10*/  LDL.LU.64 R8, [R1+0x1b0] ;  /* 0x0001b00001087983 */ /* 0x002ea80000300a00 */
[----:B------:R1:W-:Y:S04]  /*2aa20*/  STL.64 [R1+0x50], R4 ;  /* 0x0000500401007387 */ /* 0x0003e80000100a00 */
[----:B------:R3:W-:Y:S04]  /*2aa30*/  STL.64 [R1+0x58], R6 ;  /* 0x0000580601007387 */ /* 0x0007e80000100a00 */
[----:B------:R-:W2:Y:S04]  /*2aa40*/  LDL.LU.64 R24, [R1+0xc60] ;  /* 0x000c600001187983 */ /* 0x000ea80000300a00 */
[----:B------:R-:W2:Y:S04]  /*2aa50*/  LDL.LU.64 R26, [R1+0xc68] ;  /* 0x000c6800011a7983 */ /* 0x000ea80000300a00 */
[----:B-1----:R-:W4:Y:S04]  /*2aa60*/  LDL.LU.64 R4, [R1+0xc30] ;  /* 0x000c300001047983 */ /* 0x002f280000300a00 */
[----:B---3--:R-:W3:Y:S01]  /*2aa70*/  LDL.LU.64 R6, [R1+0xc38] ;  /* 0x000c380001067983 */ /* 0x008ee20000300a00 */
[----:B--2---:R-:W-:Y:S03]  /*2aa80*/  HMMA.16816.F32.BF16 R24, R12, R8, R24 ;  /* 0x000000080c18723c */ /* 0x004fe60000041818 */
[----:B---3--:R-:W-:Y:S04]  /*2aa90*/  STL.64 [R1+0x38a8], R6 ;  /* 0x0038a80601007387 */ /* 0x008fe80000100a00 */
[----:B----4-:R1:W-:Y:S04]  /*2aaa0*/  STL.64 [R1+0x38a0], R4 ;  /* 0x0038a00401007387 */ /* 0x0103e80000100a00 */
[----:B-1----:R-:W2:Y:S04]  /*2aab0*/  LDL.LU.64 R4, [R1+0xc50] ;  /* 0x000c500001047983 */ /* 0x002ea80000300a00 */
[----:B------:R-:W2:Y:S04]  /*2aac0*/  LDL.LU.64 R6, [R1+0xc58] ;  /* 0x000c580001067983 */ /* 0x000ea80000300a00 */
[----:B------:R-:W-:Y:S04]  /*2aad0*/  STL [R1+0x3828], R18 ;  /* 0x0038281201007387 */ /* 0x000fe80000100800 */
[----:B------:R1:W-:Y:S04]  /*2aae0*/  STL.64 [R1+0x3820], R16 ;  /* 0x0038201001007387 */ /* 0x0003e80000100a00 */
[----:B------:R-:W-:Y:S04]  /*2aaf0*/  STL [R1+0x37b8], R29 ;  /* 0x0037b81d01007387 */ /* 0x000fe80000100800 */
[----:B0-----:R-:W-:Y:S04]  /*2ab00*/  STL.64 [R1+0x3668], R22 ;  /* 0x0036681601007387 */ /* 0x001fe80000100a00 */
[----:B------:R-:W-:Y:S04]  /*2ab10*/  STL.64 [R1+0x3660], R20 ;  /* 0x0036601401007387 */ /* 0x000fe80000100a00 */
[----:B-1----:R-:W3:Y:S04]  /*2ab20*/  LDL.LU.64 R16, [R1+0x170] ;  /* 0x0001700001107983 */ /* 0x002ee80000300a00 */
[----:B------:R0:W-:Y:S04]  /*2ab30*/  STL.64 [R1+0x40], R24 ;  /* 0x0000401801007387 */ /* 0x0001e80000100a00 */
[----:B------:R-:W-:Y:S04]  /*2ab40*/  STL.64 [R1+0x48], R26 ;  /* 0x0000481a01007387 */ /* 0x000fe80000100a00 */
[----:B0-----:R-:W2:Y:S01]  /*2ab50*/  LDL.LU.64 R24, [R1+0x38b0] ;  /* 0x0038b00001187983 */ /* 0x001ea20000300a00 */
[----:B------:R-:W-:-:S02]  /*2ab60*/  IMAD.MOV.U32 R22, RZ, RZ, R9 ;  /* 0x000000ffff167224 */ /* 0x000fc400078e0009 */
[----:B------:R-:W-:Y:S02]  /*2ab70*/  IMAD.MOV.U32 R23, RZ, RZ, R8 ;  /* 0x000000ffff177224 */ /* 0x000fe400078e0008 */
[----:B------:R-:W4:Y:S04]  /*2ab80*/  LDL.LU.64 R8, [R1+0xc10] ;  /* 0x000c100001087983 */ /* 0x000f280000300a00 */
[----:B------:R-:W4:Y:S04]  /*2ab90*/  LDL.LU.64 R10, [R1+0xc18] ;  /* 0x000c1800010a7983 */ /* 0x000f280000300a00 */
[----:B------:R-:W-:Y:S04]  /*2aba0*/  STL [R1+0x37c0], R22 ;  /* 0x0037c01601007387 */ /* 0x000fe80000100800 */
[----:B------:R-:W-:Y:S01]  /*2abb0*/  STL [R1+0x37bc], R23 ;  /* 0x0037bc1701007387 */ /* 0x000fe20000100800 */
[----:B------:R-:W-:Y:S01]  /*2abc0*/  IMAD.MOV.U32 R21, RZ, RZ, R0 ;  /* 0x000000ffff157224 */ /* 0x000fe200078e0000 */
[----:B--2---:R-:W-:Y:S06]  /*2abd0*/  HMMA.16816.F32.BF16 R4, R12, R24, R4 ;  /* 0x000000180c04723c */ /* 0x004fec0000041804 */
[----:B------:R-:W-:-:S02]  /*2abe0*/  IMAD.MOV.U32 R0, RZ, RZ, R24 ;  /* 0x000000ffff007224 */ /* 0x000fc400078e0018 */
[----:B------:R-:W-:-:S15]  /*2abf0*/  IMAD.MOV.U32 R28, RZ, RZ, R25 ;  /* 0x000000ffff1c7224 */ /* 0x000fde00078e0019 */
[----:B------:R-:W-:Y:S04]  /*2ac00*/  STL.64 [R1+0x30], R4 ;  /* 0x0000300401007387 */ /* 0x000fe80000100a00 */
[----:B------:R0:W-:Y:S04]  /*2ac10*/  STL.64 [R1+0x38], R6 ;  /* 0x0000380601007387 */ /* 0x0001e80000100a00 */
[----:B0-----:R-:W2:Y:S04]  /*2ac20*/  LDL.LU.64 R6, [R1+0x38a8] ;  /* 0x0038a80001067983 */ /* 0x001ea80000300a00 */
[----:B------:R-:W2:Y:S04]  /*2ac30*/  LDL.LU.64 R4, [R1+0x38a0] ;  /* 0x0038a00001047983 */ /* 0x000ea80000300a00 */
[----:B------:R-:W2:Y:S04]  /*2ac40*/  LDL.LU.64 R24, [R1+0x3898] ;  /* 0x0038980001187983 */ /* 0x000ea80000300a00 */
[----:B------:R-:W-:Y:S04]  /*2ac50*/  STL [R1+0x37c8], R28 ;  /* 0x0037c81c01007387 */ /* 0x000fe80000100800 */
[----:B------:R-:W-:Y:S01]  /*2ac60*/  STL [R1+0x37c4], R0 ;  /* 0x0037c40001007387 */ /* 0x000fe20000100800 */
[----:B--2---:R-:W-:-:S15]  /*2ac70*/  HMMA.16816.F32.BF16 R4, R12, R24, R4 ;  /* 0x000000180c04723c */ /* 0x004fde0000041804 */
[----:B------:R-:W-:-:S08]  /*2ac80*/  NOP ;  /* 0x0000000000007918 */ /* 0x000fd00000000000 */
[----:B------:R0:W-:Y:S04]  /*2ac90*/  STL.64 [R1+0x20], R4 ;  /* 0x0000200401007387 */ /* 0x0001e80000100a00 */
[----:B------:R1:W-:Y:S04]  /*2aca0*/  STL.64 [R1+0x28], R6 ;  /* 0x0000280601007387 */ /* 0x0003e80000100a00 */
[----:B0-----:R-:W2:Y:S01]  /*2acb0*/  LDL.LU.64 R4, [R1+0x3890] ;  /* 0x0038900001047983 */ /* 0x001ea20000300a00 */
[----:B-1----:R-:W-:Y:S02]  /*2acc0*/  IMAD.MOV.U32 R7, RZ, RZ, R24 ;  /* 0x000000ffff077224 */ /* 0x002fe400078e0018 */
[----:B------:R-:W-:-:S02]  /*2acd0*/  IMAD.MOV.U32 R6, RZ, RZ, R25 ;  /* 0x000000ffff067224 */ /* 0x000fc400078e0019 */
[----:B------:R-:W4:Y:S04]  /*2ace0*/  LDL.LU.64 R24, [R1+0x3888] ;  /* 0x0038880001187983 */ /* 0x000f280000300a00 */
[----:B------:R-:W-:Y:S04]  /*2acf0*/  STL [R1+0x37d0], R6 ;  /* 0x0037d00601007387 */ /* 0x000fe80000100800 */
[----:B------:R-:W-:Y:S01]  /*2ad00*/  STL [R1+0x37cc], R7 ;  /* 0x0037cc0701007387 */ /* 0x000fe20000100800 */
[----:B------:R-:W-:Y:S01]  /*2ad10*/  IMAD.MOV.U32 R20, RZ, RZ, R2 ;  /* 0x000000ffff147224 */ /* 0x000fe200078e0002 */
[----:B----4-:R-:W-:Y:S02]  /*2ad20*/  HMMA.16816.F32.BF16 R8, R12, R24, R8 ;  /* 0x000000180c08723c */ /* 0x010fe40000041808 */
[----:B--2---:R0:W-:Y:S04]  /*2ad30*/  STL.64 [R1+0x3870], R4 ;  /* 0x0038700401007387 */ /* 0x0041e80000100a00 */
[----:B------:R-:W-:-:S02]  /*2ad40*/  IMAD.MOV.U32 R2, RZ, RZ, R24 ;  /* 0x000000ffff027224 */ /* 0x000fc400078e0018 */
[----:B------:R-:W-:Y:S01]  /*2ad50*/  IMAD.MOV.U32 R3, RZ, RZ, R25 ;  /* 0x000000ffff037224 */ /* 0x000fe200078e0019 */
[----:B0-----:R-:W2:-:S14]  /*2ad60*/  LDL.LU.64 R4, [R1+0x160] ;  /* 0x0001600001047983 */ /* 0x001e9c0000300a00 */
[----:B------:R-:W-:Y:S04]  /*2ad70*/  STL.64 [R1+0x10], R8 ;  /* 0x0000100801007387 */ /* 0x000fe80000100a00 */
[----:B------:R-:W-:Y:S04]  /*2ad80*/  STL.64 [R1+0x18], R10 ;  /* 0x0000180a01007387 */ /* 0x000fe80000100a00 */
[----:B------:R-:W4:Y:S04]  /*2ad90*/  LDL.LU.64 R24, [R1+0xbd0] ;  /* 0x000bd00001187983 */ /* 0x000f280000300a00 */
[----:B------:R-:W3:Y:S04]  /*2ada0*/  LDL.LU.64 R26, [R1+0xbd8] ;  /* 0x000bd800011a7983 */ /* 0x000ee80000300a00 */
[----:B---3--:R-:W-:Y:S04]  /*2adb0*/  STL.64 [R1+0x3880], R26 ;  /* 0x0038801a01007387 */ /* 0x008fe80000100a00 */
[----:B----4-:R0:W-:Y:S04]  /*2adc0*/  STL.64 [R1+0x3878], R24 ;  /* 0x0038781801007387 */ /* 0x0101e80000100a00 */
[----:B0-----:R-:W2:Y:S04]  /*2add0*/  LDL.LU.64 R24, [R1+0xbe0] ;  /* 0x000be00001187983 */ /* 0x001ea80000300a00 */
[----:B------:R-:W2:Y:S04]  /*2ade0*/  LDL.LU.64 R26, [R1+0xbe8] ;  /* 0x000be800011a7983 */ /* 0x000ea80000300a00 */
[----:B------:R-:W3:Y:S04]  /*2adf0*/  LDL.LU.64 R8, [R1+0x110] ;  /* 0x0001100001087983 */ /* 0x000ee80000300a00 */
[----:B---3--:R0:W-:Y:S04]  /*2ae00*/  STL.64 [R1+0x3840], R8 ;  /* 0x0038400801007387 */ /* 0x0081e80000100a00 */
[----:B0-----:R-:W3:Y:S04]  /*2ae10*/  LDL.LU.64 R8, [R1+0x120] ;  /* 0x0001200001087983 */ /* 0x001ee80000300a00 */
[----:B---3--:R0:W-:Y:S04]  /*2ae20*/  STL.64 [R1+0x3858], R8 ;  /* 0x0038580801007387 */ /* 0x0081e80000100a00 */
[----:B0-----:R-:W3:Y:S04]  /*2ae30*/  LDL.LU.64 R8, [R1+0xbf0] ;  /* 0x000bf00001087983 */ /* 0x001ee80000300a00 */
[----:B------:R-:W3:Y:S01]  /*2ae40*/  LDL.LU.64 R10, [R1+0xbf8] ;  /* 0x000bf800010a7983 */ /* 0x000ee20000300a00 */
[----:B--2---:R-:W-:Y:S03]  /*2ae50*/  HMMA.16816.F32.BF16 R24, R12, R4, R24 ;  /* 0x000000040c18723c */ /* 0x004fe60000041818 */
[----:B------:R-:W-:Y:S04]  /*2ae60*/  STL [R1+0x37d8], R3 ;  /* 0x0037d80301007387 */ /* 0x000fe80000100800 */
[----:B------:R-:W-:Y:S01]  /*2ae70*/  STL [R1+0x37d4], R2 ;  /* 0x0037d40201007387 */ /* 0x000fe20000100800 */
[----:B------:R-:W-:-:S02]  /*2ae80*/  IMAD.MOV.U32 R29, RZ, RZ, R17 ;  /* 0x000000ffff1d7224 */ /* 0x000fc400078e0011 */
[----:B------:R-:W-:Y:S02]  /*2ae90*/  IMAD.MOV.U32 R23, RZ, RZ, R16 ;  /* 0x000000ffff177224 */ /* 0x000fe400078e0010 */
[----:B------:R-:W-:Y:S02]  /*2aea0*/  IMAD.MOV.U32 R22, RZ, RZ, R5 ;  /* 0x000000ffff167224 */ /* 0x000fe400078e0005 */
[----:B------:R-:W-:Y:S01]  /*2aeb0*/  IMAD.MOV.U32 R0, RZ, RZ, R4 ;  /* 0x000000ffff007224 */ /* 0x000fe200078e0004 */
[----:B---3--:R-:W-:-:S15]  /*2aec0*/  HMMA.16816.F32.BF16 R8, R12, R16, R8 ;  /* 0x000000100c08723c */ /* 0x008fde0000041808 */
[----:B------:R-:W-:-:S08]  /*2aed0*/  NOP ;  /* 0x0000000000007918 */ /* 0x000fd00000000000 */
[----:B------:R0:W-:Y:S04]  /*2aee0*/  STL.64 [R1+0x1c0], R8 ;  /* 0x0001c00801007387 */ /* 0x0001e80000100a00 */
[----:B------:R-:W-:Y:S04]  /*2aef0*/  STL.64 [R1+0x1c8], R10 ;  /* 0x0001c80a01007387 */ /* 0x000fe80000100a00 */
[----:B------:R-:W2:Y:S04]  /*2af00*/  LDL.LU.64 R16, [R1+0xbc0] ;  /* 0x000bc00001107983 */ /* 0x000ea80000300a00 */
[----:B------:R-:W2:Y:S04]  /*2af10*/  LDL.LU.64 R18, [R1+0xbc8] ;  /* 0x000bc80001127983 */ /* 0x000ea80000300a00 */
[----:B0-----:R-:W3:Y:S04]  /*2af20*/  LDL.LU.64 R8, [R1+0x130] ;  /* 0x0001300001087983 */ /* 0x001ee80000300a00 */
[----:B------:R-:W-:Y:S04]  /*2af30*/  STL [R1+0x37e0], R29 ;  /* 0x0037e01d01007387 */ /* 0x000fe80000100800 */
[----:B------:R-:W-:Y:S04]  /*2af40*/  STL [R1+0x37dc], R23 ;  /* 0x0037dc1701007387 */ /* 0x000fe80000100800 */
[----:B------:R-:W-:Y:S04]  /*2af50*/  STL.64 [R1+0xe0], R24 ;  /* 0x0000e01801007387 */ /* 0x000fe80000100a00 */
[----:B------:R0:W-:Y:S04]  /*2af60*/  STL.64 [R1+0xe8], R26 ;  /* 0x0000e81a01007387 */ /* 0x0001e80000100a00 */
[----:B0-----:R-:W4:Y:S04]  /*2af70*/  LDL.LU.64 R26, [R1+0x3880] ;  /* 0x00388000011a7983 */ /* 0x001f280000300a00 */
[----:B------:R-:W4:Y:S04]  /*2af80*/  LDL.LU.64 R24, [R1+0x3878] ;  /* 0x0038780001187983 */ /* 0x000f280000300a00 */
[----:B------:R-:W3:Y:S04]  /*2af90*/  LDL.LU.64 R4, [R1+0x3870] ;  /* 0x0038700001047983 */ /* 0x000ee80000300a00 */
[----:B------:R-:W-:Y:S04]  /*2afa0*/  STL [R1+0x37e8], R22 ;  /* 0x0037e81601007387 */ /* 0x000fe80000100800 */
[----:B------:R0:W-:Y:S04]  /*2afb0*/  STL.64 [R1+0x3860], R20 ;  /* 0x0038601401007387 */ /* 0x0001e80000100a00 */
[----:B0-----:R-:W4:Y:S04]  /*2afc0*/  LDL.LU.64 R20, [R1+0x150] ;  /* 0x0001500001147983 */ /* 0x001f280000300a00 */
[----:B------:R-:W-:Y:S01]  /*2afd0*/  STL [R1+0x37e4], R0 ;  /* 0x0037e40001007387 */ /* 0x000fe20000100800 */
[----:B----4-:R-:W-:-:S15]  /*2afe0*/  HMMA.16816.F32.BF16 R24, R12, R20, R24 ;  /* 0x000000140c18723c */ /* 0x010fde0000041818 */
[----:B------:R-:W-:-:S08]  /*2aff0*/  NOP ;  /* 0x0000000000007918 */ /* 0x000fd00000000000 */
[----:B------:R0:W-:Y:S04]  /*2b000*/  STL.64 [R1+0xd0], R24 ;  /* 0x0000d01801007387 */ /* 0x0001e80000100a00 */
[----:B------:R-:W-:Y:S04]  /*2b010*/  STL.64 [R1+0xd8], R26 ;  /* 0x0000d81a01007387 */ /* 0x000fe80000100a00 */
[----:B0-----:R-:W2:Y:S01]  /*2b020*/  LDL.LU.64 R24, [R1+0x3868] ;  /* 0x0038680001187983 */ /* 0x001ea20000300a00 */
[----:B------:R-:W-:Y:S02]  /*2b030*/  IMAD.MOV.U32 R28, RZ, RZ, R21 ;  /* 0x000000ffff1c7224 */ /* 0x000fe400078e0015 */
[----:B------:R-:W-:-:S03]  /*2b040*/  IMAD.MOV.U32 R7, RZ, RZ, R20 ;  /* 0x000000ffff077224 */ /* 0x000fc600078e0014 */
[----:B------:R-:W-:Y:S04]  /*2b050*/  STL [R1+0x3800], R28 ;  /* 0x0038001c01007387 */ /* 0x000fe80000100800 */
[----:B------:R-:W-:Y:S01]  /*2b060*/  STL [R1+0x37ec], R7 ;  /* 0x0037ec0701007387 */ /* 0x000fe20000100800 */
[----:B--2---:R-:W-:Y:S06]  /*2b070*/  HMMA.16816.F32.BF16 R16, R12, R24, R16 ;  /* 0x000000180c10723c */ /* 0x004fec0000041810 */
[----:B------:R-:W-:-:S15]  /*2b080*/  IMAD.MOV.U32 R6, RZ, RZ, R25 ;  /* 0x000000ffff067224 */ /* 0x000fde00078e0019 */
[----:B------:R-:W-:-:S02]  /*2b090*/  NOP ;  /* 0x0000000000007918 */ /* 0x000fc40000000000 */
[----:B------:R-:W-:Y:S04]  /*2b0a0*/  STL.64 [R1+0xc0], R16 ;  /* 0x0000c01001007387 */ /* 0x000fe80000100a00 */
[----:B------:R-:W-:Y:S04]  /*2b0b0*/  STL.64 [R1+0xc8], R18 ;  /* 0x0000c81201007387 */ /* 0x000fe80000100a00 */
[----:B------:R-:W2:Y:S04]  /*2b0c0*/  LDL.LU.64 R20, [R1+0xbb0] ;  /* 0x000bb00001147983 */ /* 0x000ea80000300a00 */
[----:B------:R-:W2:Y:S04]  /*2b0d0*/  LDL.LU.64 R22, [R1+0xbb8] ;  /* 0x000bb80001167983 */ /* 0x000ea80000300a00 */
[----:B------:R-:W-:Y:S04]  /*2b0e0*/  STL [R1+0x3838], R6 ;  /* 0x0038380601007387 */ /* 0x000fe80000100800 */
[----:B---3--:R0:W-:Y:S04]  /*2b0f0*/  STL.64 [R1+0x3830], R4 ;  /* 0x0038300401007387 */ /* 0x0081e80000100a00 */
[----:B0-----:R-:W3:Y:S04]  /*2b100*/  LDL.LU.64 R4, [R1+0xb90] ;  /* 0x000b900001047983 */ /* 0x001ee80000300a00 */
[----:B------:R-:W4:Y:S01]  /*2b110*/  LDL.LU.64 R6, [R1+0xb98] ;  /* 0x000b980001067983 */ /* 0x000f220000300a00 */
[----:B------:R-:W-:-:S03]  /*2b120*/  IMAD.MOV.U32 R2, RZ, RZ, R24 ;  /* 0x000000ffff027224 */ /* 0x000fc600078e0018 */
[----:B----4-:R-:W-:Y:S04]  /*2b130*/  STL.64 [R1+0x3850], R6 ;  /* 0x0038500601007387 */ /* 0x010fe80000100a00 */
[----:B---3--:R0:W-:Y:S04]  /*2b140*/  STL.64 [R1+0x3848], R4 ;  /* 0x0038480401007387 */ /* 0x0081e80000100a00 */
[----:B0-----:R-:W3:Y:S04]  /*2b150*/  LDL.LU.64 R4, [R1+0xba0] ;  /* 0x000ba00001047983 */ /* 0x001ee80000300a00 */
[----:B------:R-:W3:Y:S04]  /*2b160*/  LDL.LU.64 R6, [R1+0xba8] ;  /* 0x000ba80001067983 */ /* 0x000ee80000300a00 */
[----:B------:R-:W4:Y:S04]  /*2b170*/  LDL.LU.64 R16, [R1+0xb80] ;  /* 0x000b800001107983 */ /* 0x000f280000300a00 */
[----:B------:R-:W4:Y:S04]  /*2b180*/  LDL.LU.64 R18, [R1+0xb88] ;  /* 0x000b880001127983 */ /* 0x000f280000300a00 */
[----:B------:R-:W3:Y:S04]  /*2b190*/  LDL.LU.64 R24, [R1+0xb70] ;  /* 0x000b700001187983 */ /* 0x000ee80000300a00 */
[----:B------:R-:W4:Y:S01]  /*2b1a0*/  LDL.LU.64 R26, [R1+0xb78] ;  /* 0x000b7800011a7983 */ /* 0x000f220000300a00 */
[----:B--2---:R-:W-:Y:S06]  /*2b1b0*/  HMMA.16816.F32.BF16 R20, R12, R8, R20 ;  /* 0x000000080c14723c */ /* 0x004fec0000041814 */
[----:B------:R-:W-:Y:S01]  /*2b1c0*/  IMAD.MOV.U32 R3, RZ, RZ, R9 ;  /* 0x000000ffff037224 */ /* 0x000fe200078e0009 */
[----:B----4-:R-:W-:Y:S04]  /*2b1d0*/  STL.64 [R1+0x3818], R26 ;  /* 0x0038181a01007387 */ /* 0x010fe80000100a00 */
[----:B---3--:R0:W-:Y:S04]  /*2b1e0*/  STL.64 [R1+0x3810], R24 ;  /* 0x0038101801007387 */ /* 0x0081e80000100a00 */
[----:B0-----:R-:W2:Y:S08]  /*2b1f0*/  LDL.LU.64 R24, [R1+0x100] ;  /* 0x0001000001187983 */ /* 0x001eb00000300a00 */
[----:B------:R0:W-:Y:S04]  /*2b200*/  STL.64 [R1+0xb0], R20 ;  /* 0x0000b01401007387 */ /* 0x0001e80000100a00 */
[----:B------:R1:W-:Y:S04]  /*2b210*/  STL.64 [R1+0xb8], R22 ;  /* 0x0000b81601007387 */ /* 0x0003e80000100a00 */
[----:B0-----:R-:W3:Y:S01]  /*2b220*/  LDL.LU.64 R20, [R1+0x3860] ;  /* 0x0038600001147983 */ /* 0x001ee20000300a00 */
[----:B-1----:R-:W-:-:S03]  /*2b230*/  IMAD.MOV.U32 R23, RZ, RZ, R8 ;  /* 0x000000ffff177224 */ /* 0x002fc600078e0008 */
[----:B------:R-:W4:Y:S02]  /*2b240*/  LDL.LU.64 R8, [R1+0x3858] ;  /* 0x0038580001087983 */ /* 0x000f240000300a00 */
[----:B----4-:R-:W-:Y:S06]  /*2b250*/  HMMA.16816.F32.BF16 R4, R12, R8, R4 ;  /* 0x000000080c04723c */ /* 0x010fec0000041804 */
[----:B------:R-:W-:Y:S02]  /*2b260*/  IMAD.MOV.U32 R0, RZ, RZ, R8 ;  /* 0x000000ffff007224 */ /* 0x000fe400078e0008 */
[----:B------:R-:W-:-:S15]  /*2b270*/  IMAD.MOV.U32 R29, RZ, RZ, R9 ;  /* 0x000000ffff1d7224 */ /* 0x000fde00078e0009 */
[----:B------:R-:W-:Y:S04]  /*2b280*/  STL.64 [R1+0xa0], R4 ;  /* 0x0000a00401007387 */ /* 0x000fe80000100a00 */
[----:B------:R0:W-:Y:S04]  /*2b290*/  STL.64 [R1+0xa8], R6 ;  /* 0x0000a80601007387 */ /* 0x0001e80000100a00 */
[----:B0-----:R-:W4:Y:S04]  /*2b2a0*/  LDL.LU.64 R6, [R1+0x3850] ;  /* 0x0038500001067983 */ /* 0x001f280000300a00 */
[----:B------:R-:W4:Y:S04]  /*2b2b0*/  LDL.LU.64 R4, [R1+0x3848] ;  /* 0x0038480001047983 */ /* 0x000f280000300a00 */
[----:B------:R-:W4:Y:S01]  /*2b2c0*/  LDL.LU.64 R8, [R1+0x3840] ;  /* 0x0038400001087983 */ /* 0x000f220000300a00 */
[C---:B--2---:R-:W-:Y:S06]  /*2b2d0*/  HMMA.16816.F32.BF16 R16, R12.reuse, R24, R16 ;  /* 0x000000180c10723c */ /* 0x044fec0000041810 */
[----:B------:R-:W-:Y:S01]  /*2b2e0*/  IMAD.MOV.U32 R28, RZ, RZ, R25 ;  /* 0x000000ffff1c7224 */ /* 0x000fe200078e0019 */
[----:B----4-:R-:W-:Y:S06]  /*2b2f0*/  HMMA.16816.F32.BF16 R4, R12, R8, R4 ;  /* 0x000000080c04723c */ /* 0x010fec0000041804 */
[----:B------:R-:W-:-:S15]  /*2b300*/  IMAD.MOV.U32 R22, RZ, RZ, R9 ;  /* 0x000000ffff167224 */ /* 0x000fde00078e0009 */
[----:B------:R-:W-:-:S02]  /*2b310*/  NOP ;  /* 0x0000000000007918 */ /* 0x000fc40000000000 */
[----:B------:R-:W-:Y:S04]  /*2b320*/  STL.64 [R1+0x90], R4 ;  /* 0x0000900401007387 */ /* 0x000fe80000100a00 */
[----:B------:R0:W-:Y:S04]  /*2b330*/  STL.64 [R1+0x98], R6 ;  /* 0x0000980601007387 */ /* 0x0001e80000100a00 */
[----:B0-----:R-:W2:Y:S04]  /*2b340*/  LDL.LU R6, [R1+0x3838] ;  /* 0x0038380001067983 */ /* 0x001ea80000300800 */
[----:B------:R-:W4:Y:S01]  /*2b350*/  LDL.LU.64 R4, [R1+0x3830] ;  /* 0x0038300001047983 */ /* 0x000f220000300a00 */
[----:B------:R-:W-:-:S03]  /*2b360*/  IMAD.MOV.U32 R7, RZ, RZ, R8 ;  /* 0x000000ffff077224 */ /* 0x000fc600078e0008 */
[----:B------:R-:W4:Y:S04]  /*2b370*/  LDL.LU.64 R8, [R1+0xa20] ;  /* 0x000a200001087983 */ /* 0x000f280000300a00 */
[----:B------:R-:W4:Y:S04]  /*2b380*/  LDL.LU.64 R10, [R1+0xa28] ;  /* 0x000a2800010a7983 */ /* 0x000f280000300a00 */
[----:B------:R-:W-:Y:S04]  /*2b390*/  STL.64 [R1+0x80], R16 ;  /* 0x0000801001007387 */ /* 0x000fe80000100a00 */
[----:B------:R0:W-:Y:S04]  /*2b3a0*/  STL.64 [R1+0x88], R18 ;  /* 0x0000881201007387 */ /* 0x0001e80000100a00 */
[----:B0-----:R-:W2:Y:S04]  /*2b3b0*/  LDL.LU R18, [R1+0x3828] ;  /* 0x0038280001127983 */ /* 0x001ea80000300800 */
[----:B------:R-:W4:Y:S01]  /*2b3c0*/  LDL.LU.64 R16, [R1+0x3820] ;  /* 0x0038200001107983 */ /* 0x000f220000300a00 */
[----:B------:R-:W-:-:S03]  /*2b3d0*/  IMAD.MOV.U32 R19, RZ, RZ, R24 ;  /* 0x000000ffff137224 */ /* 0x000fc600078e0018 */
[----:B------:R-:W3:Y:S04]  /*2b3e0*/  LDL.LU.64 R26, [R1+0x3818] ;  /* 0x00381800011a7983 */ /* 0x000ee80000300a00 */
[----:B------:R-:W3:Y:S02]  /*2b3f0*/  LDL.LU.64 R24, [R1+0x3810] ;  /* 0x0038100001187983 */ /* 0x000ee40000300a00 */
[----:B---3--:R-:W-:Y:S07]  /*2b400*/  HMMA.16816.F32.BF16 R24, R12, R20, R24 ;  /* 0x000000140c18723c */ /* 0x008fee0000041818 */
[----:B----4-:R-:W-:-:S02]  /*2b410*/  IMAD.MOV.U32 R12, RZ, RZ, R17 ;  /* 0x000000ffff0c7224 */ /* 0x010fc400078e0011 */
[----:B--2---:R-:W-:Y:S01]  /*2b420*/  IMAD.MOV.U32 R13, RZ, RZ, R18 ;  /* 0x000000ffff0d7224 */ /* 0x004fe200078e0012 */
[----:B------:R-:W2:Y:S04]  /*2b430*/  LDL.LU R17, [R1+0x380c] ;  /* 0x00380c0001117983 */ /* 0x000ea80000300800 */
[----:B------:R-:W2:Y:S04]  /*2b440*/  LDL.LU R18, [R1+0x3808] ;  /* 0x0038080001127983 */ /* 0x000ea80000300800 */
[----:B------:R-:W-:Y:S05]  /*2b450*/  STL.64 [R1+0x3680], R20 ;  /* 0x0036801401007387 */ /* 0x000fea0000100a00 */
[----:B------:R-:W-:Y:S04]  /*2b460*/  STL.64 [R1+0x3208], R26 ;  /* 0x0032081a01007387 */ /* 0x000fe80000100a00 */
[----:B------:R0:W-:Y:S02]  /*2b470*/  STL.64 [R1+0x3200], R24 ;  /* 0x0032001801007387 */ /* 0x0001e40000100a00 */
[----:B0-----:R-:W-:-:S02]  /*2b480*/  IMAD.MOV.U32 R24, RZ, RZ, R19 ;  /* 0x000000ffff187224 */ /* 0x001fc400078e0013 */
[----:B------:R-:W2:Y:S01]  /*2b490*/  LDL.LU R19, [R1+0x3804] ;  /* 0x0038040001137983 */ /* 0x000ea20000300800 */
[----:B------:R-:W-:-:S03]  /*2b4a0*/  IMAD.MOV.U32 R25, RZ, RZ, R28 ;  /* 0x000000ffff197224 */ /* 0x000fc600078e001c */
[----:B------:R-:W3:Y:S04]  /*2b4b0*/  LDL.LU R28, [R1+0x3800] ;  /* 0x00380000011c7983 */ /* 0x000ee80000300800 */
[----:B------:R-:W4:Y:S04]  /*2b4c0*/  LDL R26, [R1+0x108] ;  /* 0x00010800011a7983 */ /* 0x000f280000100800 */
[----:B------:R-:W4:Y:S01]  /*2b4d0*/  LDL R27, [R1+0x10c] ;  /* 0x00010c00011b7983 */ /* 0x000f220000100800 */
[C---:B--2---:R-:W-:Y:S03]  /*2b4e0*/  HMMA.16816.F32.BF16 R8, R16.reuse, R4, R8 ;  /* 0x000000041008723c */ /* 0x044fe60000041808 */
[----:B----4-:R-:W-:Y:S04]  /*2b4f0*/  STL.64 [R1+0x3690], R26 ;  /* 0x0036901a01007387 */ /* 0x010fe80000100a00 */
[----:B------:R0:W-:Y:S04]  /*2b500*/  STL.64 [R1+0x3688], R24 ;  /* 0x0036881801007387 */ /* 0x0001e80000100a00 */
[----:B0-----:R-:W2:Y:S04]  /*2b510*/  LDL.LU.64 R24, [R1+0x9c0] ;  /* 0x0009c00001187983 */ /* 0x001ea80000300a00 */
[----:B------:R-:W2:Y:S08]  /*2b520*/  LDL.LU.64 R26, [R1+0x9c8] ;  /* 0x0009c800011a7983 */ /* 0x000eb00000300a00 */
[----:B------:R-:W-:Y:S04]  /*2b530*/  STL.64 [R1+0x7c0], R8 ;  /* 0x0007c00801007387 */ /* 0x000fe80000100a00 */
[----:B------:R0:W-:Y:S04]  /*2b540*/  STL.64 [R1+0x7c8], R10 ;  /* 0x0007c80a01007387 */ /* 0x0001e80000100a00 */
[----:B0-----:R-:W4:Y:S04]  /*2b550*/  LDL.LU.64 R10, [R1+0x37f8] ;  /* 0x0037f800010a7983 */ /* 0x001f280000300a00 */
[----:B------:R-:W2:Y:S02]  /*2b560*/  LDL.LU.64 R8, [R1+0x37f0] ;  /* 0x0037f00001087983 */ /* 0x000ea40000300a00 */
[----:B--2---:R-:W-:-:S15]  /*2b570*/  HMMA.16816.F32.BF16 R24, R16, R8, R24 ;  /* 0x000000081018723c */ /* 0x004fde0000041818 */
[----:B------:R-:W-:-:S08]  /*2b580*/  NOP ;  /* 0x0000000000007918 */ /* 0x000fd00000000000 */
[----:B------:R0:W-:Y:S04]  /*2b590*/  STL.64 [R1+0x7b0], R24 ;  /* 0x0007b01801007387 */ /* 0x0001e80000100a00 */
[----:B------:R-:W-:Y:S01]  /*2b5a0*/  STL.64 [R1+0x7b8], R26 ;  /* 0x0007b81a01007387 */ /* 0x000fe20000100a00 */
[----:B0-----:R-:W-:Y:S02]  /*2b5b0*/  IMAD.MOV.U32 R24, RZ, RZ, R7 ;  /* 0x000000ffff187224 */ /* 0x001fe400078e0007 */
[----:B------:R-:W-:Y:S01]  /*2b5c0*/  IMAD.MOV.U32 R25, RZ, RZ, R22 ;  /* 0x000000ffff197224 */ /* 0x000fe200078e0016 */
[----:B------:R-:W2:Y:S04]  /*2b5d0*/  LDL.LU R7, [R1+0x37ec] ;  /* 0x0037ec0001077983 */ /* 0x000ea80000300800 */
[----:B------:R-:W3:Y:S04]  /*2b5e0*/  LDL.LU R22, [R1+0x37e8] ;  /* 0x0037e80001167983 */ /* 0x000ee80000300800 */
[----:B------:R0:W-:Y:S02]  /*2b5f0*/  STL.64 [R1+0x36a8], R24 ;  /* 0x0036a81801007387 */ /* 0x0001e40000100a00 */
[----:B0-----:R-:W-:-:S02]  /*2b600*/  IMAD.MOV.U32 R24, RZ, RZ, R0 ;  /* 0x000000ffff187224 */ /* 0x001fc400078e0000 */
[----:B------:R-:W-:Y:S01]  /*2b610*/  IMAD.MOV.U32 R25, RZ, RZ, R29 ;  /* 0x000000ffff197224 */ /* 0x000fe200078e001d */
[----:B------:R-:W3:Y:S04]  /*2b620*/  LDL.LU R0, [R1+0x37e4] ;  /* 0x0037e40001007983 */ /* 0x000ee80000300800 */
[----:B------:R-:W3:Y:S04]  /*2b630*/  LDL.LU R29, [R1+0x37e0] ;  /* 0x0037e000011d7983 */ /* 0x000ee80000300800 */
[----:B------:R0:W-:Y:S04]  /*2b640*/  STL.64 [R1+0x36c0], R24 ;  /* 0x0036c01801007387 */ /* 0x0001e80000100a00 */
[----:B----4-:R1:W-:Y:S04]  /*2b650*/  STL.64 [R1+0x3658], R10 ;  /* 0x0036580a01007387 */ /* 0x0103e80000100a00 */
[----:B------:R-:W4:Y:S04]  /*2b660*/  LDL.LU R8, [R1+0x3f0] ;  /* 0x0003f00001087983 */ /* 0x000f280000300800 */
[----:B------:R-:W4:Y:S01]  /*2b670*/  LDL.LU R9, [R1+0x3f4] ;  /* 0x0003f40001097983 */ /* 0x000f220000300800 */
[----:B0-----:R-:W-:-:S02]  /*2b680*/  IMAD.MOV.U32 R24, RZ, RZ, R23 ;  /* 0x000000ffff187224 */ /* 0x001fc400078e0017 */
[----:B------:R-:W-:Y:S01]  /*2b690*/  IMAD.MOV.U32 R25, RZ, RZ, R3 ;  /* 0x000000ffff197224 */ /* 0x000fe200078e0003 */
[----:B-1----:R-:W2:Y:S04]  /*2b6a0*/  LDL.LU R10, [R1+0x3f8] ;  /* 0x0003f800010a7983 */ /* 0x002ea80000300800 */
[----:B------:R-:W2:Y:S04]  /*2b6b0*/  LDL.LU R11, [R1+0x3fc] ;  /* 0x0003fc00010b7983 */ /* 0x000ea80000300800 */
[----:B------:R-:W3:Y:S04]  /*2b6c0*/  LDL.LU R23, [R1+0x37dc] ;  /* 0x0037dc0001177983 */ /* 0x000ee80000300800 */
[----:B------:R-:W3:Y:S04]  /*2b6d0*/  LDL.LU R3, [R1+0x37d8] ;  /* 0x0037d80001037983 */ /* 0x000ee80000300800 */
[----:B------:R0:W-:Y:S04]  /*2b6e0*/  STL.64 [R1+0x36d8], R24 ;  /* 0x0036d81801007387 */ /* 0x0001e80000100a00 */
[----:B0-----:R-:W4:Y:S04]  /*2b6f0*/  LDL.LU.64 R24, [R1+0x8f0] ;  /* 0x0008f00001187983 */ /* 0x001f280000300a00 */
[----:B------:R-:W4:Y:S02]  /*2b700*/  LDL.LU.64 R26, [R1+0x8f8] ;  /* 0x0008f800011a7983 */ /* 0x000f240000300a00 */
[----:B----4-:R-:W-:Y:S02]  /*2b710*/  HMMA.16816.F32.BF16 R12, R16, R12, R24 ;  /* 0x0000000c100c723c */ /* 0x010fe40000041818 */
[----:B--2---:R-:W-:Y:S04]  /*2b720*/  STL.64 [R1+0x3678], R10 ;  /* 0x0036780a01007387 */ /* 0x004fe80000100a00 */
[----:B------:R-:W-:Y:S01]  /*2b730*/  STL.64 [R1+0x3670], R8 ;  /* 0x0036700801007387 */ /* 0x000fe20000100a00 */
[----:B------:R-:W-:-:S02]  /*2b740*/  IMAD.MOV.U32 R24, RZ, RZ, R2 ;  /* 0x000000ffff187224 */ /* 0x000fc400078e0002 */
[----:B------:R-:W-:-:S14]  /*2b750*/  IMAD.MOV.U32 R25, RZ, RZ, R6 ;  /* 0x000000ffff197224 */ /* 0x000fdc00078e0006 */
[----:B------:R-:W-:Y:S04]  /*2b760*/  STL.64 [R1+0x7f0], R12 ;  /* 0x0007f00c01007387 */ /* 0x000fe80000100a00 */
[----:B------:R-:W-:Y:S04]  /*2b770*/  STL [R1+0x7f8], R14 ;  /* 0x0007f80e01007387 */ /* 0x000fe80000100800 */
[----:B------:R-:W2:Y:S04]  /*2b780*/  LDL.LU R2, [R1+0x37d4] ;  /* 0x0037d40001027983 */ /* 0x000ea80000300800 */
[----:B------:R-:W4:Y:S04]  /*2b790*/  LDL.LU R6, [R1+0x37d0] ;  /* 0x0037d00001067983 */ /* 0x000f280000300800 */
[----:B------:R0:W-:Y:S02]  /*2b7a0*/  STL.64 [R1+0x36f0], R24 ;  /* 0x0036f01801007387 */ /* 0x0001e40000100a00 */
[----:B0-----:R-:W-:-:S02]  /*2b7b0*/  IMAD.MOV.U32 R24, RZ, RZ, R7 ;  /* 0x000000ffff187224 */ /* 0x001fc400078e0007 */
[----:B---3--:R-:W-:Y:S01]  /*2b7c0*/  IMAD.MOV.U32 R25, RZ, RZ, R28 ;  /* 0x000000ffff197224 */ /* 0x008fe200078e001c */
[----:B------:R-:W3:Y:S04]  /*2b7d0*/  LDL.LU R7, [R1+0x37cc] ;  /* 0x0037cc0001077983 */ /* 0x000ee80000300800 */
[----:B------:R-:W4:Y:S04]  /*2b7e0*/  LDL.LU R28, [R1+0x37c8] ;  /* 0x0037c800011c7983 */ /* 0x000f280000300800 */
[----:B------:R0:W-:Y:S02]  /*2b7f0*/  STL.64 [R1+0x3708], R24 ;  /* 0x0037081801007387 */ /* 0x0001e40000100a00 */
[----:B0-----:R-:W-:-:S02]  /*2b800*/  IMAD.MOV.U32 R24, RZ, RZ, R0 ;  /* 0x000000ffff187224 */ /* 0x001fc400078e0000 */
[----:B------:R-:W-:Y:S01]  /*2b810*/  IMAD.MOV.U32 R25, RZ, RZ, R22 ;  /* 0x000000ffff197224 */ /* 0x000fe200078e0016 */
[----:B------:R-:W4:Y:S04]  /*2b820*/  LDL.LU R0, [R1+0x37c4] ;  /* 0x0037c40001007983 */ /* 0x000f280000300800 */
[----:B------:R-:W4:Y:S04]  /*2b830*/  LDL.LU R22, [R1+0x37c0] ;  /* 0x0037c00001167983 */ /* 0x000f280000300800 */
[----:B------:R0:W-:Y:S02]  /*2b840*/  STL.64 [R1+0x3720], R24 ;  /* 0x0037201801007387 */ /* 0x0001e40000100a00 */
[----:B0-----:R-:W-:-:S02]  /*2b850*/  IMAD.MOV.U32 R24, RZ, RZ, R23 ;  /* 0x000000ffff187224 */ /* 0x001fc400078e0017 */
[----:B------:R-:W4:Y:S01]  /*2b860*/  LDL.LU R23, [R1+0x37bc] ;  /* 0x0037bc0001177983 */ /* 0x000f220000300800 */
[----:B------:R-:W-:-:S03]  /*2b870*/  IMAD.MOV.U32 R25, RZ, RZ, R29 ;  /* 0x000000ffff197224 */ /* 0x000fc600078e001d */
[----:B------:R-:W4:Y:S04]  /*2b880*/  LDL.LU R29, [R1+0x37b8] ;  /* 0x0037b800011d7983 */ /* 0x000f280000300800 */
[----:B------:R0:W-:Y:S02]  /*2b890*/  STL.64 [R1+0x3738], R24 ;  /* 0x0037381801007387 */ /* 0x0001e40000100a00 */
[----:B0-----:R-:W-:Y:S02]  /*2b8a0*/  IMAD.MOV.U32 R25, RZ, RZ, R3 ;  /* 0x000000ffff197224 */ /* 0x001fe400078e0003 */
[----:B--2---:R-:W-:Y:S02]  /*2b8b0*/  IMAD.MOV.U32 R24, RZ, RZ, R2 ;  /* 0x000000ffff187224 */ /* 0x004fe400078e0002 */
[----:B------:R-:W2:Y:S04]  /*2b8c0*/  LDL.LU R2, [R1+0x37b4] ;  /* 0x0037b40001027983 */ /* 0x000ea80000300800 */
[----:B------:R-:W2:Y:S04]  /*2b8d0*/  LDL.LU R3, [R1+0x37b0] ;  /* 0x0037b00001037983 */ /* 0x000ea80000300800 */
[----:B------:R3:W-:Y:S02]  /*2b8e0*/  STL.64 [R1+0x3750], R24 ;  /* 0x0037501801007387 */ /* 0x0007e40000100a00 */
[----:B---3--:R-:W-:-:S02]  /*2b8f0*/  IMAD.MOV.U32 R24, RZ, RZ, R7 ;  /* 0x000000ffff187224 */ /* 0x008fc400078e0007 */
[----:B----4-:R-:W-:Y:S01]  /*2b900*/  IMAD.MOV.U32 R25, RZ, RZ, R6 ;  /* 0x000000ffff197224 */ /* 0x010fe200078e0006 */
[----:B------:R-:W3:Y:S04]  /*2b910*/  LDL.LU R7, [R1+0x37ac] ;  /* 0x0037ac0001077983 */ /* 0x000ee80000300800 */
[----:B------:R-:W4:Y:S04]  /*2b920*/  LDL.LU R6, [R1+0x37a8] ;  /* 0x0037a80001067983 */ /* 0x000f280000300800 */
[----:B------:R0:W-:Y:S02]  /*2b930*/  STL.64 [R1+0x3768], R24 ;  /* 0x0037681801007387 */ /* 0x0001e40000100a00 */
[----:B0-----:R-:W-:-:S02]  /*2b940*/  IMAD.MOV.U32 R24, RZ, RZ, R0 ;  /* 0x000000ffff187224 */ /* 0x001fc400078e0000 */
[----:B------:R-:W-:Y:S01]  /*2b950*/  IMAD.MOV.U32 R25, RZ, RZ, R28 ;  /* 0x000000ffff197224 */ /* 0x000fe200078e001c */
[----:B------:R-:W2:Y:S04]  /*2b960*/  LDL.LU R0, [R1+0x37a4] ;  /* 0x0037a40001007983 */ /* 0x000ea80000300800 */
[----:B------:R-:W2:Y:S04]  /*2b970*/  LDL.LU R28, [R1+0x37a0] ;  /* 0x0037a000011c7983 */ /* 0x000ea80000300800 */
[----:B------:R0:W-:Y:S04]  /*2b980*/  STL.64 [R1+0x3780], R24 ;  /* 0x0037801801007387 */ /* 0x0001e80000100a00 */
[----:B------:R-:W3:Y:S01]  /*2b990*/  LDL.LU.64 R20, [R1+0x890] ;  /* 0x0008900001147983 */ /* 0x000ee20000300a00 */
[----:B0-----:R-:W-:-:S02]  /*2b9a0*/  IMAD.MOV.U32 R24, RZ, RZ, R23 ;  /* 0x000000ffff187224 */ /* 0x001fc400078e0017 */
[----:B------:R-:W-:Y:S02]  /*2b9b0*/  IMAD.MOV.U32 R25, RZ, RZ, R22 ;  /* 0x000000ffff197224 */ /* 0x000fe400078e0016 */
        /* <DEDUP_REMOVED lines=40> */
[----:B------:R-:W4:Y:S01]  /*2bc40*/  LDL.LU.64 R22, [R1+0x8d8] ;  /* 0x0008d80001167983 */ /* 0x000f220000300a00 */
[----:B------:R-:W-:-:S03]  /*2bc50*/  IMAD.MOV.U32 R4, RZ, RZ, R15 ;  /* 0x000000ffff047224 */ /* 0x000fc600078e000f */
[----:B------:R-:W0:Y:S04]  /*2bc60*/  LDSM.16.MT88.4 R12, [R29+UR4+0x2080] ;  /* 0x002080041d0c783b */ /* 0x000e280008004200 */
[----:B----4-:R-:W-:Y:S04]  /*2bc70*/  STL.64 [R1+0x3790], R22 ;  /* 0x0037901601007387 */ /* 0x010fe80000100a00 */
[----:B---3--:R1:W-:Y:S04]  /*2bc80*/  STL.64 [R1+0x3788], R20 ;  /* 0x0037881401007387 */ /* 0x0083e80000100a00 */
[----:B-1----:R-:W3:Y:S04]  /*2bc90*/  LDL.LU.64 R20, [R1+0x8e0] ;  /* 0x0008e00001147983 */ /* 0x002ee80000300a00 */
[----:B------:R-:W3:Y:S04]  /*2bca0*/  LDL.LU.64 R22, [R1+0x8e8] ;  /* 0x0008e80001167983 */ /* 0x000ee80000300a00 */
[----:B------:R-:W4:Y:S04]  /*2bcb0*/  LDL.LU.64 R8, [R1+0x880] ;  /* 0x0008800001087983 */ /* 0x000f280000300a00 */
[----:B------:R-:W4:Y:S04]  /*2bcc0*/  LDL.LU.64 R10, [R1+0x888] ;  /* 0x00088800010a7983 */ /* 0x000f280000300a00 */
[----:B------:R-:W-:Y:S04]  /*2bcd0*/  STL [R1+0x30c8], R4 ;  /* 0x0030c80401007387 */ /* 0x000fe80000100800 */
[----:B0-----:R0:W-:Y:S04]  /*2bce0*/  STL.64 [R1+0x3548], R14 ;  /* 0x0035480e01007387 */ /* 0x0011e80000100a00 */
[----:B------:R1:W-:Y:S01]  /*2bcf0*/  STL.64 [R1+0x3540], R12 ;  /* 0x0035400c01007387 */ /* 0x0003e20000100a00 */
[----:B0-----:R-:W-:-:S03]  /*2bd00*/  IMAD.MOV.U32 R14, RZ, RZ, R6 ;  /* 0x000000ffff0e7224 */ /* 0x001fc600078e0006 */
[----:B-1----:R-:W2:Y:S04]  /*2bd10*/  LDL.LU R12, [R1+0x4c0] ;  /* 0x0004c000010c7983 */ /* 0x002ea80000300800 */
[----:B------:R-:W2:Y:S04]  /*2bd20*/  LDL.LU R13, [R1+0x4c4] ;  /* 0x0004c400010d7983 */ /* 0x000ea80000300800 */
[----:B------:R-:W2:Y:S01]  /*2bd30*/  LDL.LU R6, [R1+0x379c] ;  /* 0x00379c0001067983 */ /* 0x000ea20000300800 */
[----:B------:R-:W-:-:S03]  /*2bd40*/  IMAD.MOV.U32 R15, RZ, RZ, R7 ;  /* 0x000000ffff0f7224 */ /* 0x000fc600078e0007 */
[----:B------:R-:W2:Y:S01]  /*2bd50*/  LDL.LU R7, [R1+0x3798] ;  /* 0x0037980001077983 */ /* 0x000ea20000300800 */
        /* <DEDUP_REMOVED lines=74> */
[----:B------:R-:W-:Y:S04]  /*2c200*/  STL.64 [R1+0x8f0], R24 ;  /* 0x0008f01801007387 */ /* 0x000fe80000100a00 */
[----:B------:R0:W-:Y:S04]  /*2c210*/  STL.64 [R1+0x8f8], R26 ;  /* 0x0008f81a01007387 */ /* 0x0001e80000100a00 */
[----:B0-----:R-:W4:Y:S04]  /*2c220*/  LDL.LU.64 R26, [R1+0x3690] ;  /* 0x00369000011a7983 */ /* 0x001f280000300a00 */
[----:B------:R-:W3:Y:S02]  /*2c230*/  LDL.LU.64 R24, [R1+0x3688] ;  /* 0x0036880001187983 */ /* 0x000ee40000300a00 */
[----:B---3--:R-:W-:-:S15]  /*2c240*/  HMMA.16816.F32.BF16 R20, R16, R24, R20 ;  /* 0x000000181014723c */ /* 0x008fde0000041814 */
[----:B------:R-:W-:-:S08]  /*2c250*/  NOP ;  /* 0x0000000000007918 */ /* 0x000fd00000000000 */
[----:B------:R0:W-:Y:S04]  /*2c260*/  STL.64 [R1+0x930], R20 ;  /* 0x0009301401007387 */ /* 0x0001e80000100a00 */
[----:B------:R-:W-:Y:S04]  /*2c270*/  STL.64 [R1+0x938], R22 ;  /* 0x0009381601007387 */ /* 0x000fe80000100a00 */
[----:B0-----:R-:W3:Y:S04]  /*2c280*/  LDL.LU.64 R20, [R1+0x3680] ;  /* 0x0036800001147983 */ /* 0x001ee80000300a00 */
[----:B----4-:R0:W-:Y:S04]  /*2c290*/  STL.64 [R1+0x35c8], R26 ;  /* 0x0035c81a01007387 */ /* 0x0101e80000100a00 */
[----:B0-----:R-:W4:Y:S01]  /*2c2a0*/  LDL.64 R26, [R1+0x8] ;  /* 0x00000800011a7983 */ /* 0x001f220000100a00 */
[----:B---3--:R-:W-:Y:S03]  /*2c2b0*/  HMMA.16816.F32.BF16 R16, R16, R20, R8 ;  /* 0x000000141010723c */ /* 0x008fe60000041808 */
[----:B------:R-:W2:Y:S04]  /*2c2c0*/  LDL.LU.64 R10, [R1+0x3678] ;  /* 0x00367800010a7983 */ /* 0x000ea80000300a00 */
[----:B------:R-:W2:Y:S04]  /*2c2d0*/  LDL.LU.64 R8, [R1+0x3670] ;  /* 0x0036700001087983 */ /* 0x000ea80000300a00 */
[----:B------:R-:W2:Y:S04]  /*2c2e0*/  LDL.LU.64 R22, [R1+0x3668] ;  /* 0x0036680001167983 */ /* 0x000ea80000300a00 */
[----:B------:R-:W2:Y:S08]  /*2c2f0*/  LDL.LU.64 R20, [R1+0x3660] ;  /* 0x0036600001147983 */ /* 0x000eb00000300a00 */
[----:B------:R0:W-:Y:S04]  /*2c300*/  STL.64 [R1+0x920], R16 ;  /* 0x0009201001007387 */ /* 0x0001e80000100a00 */
[----:B------:R-:W-:Y:S04]  /*2c310*/  STL.64 [R1+0x928], R18 ;  /* 0x0009281201007387 */ /* 0x000fe80000100a00 */
[----:B0-----:R-:W3:Y:S04]  /*2c320*/  LDL.LU R16, [R1+0x3e0] ;  /* 0x0003e00001107983 */ /* 0x001ee80000300800 */
[----:B------:R-:W3:Y:S01]  /*2c330*/  LDL.LU R17, [R1+0x3e4] ;  /* 0x0003e40001117983 */ /* 0x000ee20000300800 */
[----:B--2---:R-:W-:-:S15]  /*2c340*/  HMMA.16816.F32.BF16 R8, R20, R6, R8 ;  /* 0x000000061408723c */ /* 0x004fde0000041808 */
[----:B------:R-:W-:-:S08]  /*2c350*/  NOP ;  /* 0x0000000000007918 */ /* 0x000fd00000000000 */
[----:B------:R-:W-:Y:S04]  /*2c360*/  STL.64 [R1+0x910], R8 ;  /* 0x0009100801007387 */ /* 0x000fe80000100a00 */
[----:B------:R0:W-:Y:S04]  /*2c370*/  STL.64 [R1+0x918], R10 ;  /* 0x0009180a01007387 */ /* 0x0001e80000100a00 */
[----:B0-----:R-:W3:Y:S01]  /*2c380*/  LDL.LU.64 R10, [R1+0x3658] ;  /* 0x00365800010a7983 */ /* 0x001ee20000300a00 */
[----:B------:R-:W-:Y:S02]  /*2c390*/  IMAD.MOV.U32 R18, RZ, RZ, R28 ;  /* 0x000000ffff127224 */ /* 0x000fe400078e001c */
[----:B------:R-:W-:-:S07]  /*2c3a0*/  IMAD.MOV.U32 R19, RZ, RZ, R0 ;  /* 0x000000ffff137224 */ /* 0x000fce00078e0000 */
[----:B---3--:R-:W-:Y:S06]  /*2c3b0*/  HMMA.16816.F32.BF16 R16, R20, R10, R16 ;  /* 0x0000000a1410723c */ /* 0x008fec0000041810 */
[----:B------:R-:W-:Y:S04]  /*2c3c0*/  STL [R1+0x353c], R10 ;  /* 0x00353c0a01007387 */ /* 0x000fe80000100800 */
[----:B------:R-:W-:-:S13]  /*2c3d0*/  STL [R1+0x3538], R11 ;  /* 0x0035380b01007387 */ /* 0x000fda0000100800 */
[----:B------:R-:W-:Y:S04]  /*2c3e0*/  STL.64 [R1+0x900], R16 ;  /* 0x0009001001007387 */ /* 0x000fe80000100a00 */
[----:B------:R-:W-:Y:S04]  /*2c3f0*/  STL.64 [R1+0x908], R18 ;  /* 0x0009081201007387 */ /* 0x000fe80000100a00 */
[----:B------:R-:W0:Y:S04]  /*2c400*/  LDSM.16.MT88.4 R16, [R29+UR4+0x2100] ;  /* 0x002100041d10783b */ /* 0x000e280008004200 */
[----:B0-----:R0:W-:Y:S04]  /*2c410*/  STL.64 [R1+0x3428], R18 ;  /* 0x0034281201007387 */ /* 0x0011e80000100a00 */
[----:B------:R-:W-:Y:S04]  /*2c420*/  STL.64 [R1+0x3420], R16 ;  /* 0x0034201001007387 */ /* 0x000fe80000100a00 */
[----:B0-----:R-:W2:Y:S01]  /*2c430*/  LDL.64 R18, [R1+0xf8] ;  /* 0x0000f80001127983 */ /* 0x001ea20000100a00 */
[----:B----4-:R-:W-:Y:S06]  /*2c440*/  HMMA.16816.F32.BF16 R12, R20, R26, R12 ;  /* 0x0000001a140c723c */ /* 0x010fec000004180c */
[----:B------:R-:W-:-:S02]  /*2c450*/  IMAD.MOV.U32 R5, RZ, RZ, R26 ;  /* 0x000000ffff057224 */ /* 0x000fc400078e001a */
[----:B------:R-:W-:Y:S01]  /*2c460*/  IMAD.MOV.U32 R4, RZ, RZ, R27 ;  /* 0x000000ffff047224 */ /* 0x000fe200078e001b */
[----:B--2---:R-:W-:-:S14]  /*2c470*/  STL.64 [R1+0x3570], R18 ;  /* 0x0035701201007387 */ /* 0x004fdc0000100a00 */
[----:B------:R-:W-:Y:S04]  /*2c480*/  STL.64 [R1+0x990], R12 ;  /* 0x0009900c01007387 */ /* 0x000fe80000100a00 */
[----:B------:R-:W-:Y:S04]  /*2c490*/  STL.64 [R1+0x3558], R6 ;  /* 0x0035580601007387 */ /* 0x000fe80000100a00 */
[----:B------:R0:W-:Y:S04]  /*2c4a0*/  STL.64 [R1+0x3550], R4 ;  /* 0x0035500401007387 */ /* 0x0001e80000100a00 */
[----:B0-----:R-:W2:Y:S04]  /*2c4b0*/  LDL.LU R4, [R1+0x400] ;  /* 0x0004000001047983 */ /* 0x001ea80000300800 */
[----:B------:R-:W2:Y:S04]  /*2c4c0*/  LDL.LU R5, [R1+0x404] ;  /* 0x0004040001057983 */ /* 0x000ea80000300800 */
[----:B------:R-:W3:Y:S04]  /*2c4d0*/  LDL.LU R6, [R1+0x408] ;  /* 0x0004080001067983 */ /* 0x000ee80000300800 */
[----:B------:R-:W3:Y:S04]  /*2c4e0*/  LDL.LU R7, [R1+0x40c] ;  /* 0x00040c0001077983 */ /* 0x000ee80000300800 */
[----:B------:R-:W4:Y:S04]  /*2c4f0*/  LDL.LU R16, [R1+0x410] ;  /* 0x0004100001107983 */ /* 0x000f280000300800 */
[----:B------:R-:W4:Y:S04]  /*2c500*/  LDL.LU R17, [R1+0x414] ;  /* 0x0004140001117983 */ /* 0x000f280000300800 */
[----:B------:R-:W2:Y:S04]  /*2c510*/  LDL.LU R18, [R1+0x418] ;  /* 0x0004180001127983 */ /* 0x000ea80000300800 */
[----:B------:R-:W2:Y:S04]  /*2c520*/  LDL.LU R19, [R1+0x41c] ;  /* 0x00041c0001137983 */ /* 0x000ea80000300800 */
[----:B--2---:R0:W-:Y:S04]  /*2c530*/  STL.64 [R1+0x3580], R18 ;  /* 0x0035801201007387 */ /* 0x0041e80000100a00 */
[----:B----4-:R-:W-:Y:S04]  /*2c540*/  STL.64 [R1+0x3578], R16 ;  /* 0x0035781001007387 */ /* 0x010fe80000100a00 */
[----:B0-----:R-:W2:Y:S04]  /*2c550*/  LDL.64 R18, [R1+0x128] ;  /* 0x0001280001127983 */ /* 0x001ea80000100a00 */
[----:B--2---:R0:W-:Y:S04]  /*2c560*/  STL.64 [R1+0x3590], R18 ;  /* 0x0035901201007387 */ /* 0x0041e80000100a00 */
[----:B0-----:R-:W2:Y:S04]  /*2c570*/  LDL.64 R18, [R1+0x138] ;  /* 0x0001380001127983 */ /* 0x001ea80000100a00 */
[----:B--2---:R0:W-:Y:S04]  /*2c580*/  STL.64 [R1+0x35a8], R18 ;  /* 0x0035a81201007387 */ /* 0x0041e80000100a00 */
[----:B0-----:R-:W2:Y:S04]  /*2c590*/  LDL R18, [R1+0x148] ;  /* 0x0001480001127983 */ /* 0x001ea80000100800 */
[----:B------:R-:W2:Y:S04]  /*2c5a0*/  LDL R19, [R1+0x14c] ;  /* 0x00014c0001137983 */ /* 0x000ea80000100800 */
[----:B--2---:R-:W-:Y:S04]  /*2c5b0*/  STL.64 [R1+0x35c0], R18 ;  /* 0x0035c01201007387 */ /* 0x004fe80000100a00 */
[----:B---3--:R0:W-:Y:S04]  /*2c5c0*/  STL.64 [R1+0x3568], R6 ;  /* 0x0035680601007387 */ /* 0x0081e80000100a00 */
[----:B------:R1:W-:Y:S04]  /*2c5d0*/  STL.64 [R1+0x3560], R4 ;  /* 0x0035600401007387 */ /* 0x0003e80000100a00 */
[----:B0-----:R-:W2:Y:S04]  /*2c5e0*/  LDL.64 R6, [R1+0x118] ;  /* 0x0001180001067983 */ /* 0x001ea80000100a00 */
[----:B--2---:R0:W-:Y:S04]  /*2c5f0*/  STL.64 [R1+0x3588], R6 ;  /* 0x0035880601007387 */ /* 0x0041e80000100a00 */
[----:B-1----:R-:W2:Y:S04]  /*2c600*/  LDL.LU R4, [R1+0x420] ;  /* 0x0004200001047983 */ /* 0x002ea80000300800 */
[----:B------:R-:W2:Y:S04]  /*2c610*/  LDL.LU R5, [R1+0x424] ;  /* 0x0004240001057983 */ /* 0x000ea80000300800 */
[----:B0-----:R-:W3:Y:S04]  /*2c620*/  LDL.LU R6, [R1+0x428] ;  /* 0x0004280001067983 */ /* 0x001ee80000300800 */
[----:B------:R-:W3:Y:S04]  /*2c630*/  LDL.LU R7, [R1+0x42c] ;  /* 0x00042c0001077983 */ /* 0x000ee80000300800 */
[----:B------:R-:W4:Y:S04]  /*2c640*/  LDL.LU R24, [R1+0x450] ;  /* 0x0004500001187983 */ /* 0x000f280000300800 */
[----:B------:R-:W4:Y:S04]  /*2c650*/  LDL.LU R25, [R1+0x454] ;  /* 0x0004540001197983 */ /* 0x000f280000300800 */
[----:B------:R-:W2:Y:S04]  /*2c660*/  LDL.LU R26, [R1+0x458] ;  /* 0x00045800011a7983 */ /* 0x000ea80000300800 */
[----:B------:R-:W2:Y:S04]  /*2c670*/  LDL.LU R27, [R1+0x45c] ;  /* 0x00045c00011b7983 */ /* 0x000ea80000300800 */
[----:B--2---:R0:W-:Y:S04]  /*2c680*/  STL.64 [R1+0x35d8], R26 ;  /* 0x0035d81a01007387 */ /* 0x0041e80000100a00 */
[----:B----4-:R-:W-:Y:S04]  /*2c690*/  STL.64 [R1+0x35d0], R24 ;  /* 0x0035d01801007387 */ /* 0x010fe80000100a00 */
[----:B0-----:R-:W2:Y:S04]  /*2c6a0*/  LDL R26, [R1+0x168] ;  /* 0x00016800011a7983 */ /* 0x001ea80000100800 */
[----:B------:R-:W2:Y:S04]  /*2c6b0*/  LDL R27, [R1+0x16c] ;  /* 0x00016c00011b7983 */ /* 0x000ea80000100800 */
[----:B--2---:R0:W-:Y:S04]  /*2c6c0*/  STL.64 [R1+0x35e8], R26 ;  /* 0x0035e81a01007387 */ /* 0x0041e80000100a00 */
[----:B0-----:R-:W2:Y:S04]  /*2c6d0*/  LDL.64 R26, [R1+0x178] ;  /* 0x00017800011a7983 */ /* 0x001ea80000100a00 */
[----:B--2---:R-:W-:Y:S04]  /*2c6e0*/  STL.64 [R1+0x3600], R26 ;  /* 0x0036001a01007387 */ /* 0x004fe80000100a00 */
[----:B------:R-:W2:Y:S04]  /*2c6f0*/  LDL.64 R18, [R1+0x158] ;  /* 0x0001580001127983 */ /* 0x000ea80000100a00 */
[----:B--2---:R0:W-:Y:S04]  /*2c700*/  STL.64 [R1+0x35e0], R18 ;  /* 0x0035e01201007387 */ /* 0x0041e80000100a00 */
[----:B------:R-:W2:Y:S04]  /*2c710*/  LDL.LU R16, [R1+0x460] ;  /* 0x0004600001107983 */ /* 0x000ea80000300800 */
[----:B------:R-:W2:Y:S04]  /*2c720*/  LDL.LU R17, [R1+0x464] ;  /* 0x0004640001117983 */ /* 0x000ea80000300800 */
[----:B0-----:R-:W4:Y:S04]  /*2c730*/  LDL.LU R18, [R1+0x468] ;  /* 0x0004680001127983 */ /* 0x001f280000300800 */
[----:B------:R-:W4:Y:S04]  /*2c740*/  LDL.LU R19, [R1+0x46c] ;  /* 0x00046c0001137983 */ /* 0x000f280000300800 */
[----:B------:R-:W3:Y:S04]  /*2c750*/  LDL R26, [R1+0x188] ;  /* 0x00018800011a7983 */ /* 0x000ee80000100800 */
[----:B------:R-:W3:Y:S04]  /*2c760*/  LDL R27, [R1+0x18c] ;  /* 0x00018c00011b7983 */ /* 0x000ee80000100800 */
[----:B---3--:R-:W-:Y:S04]  /*2c770*/  STL.64 [R1+0x3618], R26 ;  /* 0x0036181a01007387 */ /* 0x008fe80000100a00 */
[----:B----4-:R-:W-:Y:S04]  /*2c780*/  STL.64 [R1+0x35f8], R18 ;  /* 0x0035f81201007387 */ /* 0x010fe80000100a00 */
[----:B--2---:R0:W-:Y:S04]  /*2c790*/  STL.64 [R1+0x35f0], R16 ;  /* 0x0035f01001007387 */ /* 0x0041e80000100a00 */
[----:B0-----:R-:W2:Y:S04]  /*2c7a0*/  LDL.LU R16, [R1+0x470] ;  /* 0x0004700001107983 */ /* 0x001ea80000300800 */
[----:B------:R-:W2:Y:S04]  /*2c7b0*/  LDL.LU R17, [R1+0x474] ;  /* 0x0004740001117983 */ /* 0x000ea80000300800 */
[----:B------:R-:W3:Y:S04]  /*2c7c0*/  LDL.LU R18, [R1+0x478] ;  /* 0x0004780001127983 */ /* 0x000ee80000300800 */
[----:B------:R-:W3:Y:S04]  /*2c7d0*/  LDL.LU R19, [R1+0x47c] ;  /* 0x00047c0001137983 */ /* 0x000ee80000300800 */
[----:B------:R-:W4:Y:S04]  /*2c7e0*/  LDL R26, [R1+0x198] ;  /* 0x00019800011a7983 */ /* 0x000f280000100800 */
[----:B------:R-:W4:Y:S04]  /*2c7f0*/  LDL R27, [R1+0x19c] ;  /* 0x00019c00011b7983 */ /* 0x000f280000100800 */
[----:B------:R-:W2:Y:S04]  /*2c800*/  LDL.LU R8, [R1+0x4a0] ;  /* 0x0004a00001087983 */ /* 0x000ea80000300800 */
[----:B------:R-:W2:Y:S04]  /*2c810*/  LDL.LU R9, [R1+0x4a4] ;  /* 0x0004a40001097983 */ /* 0x000ea80000300800 */
[----:B------:R-:W3:Y:S04]  /*2c820*/  LDL.LU R10, [R1+0x4a8] ;  /* 0x0004a800010a7983 */ /* 0x000ee80000300800 */
[----:B------:R-:W3:Y:S04]  /*2c830*/  LDL.LU R11, [R1+0x4ac] ;  /* 0x0004ac00010b7983 */ /* 0x000ee80000300800 */
[----:B---3--:R-:W-:Y:S04]  /*2c840*/  STL.64 [R1+0x3650], R10 ;  /* 0x0036500a01007387 */ /* 0x008fe80000100a00 */
[----:B--2---:R-:W-:Y:S04]  /*2c850*/  STL.64 [R1+0x3648], R8 ;  /* 0x0036480801007387 */ /* 0x004fe80000100a00 */
[----:B----4-:R0:W-:Y:S04]  /*2c860*/  STL.64 [R1+0x3630], R26 ;  /* 0x0036301a01007387 */ /* 0x0101e80000100a00 */
[----:B0-----:R-:W2:Y:S04]  /*2c870*/  LDL R26, [R1+0x1b8] ;  /* 0x0001b800011a7983 */ /* 0x001ea80000100800 */
[----:B------:R-:W2:Y:S04]  /*2c880*/  LDL R27, [R1+0x1bc] ;  /* 0x0001bc00011b7983 */ /* 0x000ea80000100800 */
[----:B------:R-:W2:Y:S04]  /*2c890*/  LDL.LU R8, [R1+0x4b0] ;  /* 0x0004b00001087983 */ /* 0x000ea80000300800 */
[----:B------:R-:W2:Y:S04]  /*2c8a0*/  LDL.LU R9, [R1+0x4b4] ;  /* 0x0004b40001097983 */ /* 0x000ea80000300800 */
[----:B------:R-:W2:Y:S04]  /*2c8b0*/  LDL.LU R10, [R1+0x4b8] ;  /* 0x0004b800010a7983 */ /* 0x000ea80000300800 */
[----:B------:R-:W2:Y:S04]  /*2c8c0*/  LDL.LU R11, [R1+0x4bc] ;  /* 0x0004bc00010b7983 */ /* 0x000ea80000300800 */
[----:B------:R-:W-:Y:S04]  /*2c8d0*/  STL.64 [R1+0x3610], R18 ;  /* 0x0036101201007387 */ /* 0x000fe80000100a00 */
[----:B------:R0:W-:Y:S04]  /*2c8e0*/  STL.64 [R1+0x3608], R16 ;  /* 0x0036081001007387 */ /* 0x0001e80000100a00 */
[----:B0-----:R-:W3:Y:S04]  /*2c8f0*/  LDL.LU R16, [R1+0x480] ;  /* 0x0004800001107983 */ /* 0x001ee80000300800 */
[----:B------:R-:W3:Y:S04]  /*2c900*/  LDL.LU R17, [R1+0x484] ;  /* 0x0004840001117983 */ /* 0x000ee80000300800 */
[----:B------:R-:W4:Y:S04]  /*2c910*/  LDL.LU R18, [R1+0x488] ;  /* 0x0004880001127983 */ /* 0x000f280000300800 */
[----:B------:R-:W4:Y:S04]  /*2c920*/  LDL.LU R19, [R1+0x48c] ;  /* 0x00048c0001137983 */ /* 0x000f280000300800 */
[----:B----4-:R-:W-:Y:S04]  /*2c930*/  STL.64 [R1+0x3628], R18 ;  /* 0x0036281201007387 */ /* 0x010fe80000100a00 */
[----:B---3--:R0:W-:Y:S04]  /*2c940*/  STL.64 [R1+0x3620], R16 ;  /* 0x0036201001007387 */ /* 0x0081e80000100a00 */
[----:B0-----:R-:W3:Y:S04]  /*2c950*/  LDL.LU R16, [R1+0x490] ;  /* 0x0004900001107983 */ /* 0x001ee80000300800 */
[----:B------:R-:W3:Y:S04]  /*2c960*/  LDL.LU R17, [R1+0x494] ;  /* 0x0004940001117983 */ /* 0x000ee80000300800 */
[----:B------:R-:W4:Y:S04]  /*2c970*/  LDL.LU R18, [R1+0x498] ;  /* 0x0004980001127983 */ /* 0x000f280000300800 */
[----:B------:R-:W4:Y:S04]  /*2c980*/  LDL.LU R19, [R1+0x49c] ;  /* 0x00049c0001137983 */ /* 0x000f280000300800 */
[----:B----4-:R0:W-:Y:S04]  /*2c990*/  STL.64 [R1+0x3640], R18 ;  /* 0x0036401201007387 */ /* 0x0101e80000100a00 */
[----:B---3--:R-:W-:Y:S04]  /*2c9a0*/  STL.64 [R1+0x3638], R16 ;  /* 0x0036381001007387 */ /* 0x008fe80000100a00 */
[----:B0-----:R-:W3:Y:S04]  /*2c9b0*/  LDL.64 R18, [R1+0x1a8] ;  /* 0x0001a80001127983 */ /* 0x001ee80000100a00 */
[----:B------:R-:W-:Y:S04]  /*2c9c0*/  STL.64 [R1+0x35a0], R6 ;  /* 0x0035a00601007387 */ /* 0x000fe80000100a00 */
[----:B------:R0:W-:Y:S04]  /*2c9d0*/  STL.64 [R1+0x3598], R4 ;  /* 0x0035980401007387 */ /* 0x0001e80000100a00 */
[----:B0-----:R-:W4:Y:S04]  /*2c9e0*/  LDL.LU R4, [R1+0x430] ;  /* 0x0004300001047983 */ /* 0x001f280000300800 */
[----:B------:R-:W4:Y:S04]  /*2c9f0*/  LDL.LU R5, [R1+0x434] ;  /* 0x0004340001057983 */ /* 0x000f280000300800 */
[----:B------:R-:W3:Y:S04]  /*2ca00*/  LDL.LU R6, [R1+0x438] ;  /* 0x0004380001067983 */ /* 0x000ee80000300800 */
[----:B------:R-:W3:Y:S01]  /*2ca10*/  LDL.LU R7, [R1+0x43c] ;  /* 0x00043c0001077983 */ /* 0x000ee20000300800 */
[----:B------:R-:W-:-:S02]  /*2ca20*/  IMAD.MOV.U32 R0, RZ, RZ, R15 ;  /* 0x000000ffff007224 */ /* 0x000fc400078e000f */
[----:B------:R-:W-:Y:S01]  /*2ca30*/  IMAD.MOV.U32 R28, RZ, RZ, R14 ;  /* 0x000000ffff1c7224 */ /* 0x000fe200078e000e */
[----:B--2---:R-:W-:Y:S01]  /*2ca40*/  HMMA.16816.F32.BF16 R24, R20, R26, R8 ;  /* 0x0000001a1418723c */ /* 0x004fe20000041808 */
[----:B---3--:R-:W-:Y:S04]  /*2ca50*/  STL.64 [R1+0x35b8], R6 ;  /* 0x0035b80601007387 */ /* 0x008fe80000100a00 */
[----:B----4-:R0:W-:Y:S04]  /*2ca60*/  STL.64 [R1+0x35b0], R4 ;  /* 0x0035b00401007387 */ /* 0x0101e80000100a00 */
[----:B0-----:R-:W2:Y:S04]  /*2ca70*/  LDL.LU R4, [R1+0x440] ;  /* 0x0004400001047983 */ /* 0x001ea80000300800 */
[----:B------:R-:W2:Y:S04]  /*2ca80*/  LDL.LU R5, [R1+0x444] ;  /* 0x0004440001057983 */ /* 0x000ea80000300800 */
[----:B------:R-:W2:Y:S04]  /*2ca90*/  LDL.LU R6, [R1+0x448] ;  /* 0x0004480001067983 */ /* 0x000ea80000300800 */
[----:B------:R-:W2:Y:S04]  /*2caa0*/  LDL.LU R7, [R1+0x44c] ;  /* 0x00044c0001077983 */ /* 0x000ea80000300800 */
[----:B------:R-:W3:Y:S04]  /*2cab0*/  LDL.LU R12, [R1+0x3d0] ;  /* 0x0003d000010c7983 */ /* 0x000ee80000300800 */
[----:B------:R-:W3:Y:S04]  /*2cac0*/  LDL.LU R13, [R1+0x3d4] ;  /* 0x0003d400010d7983 */ /* 0x000ee80000300800 */
[----:B------:R0:W-:Y:S04]  /*2cad0*/  STL [R1+0x2e34], R0 ;  /* 0x002e340001007387 */ /* 0x0001e80000100800 */
[----:B------:R-:W-:Y:S04]  /*2cae0*/  STL [R1+0x2e30], R28 ;  /* 0x002e301c01007387 */ /* 0x000fe80000100800 */
[----:B------:R-:W4:Y:S04]  /*2caf0*/  LDL.LU.64 R10, [R1+0x3650] ;  /* 0x00365000010a7983 */ /* 0x000f280000300a00 */
[----:B------:R-:W4:Y:S04]  /*2cb00*/  LDL.LU.64 R8, [R1+0x3648] ;  /* 0x0036480001087983 */ /* 0x000f280000300a00 */
[----:B------:R-:W-:Y:S04]  /*2cb10*/  STL.64 [R1+0x980], R24 ;  /* 0x0009801801007387 */ /* 0x000fe80000100a00 */
[----:B------:R4:W-:Y:S01]  /*2cb20*/  STL.64 [R1+0x988], R26 ;  /* 0x0009881a01007387 */ /* 0x0009e20000100a00 */
[----:B------:R-:W-:-:S02]  /*2cb30*/  IMAD.MOV.U32 R14, RZ, RZ, R3 ;  /* 0x000000ffff0e7224 */ /* 0x000fc400078e0003 */
[----:B------:R-:W-:Y:S02]  /*2cb40*/  IMAD.MOV.U32 R15, RZ, RZ, R2 ;  /* 0x000000ffff0f7224 */ /* 0x000fe400078e0002 */
[----:B0-----:R-:W-:Y:S01]  /*2cb50*/  IMAD.MOV.U32 R0, RZ, RZ, R19 ;  /* 0x000000ffff007224 */ /* 0x001fe200078e0013 */
[----:B----4-:R-:W-:Y:S07]  /*2cb60*/  HMMA.16816.F32.BF16 R24, R20, R18, R8 ;  /* 0x000000121418723c */ /* 0x010fee0000041808 */
[----:B------:R-:W-:-:S02]  /*2cb70*/  IMAD.MOV.U32 R8, RZ, RZ, R18 ;  /* 0x000000ffff087224 */ /* 0x000fc400078e0012 */
[----:B------:R-:W4:Y:S04]  /*2cb80*/  LDL.LU.64 R18, [R1+0x3640] ;  /* 0x0036400001127983 */ /* 0x000f280000300a00 */
[----:B------:R-:W4:Y:S10]  /*2cb90*/  LDL.LU.64 R16, [R1+0x3638] ;  /* 0x0036380001107983 */ /* 0x000f340000300a00 */
[----:B------:R4:W-:Y:S01]  /*2cba0*/  STL.64 [R1+0x970], R24 ;  /* 0x0009701801007387 */ /* 0x0009e20000100a00 */
[----:B------:R-:W-:-:S02]  /*2cbb0*/  IMAD.MOV.U32 R3, RZ, RZ, R26 ;  /* 0x000000ffff037224 */ /* 0x000fc400078e001a */
[----:B------:R-:W-:Y:S02]  /*2cbc0*/  IMAD.MOV.U32 R2, RZ, RZ, R27 ;  /* 0x000000ffff027224 */ /* 0x000fe400078e001b */
[----:B------:R-:W4:Y:S04]  /*2cbd0*/  LDL.LU.64 R26, [R1+0x3630] ;  /* 0x00363000011a7983 */ /* 0x000f280000300a00 */
[----:B------:R-:W-:Y:S04]  /*2cbe0*/  STL [R1+0x2e3c], R2 ;  /* 0x002e3c0201007387 */ /* 0x000fe80000100800 */
[----:B------:R-:W-:Y:S01]  /*2cbf0*/  STL [R1+0x2e38], R3 ;  /* 0x002e380301007387 */ /* 0x000fe20000100800 */
[----:B----4-:R-:W-:Y:S03]  /*2cc00*/  HMMA.16816.F32.BF16 R24, R20, R26, R16 ;  /* 0x0000001a1418723c */ /* 0x010fe60000041810 */
[----:B------:R-:W4:Y:S04]  /*2cc10*/  LDL.LU.64 R18, [R1+0x3628] ;  /* 0x0036280001127983 */ /* 0x000f280000300a00 */
[----:B------:R-:W4:-:S15]  /*2cc20*/  LDL.LU.64 R16, [R1+0x3620] ;  /* 0x0036200001107983 */ /* 0x000f1e0000300a00 */
[----:B------:R-:W-:-:S01]  /*2cc30*/  NOP ;  /* 0x0000000000007918 */ /* 0x000fc20000000000 */
[----:B------:R-:W-:Y:S04]  /*2cc40*/  STL.64 [R1+0x960], R24 ;  /* 0x0009601801007387 */ /* 0x000fe80000100a00 */
[----:B------:R0:W-:Y:S04]  /*2cc50*/  STL.64 [R1+0x968], R26 ;  /* 0x0009681a01007387 */ /* 0x0001e80000100a00 */
[----:B0-----:R-:W4:Y:S02]  /*2cc60*/  LDL.LU.64 R26, [R1+0x3618] ;  /* 0x00361800011a7983 */ /* 0x001f240000300a00 */
[----:B----4-:R-:W-:Y:S02]  /*2cc70*/  HMMA.16816.F32.BF16 R24, R20, R26, R16 ;  /* 0x0000001a1418723c */ /* 0x010fe40000041810 */
[----:B------:R-:W4:Y:S04]  /*2cc80*/  LDL.LU.64 R18, [R1+0x3610] ;  /* 0x0036100001127983 */ /* 0x000f280000300a00 */
[----:B------:R-:W4:-:S15]  /*2cc90*/  LDL.LU.64 R16, [R1+0x3608] ;  /* 0x0036080001107983 */ /* 0x000f1e0000300a00 */
[----:B------:R-:W-:-:S02]  /*2cca0*/  NOP ;  /* 0x0000000000007918 */ /* 0x000fc40000000000 */
[----:B------:R-:W-:Y:S04]  /*2ccb0*/  STL.64 [R1+0x950], R24 ;  /* 0x0009501801007387 */ /* 0x000fe80000100a00 */
[----:B------:R0:W-:Y:S04]  /*2ccc0*/  STL.64 [R1+0x958], R26 ;  /* 0x0009581a01007387 */ /* 0x0001e80000100a00 */
[----:B0-----:R-:W4:Y:S02]  /*2ccd0*/  LDL.LU.64 R26, [R1+0x3600] ;  /* 0x00360000011a7983 */ /* 0x001f240000300a00 */
[----:B----4-:R-:W-:Y:S06]  /*2cce0*/  HMMA.16816.F32.BF16 R16, R20, R26, R16 ;  /* 0x0000001a1410723c */ /* 0x010fec0000041810 */
[----:B------:R-:W-:-:S02]  /*2ccf0*/  IMAD.MOV.U32 R3, RZ, RZ, R26 ;  /* 0x000000ffff037224 */ /* 0x000fc400078e001a */
[----:B------:R-:W-:-:S15]  /*2cd00*/  IMAD.MOV.U32 R2, RZ, RZ, R27 ;  /* 0x000000ffff027224 */ /* 0x000fde00078e001b */
[----:B------:R-:W-:Y:S04]  /*2cd10*/  STL.64 [R1+0x940], R16 ;  /* 0x0009401001007387 */ /* 0x000fe80000100a00 */
[----:B------:R0:W-:Y:S04]  /*2cd20*/  STL.64 [R1+0x948], R18 ;  /* 0x0009481201007387 */ /* 0x0001e80000100a00 */
[----:B0-----:R-:W4:Y:S04]  /*2cd30*/  LDL.LU.64 R18, [R1+0x35f8] ;  /* 0x0035f80001127983 */ /* 0x001f280000300a00 */
[----:B------:R-:W4:Y:S04]  /*2cd40*/  LDL.LU.64 R16, [R1+0x35f0] ;  /* 0x0035f00001107983 */ /* 0x000f280000300a00 */
[----:B------:R-:W4:Y:S02]  /*2cd50*/  LDL.LU.64 R26, [R1+0x35e8] ;  /* 0x0035e800011a7983 */ /* 0x000f240000300a00 */
[----:B----4-:R-:W-:Y:S02]  /*2cd60*/  HMMA.16816.F32.BF16 R24, R20, R26, R16 ;  /* 0x0000001a1418723c */ /* 0x010fe40000041810 */
[----:B------:R-:W4:-:S15]  /*2cd70*/  LDL.LU.64 R18, [R1+0x35e0] ;  /* 0x0035e00001127983 */ /* 0x000f1e0000300a00 */
[----:B------:R-:W-:-:S06]  /*2cd80*/  NOP ;  /* 0x0000000000007918 */ /* 0x000fcc0000000000 */
[----:B------:R-:W-:Y:S04]  /*2cd90*/  STL.64 [R1+0x4c0], R24 ;  /* 0x0004c01801007387 */ /* 0x000fe80000100a00 */
[----:B------:R0:W-:Y:S04]  /*2cda0*/  STL.64 [R1+0x4c8], R26 ;  /* 0x0004c81a01007387 */ /* 0x0001e80000100a00 */
[----:B0-----:R-:W2:Y:S04]  /*2cdb0*/  LDL.LU.64 R26, [R1+0x35d8] ;  /* 0x0035d800011a7983 */ /* 0x001ea80000300a00 */
[----:B------:R-:W2:Y:S01]  /*2cdc0*/  LDL.LU.64 R24, [R1+0x35d0] ;  /* 0x0035d00001187983 */ /* 0x000ea20000300a00 */
[----:B----4-:R-:W-:Y:S01]  /*2cdd0*/  IMAD.MOV.U32 R9, RZ, RZ, R19 ;  /* 0x000000ffff097224 */ /* 0x010fe200078e0013 */
[----:B--2---:R-:W-:-:S15]  /*2cde0*/  HMMA.16816.F32.BF16 R24, R20, R18, R24 ;  /* 0x000000121418723c */ /* 0x004fde0000041818 */
[----:B------:R-:W-:-:S08]  /*2cdf0*/  NOP ;  /* 0x0000000000007918 */ /* 0x000fd00000000000 */
[----:B------:R0:W-:Y:S04]  /*2ce00*/  STL.64 [R1+0x4b0], R24 ;  /* 0x0004b01801007387 */ /* 0x0001e80000100a00 */
[----:B------:R1:W-:Y:S01]  /*2ce10*/  STL.64 [R1+0x4b8], R26 ;  /* 0x0004b81a01007387 */ /* 0x0003e20000100a00 */
[----:B0-----:R-:W-:-:S03]  /*2ce20*/  IMAD.MOV.U32 R24, RZ, RZ, R18 ;  /* 0x000000ffff187224 */ /* 0x001fc600078e0012 */
[----:B-1----:R-:W2:Y:S04]  /*2ce30*/  LDL.LU.64 R26, [R1+0x35c8] ;  /* 0x0035c800011a7983 */ /* 0x002ea80000300a00 */
[----:B------:R-:W4:Y:S02]  /*2ce40*/  LDL.LU.64 R18, [R1+0x35c0] ;  /* 0x0035c00001127983 */ /* 0x000f240000300a00 */
        /* <DEDUP_REMOVED lines=23> */
[----:B----4-:R-:W-:-:S15]  /*2cfc0*/  HMMA.16816.F32.BF16 R16, R20, R6, R16 ;  /* 0x000000061410723c */ /* 0x010fde0000041810 */
[----:B------:R-:W-:-:S08]  /*2cfd0*/  NOP ;  /* 0x0000000000007918 */ /* 0x000fd00000000000 */
[----:B------:R0:W-:Y:S04]  /*2cfe0*/  STL.64 [R1+0x470], R16 ;  /* 0x0004701001007387 */ /* 0x0001e80000100a00 */
[----:B------:R1:W-:Y:S01]  /*2cff0*/  STL.64 [R1+0x478], R18 ;  /* 0x0004781201007387 */ /* 0x0003e20000100a00 */
[----:B0-----:R-:W-:-:S03]  /*2d000*/  IMAD.MOV.U32 R17, RZ, RZ, R6 ;  /* 0x000000ffff117224 */ /* 0x001fc600078e0006 */
[----:B-1----:R-:W3:Y:S01]  /*2d010*/  LDL.LU.64 R18, [R1+0x3570] ;  /* 0x0035700001127983 */ /* 0x002ee20000300a00 */
[----:B------:R-:W-:-:S03]  /*2d020*/  IMAD.MOV.U32 R16, RZ, RZ, R7 ;  /* 0x000000ffff107224 */ /* 0x000fc600078e0007 */
[----:B------:R-:W2:Y:S04]  /*2d030*/  LDL.LU.64 R6, [R1+0x3568] ;  /* 0x0035680001067983 */ /* 0x000ea80000300a00 */
[----:B------:R-:W2:Y:S02]  /*2d040*/  LDL.LU.64 R4, [R1+0x3560] ;  /* 0x0035600001047983 */ /* 0x000ea40000300a00 */
[C---:B--2---:R-:W-:Y:S06]  /*2d050*/  HMMA.16816.F32.BF16 R4, R20.reuse, R26, R4 ;  /* 0x0000001a1404723c */ /* 0x044fec0000041804 */
[----:B---3--:R-:W-:-:S15]  /*2d060*/  HMMA.16816.F32.BF16 R20, R20, R18, R12 ;  /* 0x000000121414723c */ /* 0x008fde000004180c */
[----:B------:R-:W-:-:S02]  /*2d070*/  NOP ;  /* 0x0000000000007918 */ /* 0x000fc40000000000 */
[----:B------:R-:W-:Y:S04]  /*2d080*/  STL.64 [R1+0x460], R4 ;  /* 0x0004600401007387 */ /* 0x000fe80000100a00 */
[----:B------:R0:W-:Y:S04]  /*2d090*/  STL.64 [R1+0x468], R6 ;  /* 0x0004680601007387 */ /* 0x0001e80000100a00 */
[----:B0-----:R-:W2:Y:S04]  /*2d0a0*/  LDL.LU.64 R6, [R1+0x3558] ;  /* 0x0035580001067983 */ /* 0x001ea80000300a00 */
[----:B------:R-:W3:Y:S04]  /*2d0b0*/  LDL.LU.64 R4, [R1+0x3550] ;  /* 0x0035500001047983 */ /* 0x000ee80000300a00 */
[----:B------:R-:W-:Y:S04]  /*2d0c0*/  STL.64 [R1+0x3438], R26 ;  /* 0x0034381a01007387 */ /* 0x000fe80000100a00 */
[----:B------:R-:W2:Y:S04]  /*2d0d0*/  LDL.LU.64 R14, [R1+0x3548] ;  /* 0x00354800010e7983 */ /* 0x000ea80000300a00 */
[----:B------:R-:W2:Y:S04]  /*2d0e0*/  LDL.LU.64 R12, [R1+0x3540] ;  /* 0x00354000010c7983 */ /* 0x000ea80000300a00 */
[----:B------:R0:W-:Y:S04]  /*2d0f0*/  STL.64 [R1+0x450], R20 ;  /* 0x0004501401007387 */ /* 0x0001e80000100a00 */
[----:B------:R1:W-:Y:S04]  /*2d100*/  STL.64 [R1+0x458], R22 ;  /* 0x0004581601007387 */ /* 0x0003e80000100a00 */
[----:B0-----:R-:W2:Y:S04]  /*2d110*/  LDL.LU R20, [R1+0x2f0] ;  /* 0x0002f00001147983 */ /* 0x001ea80000300800 */
[----:B------:R-:W2:Y:S04]  /*2d120*/  LDL.LU R21, [R1+0x2f4] ;  /* 0x0002f40001157983 */ /* 0x000ea80000300800 */
[----:B-1----:R-:W2:Y:S04]  /*2d130*/  LDL.LU R22, [R1+0x2f8] ;  /* 0x0002f80001167983 */ /* 0x002ea80000300800 */
[----:B------:R-:W2:Y:S01]  /*2d140*/  LDL.LU R23, [R1+0x2fc] ;  /* 0x0002fc0001177983 */ /* 0x000ea20000300800 */
[----:B------:R-:W-:-:S02]  /*2d150*/  IMAD.MOV.U32 R26, RZ, RZ, R17 ;  /* 0x000000ffff1a7224 */ /* 0x000fc400078e0011 */
[----:B------:R-:W-:Y:S01]  /*2d160*/  IMAD.MOV.U32 R27, RZ, RZ, R16 ;  /* 0x000000ffff1b7224 */ /* 0x000fe200078e0010 */
[----:B------:R0:W-:Y:S01]  /*2d170*/  STL.64 [R1+0x3440], R18 ;  /* 0x0034401201007387 */ /* 0x0001e20000100a00 */
[----:B--2---:R-:W-:-:S15]  /*2d180*/  HMMA.16816.F32.BF16 R20, R12, R6, R20 ;  /* 0x000000060c14723c */ /* 0x004fde0000041814 */
[----:B------:R-:W-:-:S08]  /*2d190*/  NOP ;  /* 0x0000000000007918 */ /* 0x000fd00000000000 */
[----:B------:R-:W-:Y:S04]  /*2d1a0*/  STL.64 [R1+0xa50], R20 ;  /* 0x000a501401007387 */ /* 0x000fe80000100a00 */
[----:B------:R-:W-:Y:S04]  /*2d1b0*/  STL.64 [R1+0xa58], R22 ;  /* 0x000a581601007387 */ /* 0x000fe80000100a00 */
[----:B------:R1:W-:Y:S04]  /*2d1c0*/  STL.64 [R1+0x3448], R26 ;  /* 0x0034481a01007387 */ /* 0x0003e80000100a00 */
[----:B------:R-:W2:Y:S04]  /*2d1d0*/  LDL.LU R16, [R1+0x310] ;  /* 0x0003100001107983 */ /* 0x000ea80000300800 */
[----:B------:R-:W2:Y:S04]  /*2d1e0*/  LDL.LU R17, [R1+0x314] ;  /* 0x0003140001117983 */ /* 0x000ea80000300800 */
[----:B0-----:R-:W4:Y:S04]  /*2d1f0*/  LDL.LU R18, [R1+0x318] ;  /* 0x0003180001127983 */ /* 0x001f280000300800 */
[----:B------:R-:W4:Y:S01]  /*2d200*/  LDL.LU R19, [R1+0x31c] ;  /* 0x00031c0001137983 */ /* 0x000f220000300800 */
[----:B-1----:R-:W-:-:S02]  /*2d210*/  IMAD.MOV.U32 R26, RZ, RZ, R10 ;  /* 0x000000ffff1a7224 */ /* 0x002fc400078e000a */
[----:B------:R-:W-:Y:S01]  /*2d220*/  IMAD.MOV.U32 R27, RZ, RZ, R11 ;  /* 0x000000ffff1b7224 */ /* 0x000fe200078e000b */
[----:B----4-:R-:W-:Y:S04]  /*2d230*/  STL.64 [R1+0x3458], R18 ;  /* 0x0034581201007387 */ /* 0x010fe80000100a00 */
[----:B--2---:R-:W-:Y:S04]  /*2d240*/  STL.64 [R1+0x3450], R16 ;  /* 0x0034501001007387 */ /* 0x004fe80000100a00 */
[----:B------:R-:W2:Y:S04]  /*2d250*/  LDL.LU R10, [R1+0x353c] ;  /* 0x00353c00010a7983 */ /* 0x000ea80000300800 */
[----:B------:R-:W2:Y:S04]  /*2d260*/  LDL.LU R11, [R1+0x3538] ;  /* 0x00353800010b7983 */ /* 0x000ea80000300800 */
[----:B------:R0:W-:Y:S02]  /*2d270*/  STL.64 [R1+0x3460], R26 ;  /* 0x0034601a01007387 */ /* 0x0001e40000100a00 */
[----:B0-----:R-:W-:-:S02]  /*2d280*/  IMAD.MOV.U32 R26, RZ, RZ, R28 ;  /* 0x000000ffff1a7224 */ /* 0x001fc400078e001c */
[----:B------:R-:W-:-:S05]  /*2d290*/  IMAD.MOV.U32 R27, RZ, RZ, R25 ;  /* 0x000000ffff1b7224 */ /* 0x000fca00078e0019 */
[----:B------:R0:W-:Y:S04]  /*2d2a0*/  STL.64 [R1+0x3478], R26 ;  /* 0x0034781a01007387 */ /* 0x0001e80000100a00 */
[----:B0-----:R-:W4:Y:S04]  /*2d2b0*/  LDL.64 R26, [R1+0x148] ;  /* 0x00014800011a7983 */ /* 0x001f280000100a00 */
[----:B----4-:R0:W-:Y:S04]  /*2d2c0*/  STL.64 [R1+0x3490], R26 ;  /* 0x0034901a01007387 */ /* 0x0101e80000100a00 */
[----:B------:R-:W4:Y:S04]  /*2d2d0*/  LDL.LU R16, [R1+0x320] ;  /* 0x0003200001107983 */ /* 0x000f280000300800 */
[----:B------:R-:W4:Y:S04]  /*2d2e0*/  LDL.LU R17, [R1+0x324] ;  /* 0x0003240001117983 */ /* 0x000f280000300800 */
[----:B------:R-:W3:Y:S04]  /*2d2f0*/  LDL.LU R18, [R1+0x328] ;  /* 0x0003280001127983 */ /* 0x000ee80000300800 */
[----:B------:R-:W3:Y:S01]  /*2d300*/  LDL.LU R19, [R1+0x32c] ;  /* 0x00032c0001137983 */ /* 0x000ee20000300800 */
[----:B0-----:R-:W-:-:S02]  /*2d310*/  IMAD.MOV.U32 R26, RZ, RZ, R24 ;  /* 0x000000ffff1a7224 */ /* 0x001fc400078e0018 */
[----:B------:R-:W-:-:S05]  /*2d320*/  IMAD.MOV.U32 R27, RZ, RZ, R9 ;  /* 0x000000ffff1b7224 */ /* 0x000fca00078e0009 */
[----:B------:R-:W-:Y:S04]  /*2d330*/  STL.64 [R1+0x34a8], R26 ;  /* 0x0034a81a01007387 */ /* 0x000fe80000100a00 */
[----:B---3--:R-:W-:Y:S04]  /*2d340*/  STL.64 [R1+0x3470], R18 ;  /* 0x0034701201007387 */ /* 0x008fe80000100a00 */
[----:B----4-:R0:W-:Y:S04]  /*2d350*/  STL.64 [R1+0x3468], R16 ;  /* 0x0034681001007387 */ /* 0x0101e80000100a00 */
[----:B0-----:R-:W3:Y:S04]  /*2d360*/  LDL.LU R16, [R1+0x330] ;  /* 0x0003300001107983 */ /* 0x001ee80000300800 */
[----:B------:R-:W3:Y:S04]  /*2d370*/  LDL.LU R17, [R1+0x334] ;  /* 0x0003340001117983 */ /* 0x000ee80000300800 */
[----:B------:R-:W4:Y:S04]  /*2d380*/  LDL.LU R18, [R1+0x338] ;  /* 0x0003380001127983 */ /* 0x000f280000300800 */
[----:B------:R-:W4:Y:S04]  /*2d390*/  LDL.LU R19, [R1+0x33c] ;  /* 0x00033c0001137983 */ /* 0x000f280000300800 */
[----:B------:R-:W2:Y:S04]  /*2d3a0*/  LDL.LU R24, [R1+0x360] ;  /* 0x0003600001187983 */ /* 0x000ea80000300800 */
[----:B------:R-:W2:Y:S04]  /*2d3b0*/  LDL.LU R25, [R1+0x364] ;  /* 0x0003640001197983 */ /* 0x000ea80000300800 */
[----:B------:R-:W3:Y:S04]  /*2d3c0*/  LDL.LU R26, [R1+0x368] ;  /* 0x00036800011a7983 */ /* 0x000ee80000300800 */
[----:B------:R-:W3:Y:S04]  /*2d3d0*/  LDL.LU R27, [R1+0x36c] ;  /* 0x00036c00011b7983 */ /* 0x000ee80000300800 */
[----:B---3--:R0:W-:Y:S04]  /*2d3e0*/  STL.64 [R1+0x34b8], R26 ;  /* 0x0034b81a01007387 */ /* 0x0081e80000100a00 */
[----:B--2---:R-:W-:Y:S01]  /*2d3f0*/  STL.64 [R1+0x34b0], R24 ;  /* 0x0034b01801007387 */ /* 0x004fe20000100a00 */
[----:B0-----:R-:W-:-:S02]  /*2d400*/  IMAD.MOV.U32 R26, RZ, RZ, R3 ;  /* 0x000000ffff1a7224 */ /* 0x001fc400078e0003 */
[----:B------:R-:W-:-:S05]  /*2d410*/  IMAD.MOV.U32 R27, RZ, RZ, R2 ;  /* 0x000000ffff1b7224 */ /* 0x000fca00078e0002 */
[----:B------:R0:W-:Y:S04]  /*2d420*/  STL.64 [R1+0x34d0], R26 ;  /* 0x0034d01a01007387 */ /* 0x0001e80000100a00 */
[----:B0-----:R-:W2:Y:S04]  /*2d430*/  LDL.64 R26, [R1+0x188] ;  /* 0x00018800011a7983 */ /* 0x001ea80000100a00 */
[----:B--2---:R0:W-:Y:S04]  /*2d440*/  STL.64 [R1+0x34e8], R26 ;  /* 0x0034e81a01007387 */ /* 0x0041e80000100a00 */
[----:B0-----:R-:W2:Y:S04]  /*2d450*/  LDL.64 R26, [R1+0x198] ;  /* 0x00019800011a7983 */ /* 0x001ea80000100a00 */
[----:B--2---:R0:W-:Y:S04]  /*2d460*/  STL.64 [R1+0x34f0], R26 ;  /* 0x0034f01a01007387 */ /* 0x0041e80000100a00 */
[----:B----4-:R-:W-:Y:S04]  /*2d470*/  STL.64 [R1+0x3488], R18 ;  /* 0x0034881201007387 */ /* 0x010fe80000100a00 */
[----:B------:R1:W-:Y:S01]  /*2d480*/  STL.64 [R1+0x3480], R16 ;  /* 0x0034801001007387 */ /* 0x0003e20000100a00 */
[----:B0-----:R-:W-:-:S02]  /*2d490*/  IMAD.MOV.U32 R26, RZ, RZ, R8 ;  /* 0x000000ffff1a7224 */ /* 0x001fc400078e0008 */
[----:B------:R-:W-:Y:S01]  /*2d4a0*/  IMAD.MOV.U32 R27, RZ, RZ, R0 ;  /* 0x000000ffff1b7224 */ /* 0x000fe200078e0000 */
[----:B-1----:R-:W2:Y:S04]  /*2d4b0*/  LDL.LU R16, [R1+0x340] ;  /* 0x0003400001107983 */ /* 0x002ea80000300800 */
[----:B------:R-:W2:Y:S04]  /*2d4c0*/  LDL.LU R17, [R1+0x344] ;  /* 0x0003440001117983 */ /* 0x000ea80000300800 */
[----:B------:R-:W3:Y:S04]  /*2d4d0*/  LDL.LU R18, [R1+0x348] ;  /* 0x0003480001127983 */ /* 0x000ee80000300800 */
[----:B------:R-:W3:Y:S04]  /*2d4e0*/  LDL.LU R19, [R1+0x34c] ;  /* 0x00034c0001137983 */ /* 0x000ee80000300800 */
[----:B------:R0:W-:Y:S04]  /*2d4f0*/  STL.64 [R1+0x3508], R26 ;  /* 0x0035081a01007387 */ /* 0x0001e80000100a00 */
[----:B0-----:R-:W4:Y:S04]  /*2d500*/  LDL.64 R26, [R1+0x1b8] ;  /* 0x0001b800011a7983 */ /* 0x001f280000100a00 */
[----:B----4-:R-:W-:Y:S04]  /*2d510*/  STL.64 [R1+0x3520], R26 ;  /* 0x0035201a01007387 */ /* 0x010fe80000100a00 */
[----:B---3--:R-:W-:Y:S04]  /*2d520*/  STL.64 [R1+0x34a0], R18 ;  /* 0x0034a01201007387 */ /* 0x008fe80000100a00 */
[----:B--2---:R0:W-:Y:S04]  /*2d530*/  STL.64 [R1+0x3498], R16 ;  /* 0x0034981001007387 */ /* 0x0041e80000100a00 */
[----:B0-----:R-:W2:Y:S04]  /*2d540*/  LDL.LU R16, [R1+0x350] ;  /* 0x0003500001107983 */ /* 0x001ea80000300800 */
[----:B------:R-:W2:Y:S04]  /*2d550*/  LDL.LU R17, [R1+0x354] ;  /* 0x0003540001117983 */ /* 0x000ea80000300800 */
[----:B------:R-:W3:Y:S04]  /*2d560*/  LDL.LU R18, [R1+0x358] ;  /* 0x0003580001127983 */ /* 0x000ee80000300800 */
[----:B------:R-:W3:Y:S04]  /*2d570*/  LDL.LU R19, [R1+0x35c] ;  /* 0x00035c0001137983 */ /* 0x000ee80000300800 */
[----:B------:R-:W4:Y:S04]  /*2d580*/  LDL.LU R20, [R1+0x2e0] ;  /* 0x0002e00001147983 */ /* 0x000f280000300800 */
[----:B------:R-:W4:Y:S04]  /*2d590*/  LDL.LU R21, [R1+0x2e4] ;  /* 0x0002e40001157983 */ /* 0x000f280000300800 */
[----:B------:R-:W4:Y:S04]  /*2d5a0*/  LDL.LU R22, [R1+0x2e8] ;  /* 0x0002e80001167983 */ /* 0x000f280000300800 */
[----:B------:R-:W4:Y:S04]  /*2d5b0*/  LDL.LU R23, [R1+0x2ec] ;  /* 0x0002ec0001177983 */ /* 0x000f280000300800 */
[----:B---3--:R-:W-:Y:S04]  /*2d5c0*/  STL.64 [R1+0x34c8], R18 ;  /* 0x0034c81201007387 */ /* 0x008fe80000100a00 */
[----:B--2---:R0:W-:Y:S04]  /*2d5d0*/  STL.64 [R1+0x34c0], R16 ;  /* 0x0034c01001007387 */ /* 0x0041e80000100a00 */
[----:B0-----:R-:W2:Y:S04]  /*2d5e0*/  LDL.LU R16, [R1+0x370] ;  /* 0x0003700001107983 */ /* 0x001ea80000300800 */
[----:B------:R-:W2:Y:S04]  /*2d5f0*/  LDL.LU R17, [R1+0x374] ;  /* 0x0003740001117983 */ /* 0x000ea80000300800 */
[----:B------:R-:W3:Y:S04]  /*2d600*/  LDL.LU R18, [R1+0x378] ;  /* 0x0003780001127983 */ /* 0x000ee80000300800 */
[----:B------:R-:W3:Y:S04]  /*2d610*/  LDL.LU R19, [R1+0x37c] ;  /* 0x00037c0001137983 */ /* 0x000ee80000300800 */
        /* <DEDUP_REMOVED lines=17> */
[----:B------:R-:W3:Y:S01]  /*2d730*/  LDL.LU R19, [R1+0x3bc] ;  /* 0x0003bc0001137983 */ /* 0x000ee20000300800 */
[----:B----4-:R-:W-:Y:S01]  /*2d740*/  HMMA.16816.F32.BF16 R20, R12, R10, R20 ;  /* 0x0000000a0c14723c */ /* 0x010fe20000041814 */
[----:B------:R-:W-:-:S02]  /*2d750*/  IMAD.MOV.U32 R27, RZ, RZ, R4 ;  /* 0x000000ffff1b7224 */ /* 0x000fc400078e0004 */
[----:B------:R-:W-:Y:S01]  /*2d760*/  IMAD.MOV.U32 R26, RZ, RZ, R5 ;  /* 0x000000ffff1a7224 */ /* 0x000fe200078e0005 */
[----:B---3--:R-:W-:Y:S04]  /*2d770*/  STL.64 [R1+0x3530], R18 ;  /* 0x0035301201007387 */ /* 0x008fe80000100a00 */
[----:B--2---:R0:W-:Y:S04]  /*2d780*/  STL.64 [R1+0x3528], R16 ;  /* 0x0035281001007387 */ /* 0x0041e80000100a00 */
[----:B0-----:R-:W2:Y:S04]  /*2d790*/  LDL.LU R16, [R1+0x3c0] ;  /* 0x0003c00001107983 */ /* 0x001ea80000300800 */
[----:B------:R-:W2:Y:S04]  /*2d7a0*/  LDL.LU R17, [R1+0x3c4] ;  /* 0x0003c40001117983 */ /* 0x000ea80000300800 */
[----:B------:R-:W2:Y:S04]  /*2d7b0*/  LDL.LU R18, [R1+0x3c8] ;  /* 0x0003c80001127983 */ /* 0x000ea80000300800 */
[----:B------:R-:W2:Y:S04]  /*2d7c0*/  LDL.LU R19, [R1+0x3cc] ;  /* 0x0003cc0001137983 */ /* 0x000ea80000300800 */
[----:B------:R0:W-:Y:S04]  /*2d7d0*/  STL.64 [R1+0x3430], R6 ;  /* 0x0034300601007387 */ /* 0x0001e80000100a00 */
[----:B------:R-:W3:Y:S04]  /*2d7e0*/  LDL.LU R4, [R1+0x390] ;  /* 0x0003900001047983 */ /* 0x000ee80000300800 */
[----:B------:R-:W3:Y:S04]  /*2d7f0*/  LDL.LU R5, [R1+0x394] ;  /* 0x0003940001057983 */ /* 0x000ee80000300800 */
[----:B0-----:R-:W3:Y:S04]  /*2d800*/  LDL.LU R6, [R1+0x398] ;  /* 0x0003980001067983 */ /* 0x001ee80000300800 */
[----:B------:R-:W3:Y:S04]  /*2d810*/  LDL.LU R7, [R1+0x39c] ;  /* 0x00039c0001077983 */ /* 0x000ee80000300800 */
[----:B------:R-:W-:Y:S04]  /*2d820*/  STL.64 [R1+0xa40], R20 ;  /* 0x000a401401007387 */ /* 0x000fe80000100a00 */
[----:B------:R-:W-:Y:S04]  /*2d830*/  STL.64 [R1+0xa48], R22 ;  /* 0x000a481601007387 */ /* 0x000fe80000100a00 */
[----:B------:R-:W0:Y:S04]  /*2d840*/  LDSM.16.MT88.4 R20, [R29+UR4+0x2180] ;  /* 0x002180041d14783b */ /* 0x000e280008004200 */
[----:B0-----:R0:W-:Y:S04]  /*2d850*/  STL.64 [R1+0x3320], R22 ;  /* 0x0033201601007387 */ /* 0x0011e80000100a00 */
[----:B------:R-:W-:Y:S04]  /*2d860*/  STL.64 [R1+0x3318], R20 ;  /* 0x0033181401007387 */ /* 0x000fe80000100a00 */
[----:B0-----:R-:W4:Y:S01]  /*2d870*/  LDL.64 R22, [R1+0x168] ;  /* 0x0001680001167983 */ /* 0x001f220000100a00 */
[----:B--2---:R-:W-:Y:S03]  /*2d880*/  HMMA.16816.F32.BF16 R24, R12, R26, R16 ;  /* 0x0000001a0c18723c */ /* 0x004fe60000041810 */
[----:B------:R-:W2:Y:S04]  /*2d890*/  LDL.LU.64 R18, [R1+0x3530] ;  /* 0x0035300001127983 */ /* 0x000ea80000300a00 */
[----:B------:R-:W2:-:S15]  /*2d8a0*/  LDL.LU.64 R16, [R1+0x3528] ;  /* 0x0035280001107983 */ /* 0x000e9e0000300a00 */
[----:B------:R-:W-:-:S01]  /*2d8b0*/  NOP ;  /* 0x0000000000007918 */ /* 0x000fc20000000000 */
[----:B------:R-:W-:Y:S04]  /*2d8c0*/  STL.64 [R1+0xb20], R24 ;  /* 0x000b201801007387 */ /* 0x000fe80000100a00 */
[----:B------:R0:W-:Y:S04]  /*2d8d0*/  STL.64 [R1+0xb28], R26 ;  /* 0x000b281a01007387 */ /* 0x0001e80000100a00 */
[----:B0-----:R-:W2:Y:S02]  /*2d8e0*/  LDL.LU.64 R26, [R1+0x3520] ;  /* 0x00352000011a7983 */ /* 0x001ea40000300a00 */
[----:B--2---:R-:W-:Y:S06]  /*2d8f0*/  HMMA.16816.F32.BF16 R16, R12, R26, R16 ;  /* 0x0000001a0c10723c */ /* 0x004fec0000041810 */
[----:B------:R-:W-:-:S02]  /*2d900*/  IMAD.MOV.U32 R8, RZ, RZ, R26 ;  /* 0x000000ffff087224 */ /* 0x000fc400078e001a */
[----:B------:R-:W-:-:S15]  /*2d910*/  IMAD.MOV.U32 R3, RZ, RZ, R27 ;  /* 0x000000ffff037224 */ /* 0x000fde00078e001b */
[----:B------:R-:W-:Y:S04]  /*2d920*/  STL.64 [R1+0xb10], R16 ;  /* 0x000b101001007387 */ /* 0x000fe80000100a00 */
[----:B------:R0:W-:Y:S04]  /*2d930*/  STL.64 [R1+0xb18], R18 ;  /* 0x000b181201007387 */ /* 0x0001e80000100a00 */
[----:B0-----:R-:W2:Y:S04]  /*2d940*/  LDL.LU.64 R18, [R1+0x3518] ;  /* 0x0035180001127983 */ /* 0x001ea80000300a00 */
[----:B------:R-:W2:Y:S04]  /*2d950*/  LDL.LU.64 R16, [R1+0x3510] ;  /* 0x0035100001107983 */ /* 0x000ea80000300a00 */
[----:B------:R-:W2:Y:S02]  /*2d960*/  LDL.LU.64 R26, [R1+0x3508] ;  /* 0x00350800011a7983 */ /* 0x000ea40000300a00 */
[----:B--2---:R-:W-:Y:S02]  /*2d970*/  HMMA.16816.F32.BF16 R24, R12, R26, R16 ;  /* 0x0000001a0c18723c */ /* 0x004fe40000041810 */
[----:B------:R-:W2:Y:S04]  /*2d980*/  LDL.LU.64 R18, [R1+0x3500] ;  /* 0x0035000001127983 */ /* 0x000ea80000300a00 */
[----:B------:R-:W2:-:S15]  /*2d990*/  LDL.LU.64 R16, [R1+0x34f8] ;  /* 0x0034f80001107983 */ /* 0x000e9e0000300a00 */
[----:B------:R-:W-:-:S02]  /*2d9a0*/  NOP ;  /* 0x0000000000007918 */ /* 0x000fc40000000000 */
[----:B------:R-:W-:Y:S04]  /*2d9b0*/  STL.64 [R1+0xb00], R24 ;  /* 0x000b001801007387 */ /* 0x000fe80000100a00 */
[----:B------:R0:W-:Y:S04]  /*2d9c0*/  STL.64 [R1+0xb08], R26 ;  /* 0x000b081a01007387 */ /* 0x0001e80000100a00 */
[----:B0-----:R-:W3:Y:S02]  /*2d9d0*/  LDL.LU.64 R26, [R1+0x34f0] ;  /* 0x0034f000011a7983 */ /* 0x001ee40000300a00 */
[----:B---3--:R-:W-:-:S15]  /*2d9e0*/  HMMA.16816.F32.BF16 R4, R12, R26, R4 ;  /* 0x0000001a0c04723c */ /* 0x008fde0000041804 */
[----:B------:R-:W-:-:S08]  /*2d9f0*/  NOP ;  /* 0x0000000000007918 */ /* 0x000fd00000000000 */
[----:B------:R0:W-:Y:S04]  /*2da00*/  STL.64 [R1+0xaf0], R4 ;  /* 0x000af00401007387 */ /* 0x0001e80000100a00 */
[----:B------:R-:W-:Y:S01]  /*2da10*/  STL.64 [R1+0xaf8], R6 ;  /* 0x000af80601007387 */ /* 0x000fe20000100a00 */
[----:B0-----:R-:W-:Y:S02]  /*2da20*/  IMAD.MOV.U32 R5, RZ, RZ, R26 ;  /* 0x000000ffff057224 */ /* 0x001fe400078e001a */
[----:B------:R-:W-:Y:S02]  /*2da30*/  IMAD.MOV.U32 R4, RZ, RZ, R27 ;  /* 0x000000ffff047224 */ /* 0x000fe400078e001b */
[----:B------:R-:W2:Y:S02]  /*2da40*/  LDL.LU.64 R26, [R1+0x34e8] ;  /* 0x0034e800011a7983 */ /* 0x000ea40000300a00 */
        /* <DEDUP_REMOVED lines=14> */
[----:B0-----:R-:W4:Y:S04]  /*2db30*/  LDL.LU.64 R26, [R1+0x34b8] ;  /* 0x0034b800011a7983 */ /* 0x001f280000300a00 */
[----:B------:R-:W4:Y:S02]  /*2db40*/  LDL.LU.64 R24, [R1+0x34b0] ;  /* 0x0034b00001187983 */ /* 0x000f240000300a00 */
[----:B----4-:R-:W-:-:S15]  /*2db50*/  HMMA.16816.F32.BF16 R24, R12, R22, R24 ;  /* 0x000000160c18723c */ /* 0x010fde0000041818 */
[----:B------:R-:W-:-:S08]  /*2db60*/  NOP ;  /* 0x0000000000007918 */ /* 0x000fd00000000000 */
[----:B------:R-:W-:Y:S04]  /*2db70*/  STL.64 [R1+0xac0], R24 ;  /* 0x000ac01801007387 */ /* 0x000fe80000100a00 */
[----:B------:R0:W-:Y:S04]  /*2db80*/  STL.64 [R1+0xac8], R26 ;  /* 0x000ac81a01007387 */ /* 0x0001e80000100a00 */
[----:B0-----:R-:W2:Y:S02]  /*2db90*/  LDL.LU.64 R26, [R1+0x34a8] ;  /* 0x0034a800011a7983 */ /* 0x001ea40000300a00 */
[----:B--2---:R-:W-:Y:S02]  /*2dba0*/  HMMA.16816.F32.BF16 R24, R12, R26, R16 ;  /* 0x0000001a0c18723c */ /* 0x004fe40000041810 */
[----:B------:R-:W2:Y:S04]  /*2dbb0*/  LDL.LU.64 R18, [R1+0x34a0] ;  /* 0x0034a00001127983 */ /* 0x000ea80000300a00 */
[----:B------:R-:W2:-:S15]  /*2dbc0*/  LDL.LU.64 R16, [R1+0x3498] ;  /* 0x0034980001107983 */ /* 0x000e9e0000300a00 */
[----:B------:R-:W-:-:S02]  /*2dbd0*/  NOP ;  /* 0x0000000000007918 */ /* 0x000fc40000000000 */
        /* <DEDUP_REMOVED lines=11> */
[----:B------:R-:W-:Y:S04]  /*2dc90*/  STL.64 [R1+0x33c0], R22 ;  /* 0x0033c01601007387 */ /* 0x000fe80000100a00 */
[----:B------:R0:W-:Y:S04]  /*2dca0*/  STL.64 [R1+0x33b8], R20 ;  /* 0x0033b81401007387 */ /* 0x0001e80000100a00 */
[----:B0-----:R-:W3:Y:S04]  /*2dcb0*/  LDL.LU R20, [R1+0x300] ;  /* 0x0003000001147983 */ /* 0x001ee80000300800 */
[----:B------:R-:W3:Y:S04]  /*2dcc0*/  LDL.LU R21, [R1+0x304] ;  /* 0x0003040001157983 */ /* 0x000ee80000300800 */
[----:B------:R-:W3:Y:S04]  /*2dcd0*/  LDL.LU R22, [R1+0x308] ;  /* 0x0003080001167983 */ /* 0x000ee80000300800 */
[----:B------:R-:W3:Y:S01]  /*2dce0*/  LDL.LU R23, [R1+0x30c] ;  /* 0x00030c0001177983 */ /* 0x000ee20000300800 */
[----:B--2---:R-:W-:Y:S03]  /*2dcf0*/  HMMA.16816.F32.BF16 R24, R12, R26, R16 ;  /* 0x0000001a0c18723c */ /* 0x004fe60000041810 */
[----:B------:R-:W2:Y:S04]  /*2dd00*/  LDL.LU.64 R18, [R1+0x3470] ;  /* 0x0034700001127983 */ /* 0x000ea80000300a00 */
[----:B------:R-:W2:-:S15]  /*2dd10*/  LDL.LU.64 R16, [R1+0x3468] ;  /* 0x0034680001107983 */ /* 0x000e9e0000300a00 */
[----:B------:R-:W-:-:S01]  /*2dd20*/  NOP ;  /* 0x0000000000007918 */ /* 0x000fc20000000000 */
        /* <DEDUP_REMOVED lines=10> */
[----:B--2---:R-:W-:Y:S02]  /*2ddd0*/  HMMA.16816.F32.BF16 R24, R12, R26, R16 ;  /* 0x0000001a0c18723c */ /* 0x004fe40000041810 */
[----:B------:R-:W2:-:S15]  /*2dde0*/  LDL.LU.64 R18, [R1+0x3440] ;  /* 0x0034400001127983 */ /* 0x000e9e0000300a00 */
[----:B------:R-:W-:-:S06]  /*2ddf0*/  NOP ;  /* 0x0000000000007918 */ /* 0x000fcc0000000000 */
[----:B------:R-:W-:Y:S04]  /*2de00*/  STL.64 [R1+0xa70], R24 ;  /* 0x000a701801007387 */ /* 0x000fe80000100a00 */
[----:B------:R0:W-:Y:S04]  /*2de10*/  STL.64 [R1+0xa78], R26 ;  /* 0x000a781a01007387 */ /* 0x0001e80000100a00 */
[----:B0-----:R-:W3:Y:S02]  /*2de20*/  LDL.LU.64 R26, [R1+0x3438] ;  /* 0x00343800011a7983 */ /* 0x001ee40000300a00 */
[----:B---3--:R-:W-:-:S15]  /*2de30*/  HMMA.16816.F32.BF16 R20, R12, R26, R20 ;  /* 0x0000001a0c14723c */ /* 0x008fde0000041814 */
[----:B------:R-:W-:-:S08]  /*2de40*/  NOP ;  /* 0x0000000000007918 */ /* 0x000fd00000000000 */
[----:B------:R0:W-:Y:S04]  /*2de50*/  STL.64 [R1+0xa60], R20 ;  /* 0x000a601401007387 */ /* 0x0001e80000100a00 */
[----:B------:R1:W-:Y:S04]  /*2de60*/  STL.64 [R1+0xa68], R22 ;  /* 0x000a681601007387 */ /* 0x0003e80000100a00 */
[----:B0-----:R-:W3:Y:S04]  /*2de70*/  LDL.LU R20, [R1+0x280] ;  /* 0x0002800001147983 */ /* 0x001ee80000300800 */
[----:B------:R-:W3:Y:S04]  /*2de80*/  LDL.LU R21, [R1+0x284] ;  /* 0x0002840001157983 */ /* 0x000ee80000300800 */
[----:B-1----:R-:W4:Y:S04]  /*2de90*/  LDL.LU R22, [R1+0x288] ;  /* 0x0002880001167983 */ /* 0x002f280000300800 */
[----:B------:R-:W4:Y:S04]  /*2dea0*/  LDL.LU R23, [R1+0x28c] ;  /* 0x00028c0001177983 */ /* 0x000f280000300800 */
[----:B----4-:R0:W-:Y:S04]  /*2deb0*/  STL.64 [R1+0x33d0], R22 ;  /* 0x0033d01601007387 */ /* 0x0101e80000100a00 */
[----:B---3--:R-:W-:Y:S01]  /*2dec0*/  STL.64 [R1+0x33c8], R20 ;  /* 0x0033c81401007387 */ /* 0x008fe20000100a00 */
[----:B0-----:R-:W-:-:S02]  /*2ded0*/  IMAD.MOV.U32 R22, RZ, RZ, R5 ;  /* 0x000000ffff167224 */ /* 0x001fc400078e0005 */
[----:B------:R-:W-:Y:S02]  /*2dee0*/  IMAD.MOV.U32 R23, RZ, RZ, R4 ;  /* 0x000000ffff177224 */ /* 0x000fe400078e0004 */
[----:B------:R-:W2:Y:S04]  /*2def0*/  LDL.LU R4, [R1+0x2d0] ;  /* 0x0002d00001047983 */ /* 0x000ea80000300800 */
[----:B------:R-:W2:Y:S04]  /*2df00*/  LDL.LU R5, [R1+0x2d4] ;  /* 0x0002d40001057983 */ /* 0x000ea80000300800 */
[----:B------:R-:W2:Y:S04]  /*2df10*/  LDL.LU R6, [R1+0x2d8] ;  /* 0x0002d80001067983 */ /* 0x000ea80000300800 */
[----:B------:R-:W2:Y:S04]  /*2df20*/  LDL.LU R7, [R1+0x2dc] ;  /* 0x0002dc0001077983 */ /* 0x000ea80000300800 */
[----:B------:R0:W-:Y:S04]  /*2df30*/  STL.64 [R1+0x33e0], R22 ;  /* 0x0033e01601007387 */ /* 0x0001e80000100a00 */
[----:B0-----:R-:W3:Y:S04]  /*2df40*/  LDL.64 R22, [R1+0x1a8] ;  /* 0x0001a80001167983 */ /* 0x001ee80000100a00 */
[----:B---3--:R0:W-:Y:S02]  /*2df50*/  STL.64 [R1+0x33f8], R22 ;  /* 0x0033f81601007387 */ /* 0x0081e40000100a00 */
[----:B0-----:R-:W-:-:S02]  /*2df60*/  IMAD.MOV.U32 R22, RZ, RZ, R8 ;  /* 0x000000ffff167224 */ /* 0x001fc400078e0008 */
[----:B------:R-:W-:-:S05]  /*2df70*/  IMAD.MOV.U32 R23, RZ, RZ, R3 ;  /* 0x000000ffff177224 */ /* 0x000fca00078e0003 */
[----:B------:R0:W-:Y:S04]  /*2df80*/  STL.64 [R1+0x3410], R22 ;  /* 0x0034101601007387 */ /* 0x0001e80000100a00 */
[----:B0-----:R-:W3:Y:S04]  /*2df90*/  LDL.64 R22, [R1+0x8] ;  /* 0x0000080001167983 */ /* 0x001ee80000100a00 */
[----:B---3--:R0:W-:Y:S04]  /*2dfa0*/  STL.64 [R1+0x3418], R22 ;  /* 0x0034181601007387 */ /* 0x0081e80000100a00 */
[----:B------:R-:W3:Y:S04]  /*2dfb0*/  LDL.LU R20, [R1+0x1f0] ;  /* 0x0001f00001147983 */ /* 0x000ee80000300800 */
[----:B------:R-:W3:Y:S04]  /*2dfc0*/  LDL.LU R21, [R1+0x1f4] ;  /* 0x0001f40001157983 */ /* 0x000ee80000300800 */
[----:B0-----:R-:W3:Y:S04]  /*2dfd0*/  LDL.LU R22, [R1+0x1f8] ;  /* 0x0001f80001167983 */ /* 0x001ee80000300800 */
[----:B------:R-:W3:Y:S04]  /*2dfe0*/  LDL.LU R23, [R1+0x1fc] ;  /* 0x0001fc0001177983 */ /* 0x000ee80000300800 */
[----:B------:R0:W-:Y:S04]  /*2dff0*/  STL.64 [R1+0x3378], R26 ;  /* 0x0033781a01007387 */ /* 0x0001e80000100a00 */
[----:B0-----:R-:W4:Y:S04]  /*2e000*/  LDL.64 R26, [R1+0x178] ;  /* 0x00017800011a7983 */ /* 0x001f280000100a00 */
[----:B----4-:R0:W-:Y:S04]  /*2e010*/  STL.64 [R1+0x33d8], R26 ;  /* 0x0033d81a01007387 */ /* 0x0101e80000100a00 */
[----:B------:R-:W4:Y:S04]  /*2e020*/  LDL.LU R24, [R1+0x290] ;  /* 0x0002900001187983 */ /* 0x000f280000300800 */
[----:B------:R-:W4:Y:S04]  /*2e030*/  LDL.LU R25, [R1+0x294] ;  /* 0x0002940001197983 */ /* 0x000f280000300800 */
[----:B0-----:R-:W3:Y:S04]  /*2e040*/  LDL.LU R26, [R1+0x298] ;  /* 0x00029800011a7983 */ /* 0x001ee80000300800 */
[----:B------:R-:W3:Y:S01]  /*2e050*/  LDL.LU R27, [R1+0x29c] ;  /* 0x00029c00011b7983 */ /* 0x000ee20000300800 */
[----:B--2---:R-:W-:Y:S03]  /*2e060*/  HMMA.16816.F32.BF16 R12, R12, R18, R4 ;  /* 0x000000120c0c723c */ /* 0x004fe60000041804 */
[----:B---3--:R-:W-:Y:S04]  /*2e070*/  STL.64 [R1+0x33f0], R26 ;  /* 0x0033f01a01007387 */ /* 0x008fe80000100a00 */
[----:B----4-:R0:W-:Y:S04]  /*2e080*/  STL.64 [R1+0x33e8], R24 ;  /* 0x0033e81801007387 */ /* 0x0101e80000100a00 */
[----:B0-----:R-:W2:Y:S04]  /*2e090*/  LDL.LU R24, [R1+0x2a0] ;  /* 0x0002a00001187983 */ /* 0x001ea80000300800 */
[----:B------:R-:W2:Y:S04]  /*2e0a0*/  LDL.LU R25, [R1+0x2a4] ;  /* 0x0002a40001197983 */ /* 0x000ea80000300800 */
[----:B------:R-:W3:Y:S04]  /*2e0b0*/  LDL.LU R26, [R1+0x2a8] ;  /* 0x0002a800011a7983 */ /* 0x000ee80000300800 */
[----:B------:R-:W3:Y:S01]  /*2e0c0*/  LDL.LU R27, [R1+0x2ac] ;  /* 0x0002ac00011b7983 */ /* 0x000ee20000300800 */
        /* <DEDUP_REMOVED lines=8> */
[----:B------:R-:W-:Y:S04]  /*2e150*/  STL [R1+0x30cc], R29 ;  /* 0x0030cc1d01007387 */ /* 0x000fe80000100800 */
[----:B------:R-:W3:Y:S04]  /*2e160*/  LDL.LU.64 R6, [R1+0x3430] ;  /* 0x0034300001067983 */ /* 0x000ee80000300a00 */
[----:B------:R0:W-:Y:S04]  /*2e170*/  STL.64 [R1+0xa30], R12 ;  /* 0x000a300c01007387 */ /* 0x0001e80000100a00 */
[----:B------:R1:W-:Y:S04]  /*2e180*/  STL.64 [R1+0xa38], R14 ;  /* 0x000a380e01007387 */ /* 0x0003e80000100a00 */
[----:B------:R-:W3:Y:S04]  /*2e190*/  LDL.LU.64 R18, [R1+0x3428] ;  /* 0x0034280001127983 */ /* 0x000ee80000300a00 */
[----:B------:R-:W3:Y:S04]  /*2e1a0*/  LDL.LU.64 R16, [R1+0x3420] ;  /* 0x0034200001107983 */ /* 0x000ee80000300a00 */
[----:B0-----:R-:W4:Y:S04]  /*2e1b0*/  LDL.LU R12, [R1+0x1e0] ;  /* 0x0001e000010c7983 */ /* 0x001f280000300800 */
[----:B------:R-:W4:Y:S04]  /*2e1c0*/  LDL.LU R13, [R1+0x1e4] ;  /* 0x0001e400010d7983 */ /* 0x000f280000300800 */
[----:B-1----:R-:W4:Y:S04]  /*2e1d0*/  LDL.LU R14, [R1+0x1e8] ;  /* 0x0001e800010e7983 */ /* 0x002f280000300800 */
[----:B------:R-:W4:Y:S01]  /*2e1e0*/  LDL.LU R15, [R1+0x1ec] ;  /* 0x0001ec00010f7983 */ /* 0x000f220000300800 */
[----:B---3--:R-:W-:-:S15]  /*2e1f0*/  HMMA.16816.F32.BF16 R20, R16, R6, R20 ;  /* 0x000000061014723c */ /* 0x008fde0000041814 */
[----:B------:R-:W-:-:S08]  /*2e200*/  NOP ;  /* 0x0000000000007918 */ /* 0x000fd00000000000 */
[----:B------:R-:W-:Y:S04]  /*2e210*/  STL.64 [R1+0xb50], R20 ;  /* 0x000b501401007387 */ /* 0x000fe80000100a00 */
[----:B------:R0:W-:Y:S04]  /*2e220*/  STL.64 [R1+0xb58], R22 ;  /* 0x000b581601007387 */ /* 0x0001e80000100a00 */
[----:B0-----:R-:W3:Y:S04]  /*2e230*/  LDL.LU.64 R22, [R1+0x3418] ;  /* 0x0034180001167983 */ /* 0x001ee80000300a00 */
[----:B------:R0:W-:Y:S04]  /*2e240*/  STL [R1+0x332c], R6 ;  /* 0x00332c0601007387 */ /* 0x0001e80000100800 */
[----:B------:R1:W-:Y:S04]  /*2e250*/  STL [R1+0x3328], R7 ;  /* 0x0033280701007387 */ /* 0x0003e80000100800 */
[----:B------:R-:W3:Y:S04]  /*2e260*/  LDL.LU R4, [R1+0x2c0] ;  /* 0x0002c00001047983 */ /* 0x000ee80000300800 */
[----:B------:R-:W3:Y:S04]  /*2e270*/  LDL.LU R5, [R1+0x2c4] ;  /* 0x0002c40001057983 */ /* 0x000ee80000300800 */
[----:B0-----:R-:W3:Y:S04]  /*2e280*/  LDL.LU R6, [R1+0x2c8] ;  /* 0x0002c80001067983 */ /* 0x001ee80000300800 */
[----:B-1----:R-:W3:Y:S01]  /*2e290*/  LDL.LU R7, [R1+0x2cc] ;  /* 0x0002cc0001077983 */ /* 0x002ee20000300800 */
[----:B----4-:R-:W-:Y:S01]  /*2e2a0*/  HMMA.16816.F32.BF16 R12, R16, R10, R12 ;  /* 0x0000000a100c723c */ /* 0x010fe2000004180c */
[----:B------:R-:W-:-:S15]  /*2e2b0*/  LOP3.LUT R9, R29, 0x40, RZ, 0x3c, !PT ;  /* 0x000000401d097812 */ /* 0x000fde00078e3cff */
[----:B------:R-:W-:-:S07]  /*2e2c0*/  NOP ;  /* 0x0000000000007918 */ /* 0x000fce0000000000 */
[----:B------:R-:W-:Y:S04]  /*2e2d0*/  STL.64 [R1+0xb40], R12 ;  /* 0x000b400c01007387 */ /* 0x000fe80000100a00 */
[----:B------:R-:W-:Y:S04]  /*2e2e0*/  STL.64 [R1+0xb48], R14 ;  /* 0x000b480e01007387 */ /* 0x000fe80000100a00 */
[----:B------:R-:W0:Y:S04]  /*2e2f0*/  LDSM.16.MT88.4 R12, [R9+UR4+0x2000] ;  /* 0x00200004090c783b */ /* 0x000e280008004200 */
[----:B0-----:R0:W-:Y:S04]  /*2e300*/  STL.64 [R1+0x31f8], R14 ;  /* 0x0031f80e01007387 */ /* 0x0011e80000100a00 */
[----:B------:R1:W-:Y:S01]  /*2e310*/  STL.64 [R1+0x31f0], R12 ;  /* 0x0031f00c01007387 */ /* 0x0003e20000100a00 */
[----:B0-----:R-:W-:-:S02]  /*2e320*/  IMAD.MOV.U32 R14, RZ, RZ, R8 ;  /* 0x000000ffff0e7224 */ /* 0x001fc400078e0008 */
[----:B------:R-:W-:-:S05]  /*2e330*/  IMAD.MOV.U32 R15, RZ, RZ, R3 ;  /* 0x000000ffff0f7224 */ /* 0x000fca00078e0003 */
[----:B------:R0:W-:Y:S04]  /*2e340*/  STL.64 [R1+0x3350], R14 ;  /* 0x0033500e01007387 */ /* 0x0001e80000100a00 */
[----:B-1----:R-:W4:Y:S04]  /*2e350*/  LDL.LU R12, [R1+0x270] ;  /* 0x00027000010c7983 */ /* 0x002f280000300800 */
[----:B------:R-:W4:Y:S04]  /*2e360*/  LDL.LU R13, [R1+0x274] ;  /* 0x00027400010d7983 */ /* 0x000f280000300800 */
[----:B0-----:R-:W4:Y:S04]  /*2e370*/  LDL.LU R14, [R1+0x278] ;  /* 0x00027800010e7983 */ /* 0x001f280000300800 */
[----:B------:R-:W4:Y:S01]  /*2e380*/  LDL.LU R15, [R1+0x27c] ;  /* 0x00027c00010f7983 */ /* 0x000f220000300800 */
[----:B---3--:R-:W-:-:S15]  /*2e390*/  HMMA.16816.F32.BF16 R4, R16, R22, R4 ;  /* 0x000000161004723c */ /* 0x008fde0000041804 */
[----:B------:R-:W-:-:S08]  /*2e3a0*/  NOP ;  /* 0x0000000000007918 */ /* 0x000fd00000000000 */
[----:B------:R-:W-:Y:S04]  /*2e3b0*/  STL.64 [R1+0xc20], R4 ;  /* 0x000c200401007387 */ /* 0x000fe80000100a00 */
[----:B------:R0:W-:Y:S02]  /*2e3c0*/  STL.64 [R1+0xc28], R6 ;  /* 0x000c280601007387 */ /* 0x0001e40000100a00 */
[----:B0-----:R-:W-:Y:S02]  /*2e3d0*/  IMAD.MOV.U32 R6, RZ, RZ, R22 ;  /* 0x000000ffff067224 */ /* 0x001fe400078e0016 */
[----:B------:R-:W-:Y:S02]  /*2e3e0*/  IMAD.MOV.U32 R7, RZ, RZ, R23 ;  /* 0x000000ffff077224 */ /* 0x000fe400078e0017 */
[----:B------:R-:W2:Y:S04]  /*2e3f0*/  LDL.LU.64 R22, [R1+0x3410] ;  /* 0x0034100001167983 */ /* 0x000ea80000300a00 */
[----:B------:R-:W-:Y:S01]  /*2e400*/  STL.64 [R1+0x33b0], R6 ;  /* 0x0033b00601007387 */ /* 0x000fe20000100a00 */
[----:B--2---:R-:W-:Y:S03]  /*2e410*/  HMMA.16816.F32.BF16 R20, R16, R22, R24 ;  /* 0x000000161014723c */ /* 0x004fe60000041818 */
[----:B------:R-:W2:Y:S04]  /*2e420*/  LDL.LU.64 R26, [R1+0x3408] ;  /* 0x00340800011a7983 */ /* 0x000ea80000300a00 */
[----:B------:R-:W2:-:S15]  /*2e430*/  LDL.LU.64 R24, [R1+0x3400] ;  /* 0x0034000001187983 */ /* 0x000e9e0000300a00 */
[----:B------:R-:W-:-:S01]  /*2e440*/  NOP ;  /* 0x0000000000007918 */ /* 0x000fc20000000000 */
[----:B------:R-:W-:Y:S04]  /*2e450*/  STL.64 [R1+0xc10], R20 ;  /* 0x000c101401007387 */ /* 0x000fe80000100a00 */
        /* <DEDUP_REMOVED lines=13> */
[----:B------:R-:W4:-:S15]  /*2e530*/  LDL.LU.64 R26, [R1+0x33d8] ;  /* 0x0033d800011a7983 */ /* 0x000f1e0000300a00 */
[----:B------:R-:W-:-:S06]  /*2e540*/  NOP ;  /* 0x0000000000007918 */ /* 0x000fcc0000000000 */
[----:B------:R-:W-:Y:S04]  /*2e550*/  STL.64 [R1+0xbf0], R20 ;  /* 0x000bf01401007387 */ /* 0x000fe80000100a00 */
[----:B------:R0:W-:Y:S04]  /*2e560*/  STL.64 [R1+0xbf8], R22 ;  /* 0x000bf81601007387 */ /* 0x0001e80000100a00 */
[----:B0-----:R-:W2:Y:S04]  /*2e570*/  LDL.LU.64 R22, [R1+0x33d0] ;  /* 0x0033d00001167983 */ /* 0x001ea80000300a00 */
[----:B------:R-:W2:Y:S02]  /*2e580*/  LDL.LU.64 R20, [R1+0x33c8] ;  /* 0x0033c80001147983 */ /* 0x000ea40000300a00 */
[----:B--2---:R-:W-:Y:S02]  /*2e590*/  HMMA.16816.F32.BF16 R4, R16, R6, R20 ;  /* 0x000000061004723c */ /* 0x004fe40000041814 */
[----:B------:R-:W2:Y:S04]  /*2e5a0*/  LDL.LU.64 R22, [R1+0x33c0] ;  /* 0x0033c00001167983 */ /* 0x000ea80000300a00 */
[----:B------:R-:W3:-:S15]  /*2e5b0*/  LDL.LU.64 R20, [R1+0x33b8] ;  /* 0x0033b80001147983 */ /* 0x000ede0000300a00 */
[----:B------:R-:W-:-:S02]  /*2e5c0*/  NOP ;  /* 0x0000000000007918 */ /* 0x000fc40000000000 */
[----:B------:R-:W-:Y:S04]  /*2e5d0*/  STL.64 [R1+0xbe0], R4 ;  /* 0x000be00401007387 */ /* 0x000fe80000100a00 */
[----:B------:R4:W-:Y:S02]  /*2e5e0*/  STL.64 [R1+0xbe8], R6 ;  /* 0x000be80601007387 */ /* 0x0009e40000100a00 */
[----:B----4-:R-:W-:Y:S06]  /*2e5f0*/  HMMA.16816.F32.BF16 R4, R16, R26, R12 ;  /* 0x0000001a1004723c */ /* 0x010fec000004180c */
[----:B------:R-:W-:-:S02]  /*2e600*/  IMAD.MOV.U32 R8, RZ, RZ, R26 ;  /* 0x000000ffff087224 */ /* 0x000fc400078e001a */
[----:B------:R-:W-:-:S15]  /*2e610*/  IMAD.MOV.U32 R3, RZ, RZ, R27 ;  /* 0x000000ffff037224 */ /* 0x000fde00078e001b */
[----:B------:R0:W-:Y:S04]  /*2e620*/  STL.64 [R1+0xbd0], R4 ;  /* 0x000bd00401007387 */ /* 0x0001e80000100a00 */
[----:B------:R1:W-:Y:S04]  /*2e630*/  STL.64 [R1+0xbd8], R6 ;  /* 0x000bd80601007387 */ /* 0x0003e80000100a00 */
[----:B------:R-:W4:Y:S04]  /*2e640*/  LDL.LU R12, [R1+0x210] ;  /* 0x00021000010c7983 */ /* 0x000f280000300800 */
[----:B------:R-:W4:Y:S04]  /*2e650*/  LDL.LU R13, [R1+0x214] ;  /* 0x00021400010d7983 */ /* 0x000f280000300800 */
[----:B------:R-:W2:Y:S04]  /*2e660*/  LDL.LU R14, [R1+0x218] ;  /* 0x00021800010e7983 */ /* 0x000ea80000300800 */
[----:B------:R-:W2:Y:S04]  /*2e670*/  LDL.LU R15, [R1+0x21c] ;  /* 0x00021c00010f7983 */ /* 0x000ea80000300800 */
[----:B------:R-:W3:Y:S04]  /*2e680*/  LDL.LU R24, [R1+0x230] ;  /* 0x0002300001187983 */ /* 0x000ee80000300800 */
[----:B------:R-:W3:Y:S04]  /*2e690*/  LDL.LU R25, [R1+0x234] ;  /* 0x0002340001197983 */ /* 0x000ee80000300800 */
[----:B------:R-:W4:Y:S04]  /*2e6a0*/  LDL.LU R26, [R1+0x238] ;  /* 0x00023800011a7983 */ /* 0x000f280000300800 */
[----:B------:R-:W4:Y:S04]  /*2e6b0*/  LDL.LU R27, [R1+0x23c] ;  /* 0x00023c00011b7983 */ /* 0x000f280000300800 */
[----:B0-----:R-:W2:Y:S04]  /*2e6c0*/  LDL.LU R4, [R1+0x260] ;  /* 0x0002600001047983 */ /* 0x001ea80000300800 */
[----:B------:R-:W2:Y:S04]  /*2e6d0*/  LDL.LU R5, [R1+0x264] ;  /* 0x0002640001057983 */ /* 0x000ea80000300800 */
[----:B-1----:R-:W2:Y:S04]  /*2e6e0*/  LDL.LU R6, [R1+0x268] ;  /* 0x0002680001067983 */ /* 0x002ea80000300800 */
[----:B------:R-:W2:Y:S04]  /*2e6f0*/  LDL.LU R7, [R1+0x26c] ;  /* 0x00026c0001077983 */ /* 0x000ea80000300800 */
[----:B----4-:R0:W-:Y:S04]  /*2e700*/  STL.64 [R1+0x3388], R26 ;  /* 0x0033881a01007387 */ /* 0x0101e80000100a00 */
[----:B---3--:R-:W-:Y:S01]  /*2e710*/  STL.64 [R1+0x3380], R24 ;  /* 0x0033801801007387 */ /* 0x008fe20000100a00 */
[----:B0-----:R-:W-:-:S02]  /*2e720*/  IMAD.MOV.U32 R26, RZ, RZ, R21 ;  /* 0x000000ffff1a7224 */ /* 0x001fc400078e0015 */
[----:B------:R-:W-:-:S05]  /*2e730*/  IMAD.MOV.U32 R27, RZ, RZ, R20 ;  /* 0x000000ffff1b7224 */ /* 0x000fca00078e0014 */
[----:B------:R0:W-:Y:S04]  /*2e740*/  STL.64 [R1+0x3398], R26 ;  /* 0x0033981a01007387 */ /* 0x0001e80000100a00 */
[----:B0-----:R-:W3:Y:S04]  /*2e750*/  LDL.64 R26, [R1+0x158] ;  /* 0x00015800011a7983 */ /* 0x001ee80000100a00 */
[----:B--2---:R-:W-:Y:S04]  /*2e760*/  STL.64 [R1+0x3360], R14 ;  /* 0x0033600e01007387 */ /* 0x004fe80000100a00 */
[----:B------:R0:W-:Y:S04]  /*2e770*/  STL.64 [R1+0x3358], R12 ;  /* 0x0033580c01007387 */ /* 0x0001e80000100a00 */
[----:B0-----:R-:W2:Y:S04]  /*2e780*/  LDL.LU R12, [R1+0x220] ;  /* 0x00022000010c7983 */ /* 0x001ea80000300800 */
[----:B------:R-:W2:Y:S04]  /*2e790*/  LDL.LU R13, [R1+0x224] ;  /* 0x00022400010d7983 */ /* 0x000ea80000300800 */
[----:B------:R-:W4:Y:S04]  /*2e7a0*/  LDL.LU R14, [R1+0x228] ;  /* 0x00022800010e7983 */ /* 0x000f280000300800 */
[----:B------:R-:W4:Y:S04]  /*2e7b0*/  LDL.LU R15, [R1+0x22c] ;  /* 0x00022c00010f7983 */ /* 0x000f280000300800 */
[----:B----4-:R0:W-:Y:S04]  /*2e7c0*/  STL.64 [R1+0x3370], R14 ;  /* 0x0033700e01007387 */ /* 0x0101e80000100a00 */
[----:B--2---:R1:W-:Y:S04]  /*2e7d0*/  STL.64 [R1+0x3368], R12 ;  /* 0x0033680c01007387 */ /* 0x0043e80000100a00 */
[----:B0-----:R-:W2:Y:S01]  /*2e7e0*/  LDL.64 R14, [R1+0x138] ;  /* 0x00013800010e7983 */ /* 0x001ea20000100a00 */
[----:B------:R-:W-:Y:S03]  /*2e7f0*/  HMMA.16816.F32.BF16 R4, R16, R22, R4 ;  /* 0x000000161004723c */ /* 0x000fe60000041804 */
[----:B--2---:R0:W-:Y:S04]  /*2e800*/  STL.64 [R1+0x3390], R14 ;  /* 0x0033900e01007387 */ /* 0x0041e80000100a00 */
[----:B-1----:R-:W2:Y:S04]  /*2e810*/  LDL.LU R12, [R1+0x240] ;  /* 0x00024000010c7983 */ /* 0x002ea80000300800 */
[----:B------:R-:W2:Y:S04]  /*2e820*/  LDL.LU R13, [R1+0x244] ;  /* 0x00024400010d7983 */ /* 0x000ea80000300800 */
[----:B0-----:R-:W4:Y:S04]  /*2e830*/  LDL.LU R14, [R1+0x248] ;  /* 0x00024800010e7983 */ /* 0x001f280000300800 */
[----:B------:R-:W4:Y:S04]  /*2e840*/  LDL.LU R15, [R1+0x24c] ;  /* 0x00024c00010f7983 */ /* 0x000f280000300800 */
[----:B----4-:R-:W-:Y:S04]  /*2e850*/  STL.64 [R1+0x33a8], R14 ;  /* 0x0033a80e01007387 */ /* 0x010fe80000100a00 */
[----:B--2---:R0:W-:Y:S04]  /*2e860*/  STL.64 [R1+0x33a0], R12 ;  /* 0x0033a00c01007387 */ /* 0x0041e80000100a00 */
[----:B0-----:R-:W3:Y:S04]  /*2e870*/  LDL.LU R12, [R1+0x250] ;  /* 0x00025000010c7983 */ /* 0x001ee80000300800 */
[----:B------:R-:W3:Y:S04]  /*2e880*/  LDL.LU R13, [R1+0x254] ;  /* 0x00025400010d7983 */ /* 0x000ee80000300800 */
[----:B------:R-:W3:Y:S04]  /*2e890*/  LDL.LU R14, [R1+0x258] ;  /* 0x00025800010e7983 */ /* 0x000ee80000300800 */
[----:B------:R-:W3:Y:S04]  /*2e8a0*/  LDL.LU R15, [R1+0x25c] ;  /* 0x00025c00010f7983 */ /* 0x000ee80000300800 */
[----:B------:R0:W-:Y:S04]  /*2e8b0*/  STL.64 [R1+0x3310], R10 ;  /* 0x0033100a01007387 */ /* 0x0001e80000100a00 */
[----:B------:R-:W-:Y:S04]  /*2e8c0*/  STL.64 [R1+0x3308], R8 ;  /* 0x0033080801007387 */ /* 0x000fe80000100a00 */
[----:B0-----:R-:W2:Y:S04]  /*2e8d0*/  LDL.64 R10, [R1+0x128] ;  /* 0x00012800010a7983 */ /* 0x001ea80000100a00 */
[----:B------:R-:W-:Y:S04]  /*2e8e0*/  STL [R1+0x32d0], R3 ;  /* 0x0032d00301007387 */ /* 0x000fe80000100800 */
[----:B------:R-:W-:Y:S04]  /*2e8f0*/  STL.64 [R1+0xbc0], R4 ;  /* 0x000bc00401007387 */ /* 0x000fe80000100a00 */
[----:B------:R0:W-:Y:S04]  /*2e900*/  STL.64 [R1+0xbc8], R6 ;  /* 0x000bc80601007387 */ /* 0x0001e80000100a00 */
[----:B0-----:R-:W4:Y:S04]  /*2e910*/  LDL.LU.64 R6, [R1+0x33b0] ;  /* 0x0033b00001067983 */ /* 0x001f280000300a00 */
[----:B------:R-:W3:Y:S01]  /*2e920*/  LDL.LU R20, [R1+0x1d0] ;  /* 0x0001d00001147983 */ /* 0x000ee20000300800 */
[----:B------:R-:W-:-:S03]  /*2e930*/  IMAD.MOV.U32 R5, RZ, RZ, R22 ;  /* 0x000000ffff057224 */ /* 0x000fc600078e0016 */
[----:B------:R-:W3:Y:S01]  /*2e940*/  LDL.LU R21, [R1+0x1d4] ;  /* 0x0001d40001157983 */ /* 0x000ee20000300800 */
[----:B------:R-:W-:-:S03]  /*2e950*/  IMAD.MOV.U32 R4, RZ, RZ, R23 ;  /* 0x000000ffff047224 */ /* 0x000fc600078e0017 */
[----:B------:R-:W2:Y:S04]  /*2e960*/  LDL.LU R22, [R1+0x1d8] ;  /* 0x0001d80001167983 */ /* 0x000ea80000300800 */
[----:B------:R-:W2:Y:S04]  /*2e970*/  LDL.LU R23, [R1+0x1dc] ;  /* 0x0001dc0001177983 */ /* 0x000ea80000300800 */
[----:B--2---:R-:W-:Y:S04]  /*2e980*/  STL.64 [R1+0x3338], R22 ;  /* 0x0033381601007387 */ /* 0x004fe80000100a00 */
[----:B---3--:R0:W-:Y:S04]  /*2e990*/  STL.64 [R1+0x3330], R20 ;  /* 0x0033301401007387 */ /* 0x0081e80000100a00 */
[----:B0-----:R-:W2:Y:S04]  /*2e9a0*/  LDL.LU R20, [R1+0x200] ;  /* 0x0002000001147983 */ /* 0x001ea80000300800 */
[----:B------:R-:W2:Y:S04]  /*2e9b0*/  LDL.LU R21, [R1+0x204] ;  /* 0x0002040001157983 */ /* 0x000ea80000300800 */
[----:B------:R-:W3:Y:S04]  /*2e9c0*/  LDL.LU R22, [R1+0x208] ;  /* 0x0002080001167983 */ /* 0x000ee80000300800 */
[----:B------:R-:W3:Y:S01]  /*2e9d0*/  LDL.LU R23, [R1+0x20c] ;  /* 0x00020c0001177983 */ /* 0x000ee20000300800 */
[----:B------:R-:W-:Y:S06]  /*2e9e0*/  HMMA.16816.F32.BF16 R12, R16, R26, R12 ;  /* 0x0000001a100c723c */ /* 0x000fec000004180c */
[----:B------:R-:W-:-:S02]  /*2e9f0*/  IMAD.MOV.U32 R29, RZ, RZ, R26 ;  /* 0x000000ffff1d7224 */ /* 0x000fc400078e001a */
[----:B------:R-:W-:Y:S01]  /*2ea00*/  IMAD.MOV.U32 R28, RZ, RZ, R27 ;  /* 0x000000ffff1c7224 */ /* 0x000fe200078e001b */
[----:B---3--:R0:W-:Y:S04]  /*2ea10*/  STL.64 [R1+0x3348], R22 ;  /* 0x0033481601007387 */ /* 0x0081e80000100a00 */
[----:B--2---:R-:W-:Y:S04]  /*2ea20*/  STL.64 [R1+0x3340], R20 ;  /* 0x0033401401007387 */ /* 0x004fe80000100a00 */
[----:B0-----:R-:W2:Y:S04]  /*2ea30*/  LDL.64 R22, [R1+0x118] ;  /* 0x0001180001167983 */ /* 0x001ea80000100a00 */
[----:B------:R-:W-:Y:S04]  /*2ea40*/  STL [R1+0x32d4], R5 ;  /* 0x0032d40501007387 */ /* 0x000fe80000100800 */
[----:B------:R-:W-:Y:S04]  /*2ea50*/  STL.64 [R1+0xbb0], R12 ;  /* 0x000bb00c01007387 */ /* 0x000fe80000100a00 */
[----:B------:R0:W-:Y:S04]  /*2ea60*/  STL.64 [R1+0xbb8], R14 ;  /* 0x000bb80e01007387 */ /* 0x0001e80000100a00 */
[----:B0-----:R-:W3:Y:S04]  /*2ea70*/  LDL.LU.64 R14, [R1+0x33a8] ;  /* 0x0033a800010e7983 */ /* 0x001ee80000300a00 */
[----:B------:R-:W3:Y:S04]  /*2ea80*/  LDL.LU.64 R12, [R1+0x33a0] ;  /* 0x0033a000010c7983 */ /* 0x000ee80000300a00 */
[----:B------:R-:W3:Y:S02]  /*2ea90*/  LDL.LU.64 R26, [R1+0x3398] ;  /* 0x00339800011a7983 */ /* 0x000ee40000300a00 */
[----:B---3--:R-:W-:Y:S02]  /*2eaa0*/  HMMA.16816.F32.BF16 R24, R16, R26, R12 ;  /* 0x0000001a1018723c */ /* 0x008fe4000004180c */
[----:B------:R-:W3:-:S15]  /*2eab0*/  LDL.LU.64 R14, [R1+0x3390] ;  /* 0x00339000010e7983 */ /* 0x000ede0000300a00 */
[----:B------:R-:W-:-:S06]  /*2eac0*/  NOP ;  /* 0x0000000000007918 */ /* 0x000fcc0000000000 */
[----:B------:R-:W-:Y:S04]  /*2ead0*/  STL.64 [R1+0xba0], R24 ;  /* 0x000ba01801007387 */ /* 0x000fe80000100a00 */
[----:B------:R0:W-:Y:S04]  /*2eae0*/  STL.64 [R1+0xba8], R26 ;  /* 0x000ba81a01007387 */ /* 0x0001e80000100a00 */
[----:B0-----:R-:W3:Y:S04]  /*2eaf0*/  LDL.LU.64 R26, [R1+0x3388] ;  /* 0x00338800011a7983 */ /* 0x001ee80000300a00 */
[----:B------:R-:W3:Y:S02]  /*2eb00*/  LDL.LU.64 R24, [R1+0x3380] ;  /* 0x0033800001187983 */ /* 0x000ee40000300a00 */
[----:B---3--:R-:W-:-:S15]  /*2eb10*/  HMMA.16816.F32.BF16 R24, R16, R14, R24 ;  /* 0x0000000e1018723c */ /* 0x008fde0000041818 */
[----:B------:R-:W-:-:S08]  /*2eb20*/  NOP ;  /* 0x0000000000007918 */ /* 0x000fd00000000000 */
[----:B------:R0:W-:Y:S04]  /*2eb30*/  STL.64 [R1+0xb90], R24 ;  /* 0x000b901801007387 */ /* 0x0001e80000100a00 */
[----:B------:R1:W-:Y:S01]  /*2eb40*/  STL.64 [R1+0xb98], R26 ;  /* 0x000b981a01007387 */ /* 0x0003e20000100a00 */
[----:B0-----:R-:W-:-:S03]  /*2eb50*/  IMAD.MOV.U32 R25, RZ, RZ, R14 ;  /* 0x000000ffff197224 */ /* 0x001fc600078e000e */
[----:B-1----:R-:W3:Y:S01]  /*2eb60*/  LDL.LU.64 R26, [R1+0x3378] ;  /* 0x00337800011a7983 */ /* 0x002ee20000300a00 */
[----:B------:R-:W-:-:S03]  /*2eb70*/  IMAD.MOV.U32 R24, RZ, RZ, R15 ;  /* 0x000000ffff187224 */ /* 0x000fc600078e000f */
[----:B------:R-:W4:Y:S04]  /*2eb80*/  LDL.LU.64 R14, [R1+0x3370] ;  /* 0x00337000010e7983 */ /* 0x000f280000300a00 */
[----:B------:R-:W4:Y:S02]  /*2eb90*/  LDL.LU.64 R12, [R1+0x3368] ;  /* 0x00336800010c7983 */ /* 0x000f240000300a00 */
[----:B----4-:R-:W-:-:S15]  /*2eba0*/  HMMA.16816.F32.BF16 R12, R16, R10, R12 ;  /* 0x0000000a100c723c */ /* 0x010fde000004180c */
[----:B------:R-:W-:-:S08]  /*2ebb0*/  NOP ;  /* 0x0000000000007918 */ /* 0x000fd00000000000 */
[----:B------:R-:W-:Y:S04]  /*2ebc0*/  STL.64 [R1+0xb80], R12 ;  /* 0x000b800c01007387 */ /* 0x000fe80000100a00 */
[----:B------:R0:W-:Y:S04]  /*2ebd0*/  STL.64 [R1+0xb88], R14 ;  /* 0x000b880e01007387 */ /* 0x0001e80000100a00 */
[----:B0-----:R-:W2:Y:S04]  /*2ebe0*/  LDL.LU.64 R14, [R1+0x3360] ;  /* 0x00336000010e7983 */ /* 0x001ea80000300a00 */
[----:B------:R-:W2:Y:S04]  /*2ebf0*/  LDL.LU.64 R12, [R1+0x3358] ;  /* 0x00335800010c7983 */ /* 0x000ea80000300a00 */
[----:B------:R-:W4:Y:S01]  /*2ec00*/  LDL.LU R8, [R1+0x70] ;  /* 0x0000700001087983 */ /* 0x000f220000300800 */
[----:B------:R-:W-:-:S03]  /*2ec10*/  IMAD.MOV.U32 R5, RZ, RZ, R10 ;  /* 0x000000ffff057224 */ /* 0x000fc600078e000a */
[----:B------:R-:W4:Y:S01]  /*2ec20*/  LDL.LU R9, [R1+0x74] ;  /* 0x0000740001097983 */ /* 0x000f220000300800 */
[----:B------:R-:W-:-:S03]  /*2ec30*/  IMAD.MOV.U32 R3, RZ, RZ, R11 ;  /* 0x000000ffff037224 */ /* 0x000fc600078e000b */
[----:B------:R-:W4:Y:S04]  /*2ec40*/  LDL.LU R10, [R1+0x78] ;  /* 0x00007800010a7983 */ /* 0x000f280000300800 */
[----:B------:R-:W4:Y:S01]  /*2ec50*/  LDL.LU R11, [R1+0x7c] ;  /* 0x00007c00010b7983 */ /* 0x000f220000300800 */
[----:B--2---:R-:W-:-:S15]  /*2ec60*/  HMMA.16816.F32.BF16 R12, R16, R22, R12 ;  /* 0x00000016100c723c */ /* 0x004fde000004180c */
[----:B------:R-:W-:-:S08]  /*2ec70*/  NOP ;  /* 0x0000000000007918 */ /* 0x000fd00000000000 */
[----:B------:R0:W-:Y:S04]  /*2ec80*/  STL.64 [R1+0xb70], R12 ;  /* 0x000b700c01007387 */ /* 0x0001e80000100a00 */
[----:B------:R1:W-:Y:S01]  /*2ec90*/  STL.64 [R1+0xb78], R14 ;  /* 0x000b780e01007387 */ /* 0x0003e20000100a00 */
[----:B0-----:R-:W-:-:S03]  /*2eca0*/  IMAD.MOV.U32 R13, RZ, RZ, R22 ;  /* 0x000000ffff0d7224 */ /* 0x001fc600078e0016 */
[----:B-1----:R-:W2:Y:S01]  /*2ecb0*/  LDL.LU.64 R14, [R1+0x3350] ;  /* 0x00335000010e7983 */ /* 0x002ea20000300a00 */
[----:B------:R-:W-:-:S03]  /*2ecc0*/  IMAD.MOV.U32 R12, RZ, RZ, R23 ;  /* 0x000000ffff0c7224 */ /* 0x000fc600078e0017 */
[----:B------:R-:W3:Y:S04]  /*2ecd0*/  LDL.LU.64 R22, [R1+0x3348] ;  /* 0x0033480001167983 */ /* 0x000ee80000300a00 */
[----:B------:R-:W3:Y:S02]  /*2ece0*/  LDL.LU.64 R20, [R1+0x3340] ;  /* 0x0033400001147983 */ /* 0x000ee40000300a00 */
[----:B---3--:R-:W-:-:S15]  /*2ecf0*/  HMMA.16816.F32.BF16 R20, R16, R26, R20 ;  /* 0x0000001a1014723c */ /* 0x008fde0000041814 */
[----:B------:R-:W-:-:S08]  /*2ed00*/  NOP ;  /* 0x0000000000007918 */ /* 0x000fd00000000000 */
[----:B------:R-:W-:Y:S04]  /*2ed10*/  STL.64 [R1+0xb60], R20 ;  /* 0x000b601401007387 */ /* 0x000fe80000100a00 */
[----:B------:R0:W-:Y:S04]  /*2ed20*/  STL.64 [R1+0xb68], R22 ;  /* 0x000b681601007387 */ /* 0x0001e80000100a00 */
[----:B0-----:R-:W2:Y:S04]  /*2ed30*/  LDL.LU.64 R22, [R1+0x3338] ;  /* 0x0033380001167983 */ /* 0x001ea80000300a00 */
[----:B------:R-:W2:Y:S04]  /*2ed40*/  LDL.LU.64 R20, [R1+0x3330] ;  /* 0x0033300001147983 */ /* 0x000ea80000300a00 */
[----:B------:R0:W-:Y:S04]  /*2ed50*/  STL.64 [R1+0x3218], R26 ;  /* 0x0032181a01007387 */ /* 0x0001e80000100a00 */
[----:B------:R-:W-:Y:S04]  /*2ed60*/  STL.64 [R1+0x32d8], R24 ;  /* 0x0032d81801007387 */ /* 0x000fe80000100a00 */
[----:B0-----:R-:W3:Y:S01]  /*2ed70*/  LDL.64 R26, [R1+0x1b8] ;  /* 0x0001b800011a7983 */ /* 0x001ee20000100a00 */
[----:B--2---:R-:W-:Y:S03]  /*2ed80*/  HMMA.16816.F32.BF16 R16, R16, R14, R20 ;  /* 0x0000000e1010723c */ /* 0x004fe60000041814 */
[----:B---3--:R0:W-:Y:S02]  /*2ed90*/  STL.64 [R1+0x32e8], R26 ;  /* 0x0032e81a01007387 */ /* 0x0081e40000100a00 */
[----:B0-----:R-:W-:-:S02]  /*2eda0*/  IMAD.MOV.U32 R26, RZ, RZ, R6 ;  /* 0x000000ffff1a7224 */ /* 0x001fc400078e0006 */
[----:B------:R-:W-:Y:S01]  /*2edb0*/  IMAD.MOV.U32 R27, RZ, RZ, R7 ;  /* 0x000000ffff1b7224 */ /* 0x000fe200078e0007 */
[----:B------:R-:W4:Y:S04]  /*2edc0*/  LDL.LU R6, [R1+0x332c] ;  /* 0x00332c0001067983 */ /* 0x000f280000300800 */
[----:B------:R-:W4:Y:S04]  /*2edd0*/  LDL.LU R7, [R1+0x3328] ;  /* 0x0033280001077983 */ /* 0x000f280000300800 */
[----:B------:R0:W-:Y:S04]  /*2ede0*/  STL.64 [R1+0x3300], R26 ;  /* 0x0033001a01007387 */ /* 0x0001e80000100a00 */
[----:B------:R-:W2:Y:S04]  /*2edf0*/  LDL.LU R24, [R1+0x60] ;  /* 0x0000600001187983 */ /* 0x000ea80000300800 */
[----:B------:R-:W2:Y:S04]  /*2ee00*/  LDL.LU R25, [R1+0x64] ;  /* 0x0000640001197983 */ /* 0x000ea80000300800 */
[----:B0-----:R-:W2:Y:S04]  /*2ee10*/  LDL.LU R26, [R1+0x68] ;  /* 0x00006800011a7983 */ /* 0x001ea80000300800 */
[----:B------:R-:W2:Y:S04]  /*2ee20*/  LDL.LU R27, [R1+0x6c] ;  /* 0x00006c00011b7983 */ /* 0x000ea80000300800 */
[----:B------:R-:W4:Y:S04]  /*2ee30*/  LDL.LU.64 R22, [R1+0x3320] ;  /* 0x0033200001167983 */ /* 0x000f280000300a00 */
[----:B------:R-:W4:Y:S04]  /*2ee40*/  LDL.LU.64 R20, [R1+0x3318] ;  /* 0x0033180001147983 */ /* 0x000f280000300a00 */
[----:B------:R-:W-:Y:S04]  /*2ee50*/  STL.64 [R1+0xb30], R16 ;  /* 0x000b301001007387 */ /* 0x000fe80000100a00 */
[----:B------:R0:W-:Y:S02]  /*2ee60*/  STL.64 [R1+0xb38], R18 ;  /* 0x000b381201007387 */ /* 0x0001e40000100a00 */
[----:B0-----:R-:W-:-:S02]  /*2ee70*/  IMAD.MOV.U32 R18, RZ, RZ, R2 ;  /* 0x000000ffff127224 */ /* 0x001fc400078e0002 */
[----:B------:R-:W-:-:S05]  /*2ee80*/  IMAD.MOV.U32 R19, RZ, RZ, R0 ;  /* 0x000000ffff137224 */ /* 0x000fca00078e0000 */
[----:B------:R0:W-:Y:S04]  /*2ee90*/  STL.64 [R1+0x32e0], R18 ;  /* 0x0032e01201007387 */ /* 0x0001e80000100a00 */
[----:B------:R-:W3:Y:S04]  /*2eea0*/  LDL.LU R16, [R1+0x40] ;  /* 0x0000400001107983 */ /* 0x000ee80000300800 */
[----:B------:R-:W3:Y:S04]  /*2eeb0*/  LDL.LU R17, [R1+0x44] ;  /* 0x0000440001117983 */ /* 0x000ee80000300800 */
[----:B0-----:R-:W2:Y:S04]  /*2eec0*/  LDL.LU R18, [R1+0x48] ;  /* 0x0000480001127983 */ /* 0x001ea80000300800 */
[----:B------:R-:W2:Y:S01]  /*2eed0*/  LDL.LU R19, [R1+0x4c] ;  /* 0x00004c0001137983 */ /* 0x000ea20000300800 */
[C---:B----4-:R-:W-:Y:S03]  /*2eee0*/  HMMA.16816.F32.BF16 R8, R20.reuse, R6, R8 ;  /* 0x000000061408723c */ /* 0x050fe60000041808 */
[----:B--2---:R-:W-:Y:S04]  /*2eef0*/  STL.64 [R1+0x32f8], R18 ;  /* 0x0032f81201007387 */ /* 0x004fe80000100a00 */
[----:B---3--:R0:W-:Y:S04]  /*2ef00*/  STL.64 [R1+0x32f0], R16 ;  /* 0x0032f01001007387 */ /* 0x0081e80000100a00 */
[----:B0-----:R-:W2:Y:S04]  /*2ef10*/  LDL.LU R16, [R1+0x50] ;  /* 0x0000500001107983 */ /* 0x001ea80000300800 */
[----:B------:R-:W2:Y:S04]  /*2ef20*/  LDL.LU R17, [R1+0x54] ;  /* 0x0000540001117983 */ /* 0x000ea80000300800 */
[----:B------:R-:W2:Y:S04]  /*2ef30*/  LDL.LU R18, [R1+0x58] ;  /* 0x0000580001127983 */ /* 0x000ea80000300800 */
[----:B------:R-:W2:Y:S04]  /*2ef40*/  LDL.LU R19, [R1+0x5c] ;  /* 0x00005c0001137983 */ /* 0x000ea80000300800 */
[----:B------:R-:W-:Y:S04]  /*2ef50*/  STL.64 [R1+0x3210], R14 ;  /* 0x0032100e01007387 */ /* 0x000fe80000100a00 */
[----:B------:R-:W-:Y:S04]  /*2ef60*/  STL.64 [R1+0xc60], R8 ;  /* 0x000c600801007387 */ /* 0x000fe80000100a00 */
[----:B------:R0:W-:Y:S04]  /*2ef70*/  STL.64 [R1+0xc68], R10 ;  /* 0x000c680a01007387 */ /* 0x0001e80000100a00 */
[----:B0-----:R-:W3:Y:S04]  /*2ef80*/  LDL.LU.64 R10, [R1+0x3310] ;  /* 0x00331000010a7983 */ /* 0x001ee80000300a00 */
[----:B------:R-:W4:Y:S04]  /*2ef90*/  LDL.LU.64 R8, [R1+0x3308] ;  /* 0x0033080001087983 */ /* 0x000f280000300a00 */
[----:B------:R-:W-:Y:S01]  /*2efa0*/  STL.64 [R1+0x3260], R6 ;  /* 0x0032600601007387 */ /* 0x000fe20000100a00 */
[----:B---3--:R-:W-:-:S15]  /*2efb0*/  HMMA.16816.F32.BF16 R24, R20, R10, R24 ;  /* 0x0000000a1418723c */ /* 0x008fde0000041818 */
[----:B------:R-:W-:-:S08]  /*2efc0*/  NOP ;  /* 0x0000000000007918 */ /* 0x000fd00000000000 */
[----:B------:R-:W-:Y:S04]  /*2efd0*/  STL.64 [R1+0xc50], R24 ;  /* 0x000c501801007387 */ /* 0x000fe80000100a00 */
[----:B------:R0:W-:Y:S04]  /*2efe0*/  STL.64 [R1+0xc58], R26 ;  /* 0x000c581a01007387 */ /* 0x0001e80000100a00 */
[----:B0-----:R-:W2:Y:S04]  /*2eff0*/  LDL.LU.64 R26, [R1+0x3300] ;  /* 0x00330000011a7983 */ /* 0x001ea80000300a00 */
[----:B------:R-:W-:Y:S04]  /*2f000*/  STL.64 [R1+0x32b0], R10 ;  /* 0x0032b00a01007387 */ /* 0x000fe80000100a00 */
[----:B----4-:R0:W-:Y:S04]  /*2f010*/  STL.64 [R1+0x32a8], R8 ;  /* 0x0032a80801007387 */ /* 0x0101e80000100a00 */
        /* <DEDUP_REMOVED lines=11> */
[----:B--2---:R-:W-:-:S15]  /*2f0d0*/  HMMA.16816.F32.BF16 R16, R20, R26, R16 ;  /* 0x0000001a1410723c */ /* 0x004fde0000041810 */
[----:B------:R-:W-:-:S08]  /*2f0e0*/  NOP ;  /* 0x0000000000007918 */ /* 0x000fd00000000000 */
[----:B------:R-:W-:Y:S04]  /*2f0f0*/  STL.64 [R1+0xd20], R16 ;  /* 0x000d201001007387 */ /* 0x000fe80000100a00 */
[----:B------:R0:W-:Y:S04]  /*2f100*/  STL.64 [R1+0xd28], R18 ;  /* 0x000d281201007387 */ /* 0x0001e80000100a00 */
[----:B0-----:R-:W3:Y:S01]  /*2f110*/  LDL.LU.64 R18, [R1+0x32e0] ;  /* 0x0032e00001127983 */ /* 0x001ee20000300a00 */
[----:B------:R-:W-:Y:S02]  /*2f120*/  IMAD.MOV.U32 R2, RZ, RZ, R26 ;  /* 0x000000ffff027224 */ /* 0x000fe400078e001a */
[----:B------:R-:W-:-:S02]  /*2f130*/  IMAD.MOV.U32 R0, RZ, RZ, R27 ;  /* 0x000000ffff007224 */ /* 0x000fc400078e001b */
[----:B------:R-:W-:Y:S02]  /*2f140*/  IMAD.MOV.U32 R26, RZ, RZ, R13 ;  /* 0x000000ffff1a7224 */ /* 0x000fe400078e000d */
[----:B------:R-:W-:Y:S01]  /*2f150*/  IMAD.MOV.U32 R27, RZ, RZ, R12 ;  /* 0x000000ffff1b7224 */ /* 0x000fe200078e000c */
[----:B------:R-:W2:Y:S01]  /*2f160*/  LDL.LU.64 R24, [R1+0x32d8] ;  /* 0x0032d80001187983 */ /* 0x000ea20000300a00 */
[----:B---3--:R-:W-:-:S15]  /*2f170*/  HMMA.16816.F32.BF16 R8, R20, R18, R8 ;  /* 0x000000121408723c */ /* 0x008fde0000041808 */
[----:B------:R-:W-:-:S08]  /*2f180*/  NOP ;  /* 0x0000000000007918 */ /* 0x000fd00000000000 */
[----:B------:R-:W-:Y:S04]  /*2f190*/  STL.64 [R1+0xd10], R8 ;  /* 0x000d100801007387 */ /* 0x000fe80000100a00 */
[----:B------:R-:W-:Y:S04]  /*2f1a0*/  STL.64 [R1+0xd18], R10 ;  /* 0x000d180a01007387 */ /* 0x000fe80000100a00 */
[----:B------:R0:W-:Y:S04]  /*2f1b0*/  STL.64 [R1+0x3230], R26 ;  /* 0x0032301a01007387 */ /* 0x0001e80000100a00 */
[----:B------:R-:W3:Y:S04]  /*2f1c0*/  LDL.LU R12, [R1+0x80] ;  /* 0x00008000010c7983 */ /* 0x000ee80000300800 */
[----:B------:R-:W3:Y:S04]  /*2f1d0*/  LDL.LU R13, [R1+0x84] ;  /* 0x00008400010d7983 */ /* 0x000ee80000300800 */
[----:B------:R-:W4:Y:S04]  /*2f1e0*/  LDL.LU R14, [R1+0x88] ;  /* 0x00008800010e7983 */ /* 0x000f280000300800 */
[----:B------:R-:W4:Y:S01]  /*2f1f0*/  LDL.LU R15, [R1+0x8c] ;  /* 0x00008c00010f7983 */ /* 0x000f220000300800 */
[----:B0-----:R-:W-:-:S02]  /*2f200*/  IMAD.MOV.U32 R26, RZ, RZ, R5 ;  /* 0x000000ffff1a7224 */ /* 0x001fc400078e0005 */
[----:B------:R-:W-:Y:S01]  /*2f210*/  IMAD.MOV.U32 R27, RZ, RZ, R3 ;  /* 0x000000ffff1b7224 */ /* 0x000fe200078e0003 */
[----:B------:R-:W2:Y:S04]  /*2f220*/  LDL.LU R5, [R1+0x32d4] ;  /* 0x0032d40001057983 */ /* 0x000ea80000300800 */
[----:B------:R-:W2:Y:S04]  /*2f230*/  LDL.LU R3, [R1+0x32d0] ;  /* 0x0032d00001037983 */ /* 0x000ea80000300800 */
[----:B------:R-:W-:Y:S04]  /*2f240*/  STL.64 [R1+0x3248], R26 ;  /* 0x0032481a01007387 */ /* 0x000fe80000100a00 */
[----:B----4-:R-:W-:Y:S04]  /*2f250*/  STL.64 [R1+0x3228], R14 ;  /* 0x0032280e01007387 */ /* 0x010fe80000100a00 */
[----:B---3--:R0:W-:Y:S04]  /*2f260*/  STL.64 [R1+0x3220], R12 ;  /* 0x0032200c01007387 */ /* 0x0081e80000100a00 */
[----:B0-----:R-:W3:Y:S04]  /*2f270*/  LDL.LU R12, [R1+0x90] ;  /* 0x00009000010c7983 */ /* 0x001ee80000300800 */
[----:B------:R-:W3:Y:S04]  /*2f280*/  LDL.LU R13, [R1+0x94] ;  /* 0x00009400010d7983 */ /* 0x000ee80000300800 */
[----:B------:R-:W4:Y:S04]  /*2f290*/  LDL.LU R14, [R1+0x98] ;  /* 0x00009800010e7983 */ /* 0x000f280000300800 */
[----:B------:R-:W4:Y:S01]  /*2f2a0*/  LDL.LU R15, [R1+0x9c] ;  /* 0x00009c00010f7983 */ /* 0x000f220000300800 */
[----:B--2---:R-:W-:-:S02]  /*2f2b0*/  IMAD.MOV.U32 R26, RZ, RZ, R25 ;  /* 0x000000ffff1a7224 */ /* 0x004fc400078e0019 */
[----:B------:R-:W-:-:S05]  /*2f2c0*/  IMAD.MOV.U32 R27, RZ, RZ, R24 ;  /* 0x000000ffff1b7224 */ /* 0x000fca00078e0018 */
[----:B------:R-:W-:Y:S04]  /*2f2d0*/  STL.64 [R1+0x3268], R26 ;  /* 0x0032681a01007387 */ /* 0x000fe80000100a00 */
[----:B----4-:R-:W-:Y:S04]  /*2f2e0*/  STL.64 [R1+0x3240], R14 ;  /* 0x0032400e01007387 */ /* 0x010fe80000100a00 */
[----:B---3--:R0:W-:Y:S04]  /*2f2f0*/  STL.64 [R1+0x3238], R12 ;  /* 0x0032380c01007387 */ /* 0x0081e80000100a00 */
        /* <DEDUP_REMOVED lines=8> */
[----:B------:R-:W3:Y:S04]  /*2f380*/  LDL R18, [R1+0x188] ;  /* 0x0001880001127983 */ /* 0x000ee80000100800 */
[----:B------:R-:W3:Y:S04]  /*2f390*/  LDL R19, [R1+0x18c] ;  /* 0x00018c0001137983 */ /* 0x000ee80000100800 */
[----:B---3--:R0:W-:Y:S04]  /*2f3a0*/  STL.64 [R1+0x32b8], R18 ;  /* 0x0032b81201007387 */ /* 0x0081e80000100a00 */
[----:B------:R-:W3:Y:S04]  /*2f3b0*/  LDL.LU R8, [R1+0x10] ;  /* 0x0000100001087983 */ /* 0x000ee80000300800 */
[----:B------:R-:W3:Y:S04]  /*2f3c0*/  LDL.LU R9, [R1+0x14] ;  /* 0x0000140001097983 */ /* 0x000ee80000300800 */
[----:B------:R-:W4:Y:S04]  /*2f3d0*/  LDL.LU R10, [R1+0x18] ;  /* 0x00001800010a7983 */ /* 0x000f280000300800 */
[----:B------:R-:W4:Y:S04]  /*2f3e0*/  LDL.LU R11, [R1+0x1c] ;  /* 0x00001c00010b7983 */ /* 0x000f280000300800 */
[----:B----4-:R-:W-:Y:S04]  /*2f3f0*/  STL.64 [R1+0x32c8], R10 ;  /* 0x0032c80a01007387 */ /* 0x010fe80000100a00 */
[----:B---3--:R1:W-:Y:S04]  /*2f400*/  STL.64 [R1+0x32c0], R8 ;  /* 0x0032c00801007387 */ /* 0x0083e80000100a00 */
[----:B0-----:R-:W3:Y:S04]  /*2f410*/  LDL R18, [R1+0x198] ;  /* 0x0001980001127983 */ /* 0x001ee80000100800 */
[----:B------:R-:W3:Y:S04]  /*2f420*/  LDL R19, [R1+0x19c] ;  /* 0x00019c0001137983 */ /* 0x000ee80000100800 */
[----:B-1----:R-:W3:Y:S04]  /*2f430*/  LDL.LU R8, [R1+0x20] ;  /* 0x0000200001087983 */ /* 0x002ee80000300800 */
[----:B------:R-:W3:Y:S04]  /*2f440*/  LDL.LU R9, [R1+0x24] ;  /* 0x0000240001097983 */ /* 0x000ee80000300800 */
[----:B------:R-:W3:Y:S04]  /*2f450*/  LDL.LU R10, [R1+0x28] ;  /* 0x00002800010a7983 */ /* 0x000ee80000300800 */
[----:B------:R-:W3:Y:S04]  /*2f460*/  LDL.LU R11, [R1+0x2c] ;  /* 0x00002c00010b7983 */ /* 0x000ee80000300800 */
[----:B--2---:R0:W-:Y:S04]  /*2f470*/  STL.64 [R1+0x3278], R26 ;  /* 0x0032781a01007387 */ /* 0x0041e80000100a00 */
[----:B------:R-:W-:Y:S01]  /*2f480*/  STL.64 [R1+0x3270], R24 ;  /* 0x0032701801007387 */ /* 0x000fe20000100a00 */
[----:B0-----:R-:W-:-:S02]  /*2f490*/  IMAD.MOV.U32 R26, RZ, RZ, R29 ;  /* 0x000000ffff1a7224 */ /* 0x001fc400078e001d */
[----:B------:R-:W-:-:S05]  /*2f4a0*/  IMAD.MOV.U32 R27, RZ, RZ, R28 ;  /* 0x000000ffff1b7224 */ /* 0x000fca00078e001c */
[----:B------:R0:W-:Y:S02]  /*2f4b0*/  STL.64 [R1+0x3288], R26 ;  /* 0x0032881a01007387 */ /* 0x0001e40000100a00 */
[----:B0-----:R-:W-:Y:S02]  /*2f4c0*/  IMAD.MOV.U32 R26, RZ, RZ, R5 ;  /* 0x000000ffff1a7224 */ /* 0x001fe400078e0005 */
[----:B------:R-:W-:-:S05]  /*2f4d0*/  IMAD.MOV.U32 R27, RZ, RZ, R4 ;  /* 0x000000ffff1b7224 */ /* 0x000fca00078e0004 */
[----:B------:R0:W-:Y:S04]  /*2f4e0*/  STL.64 [R1+0x32a0], R26 ;  /* 0x0032a01a01007387 */ /* 0x0001e80000100a00 */
[----:B------:R-:W2:Y:S04]  /*2f4f0*/  LDL.LU R24, [R1+0x1c0] ;  /* 0x0001c00001187983 */ /* 0x000ea80000300800 */
[----:B------:R-:W2:Y:S04]  /*2f500*/  LDL.LU R25, [R1+0x1c4] ;  /* 0x0001c40001197983 */ /* 0x000ea80000300800 */
[----:B0-----:R-:W2:Y:S04]  /*2f510*/  LDL.LU R26, [R1+0x1c8] ;  /* 0x0001c800011a7983 */ /* 0x001ea80000300800 */
[----:B------:R-:W2:Y:S04]  /*2f520*/  LDL.LU R27, [R1+0x1cc] ;  /* 0x0001cc00011b7983 */ /* 0x000ea80000300800 */
[----:B------:R-:W4:Y:S04]  /*2f530*/  LDL.64 R6, [R1+0x148] ;  /* 0x0001480001067983 */ /* 0x000f280000100a00 */
[----:B----4-:R0:W-:Y:S04]  /*2f540*/  STL.64 [R1+0x3280], R6 ;  /* 0x0032800601007387 */ /* 0x0101e80000100a00 */
[----:B------:R-:W4:Y:S04]  /*2f550*/  LDL.LU R4, [R1+0xd0] ;  /* 0x0000d00001047983 */ /* 0x000f280000300800 */
[----:B------:R-:W4:Y:S04]  /*2f560*/  LDL.LU R5, [R1+0xd4] ;  /* 0x0000d40001057983 */ /* 0x000f280000300800 */
[----:B0-----:R-:W2:Y:S04]  /*2f570*/  LDL.LU R6, [R1+0xd8] ;  /* 0x0000d80001067983 */ /* 0x001ea80000300800 */
[----:B------:R-:W2:Y:S01]  /*2f580*/  LDL.LU R7, [R1+0xdc] ;  /* 0x0000dc0001077983 */ /* 0x000ea20000300800 */
[C---:B---3--:R-:W-:Y:S03]  /*2f590*/  HMMA.16816.F32.BF16 R16, R20.reuse, R18, R8 ;  /* 0x000000121410723c */ /* 0x048fe60000041808 */
[----:B--2---:R-:W-:Y:S04]  /*2f5a0*/  STL.64 [R1+0x3298], R6 ;  /* 0x0032980601007387 */ /* 0x004fe80000100a00 */
[----:B----4-:R0:W-:Y:S04]  /*2f5b0*/  STL.64 [R1+0x3290], R4 ;  /* 0x0032900401007387 */ /* 0x0101e80000100a00 */
[----:B0-----:R-:W2:Y:S04]  /*2f5c0*/  LDL.LU R4, [R1+0xe0] ;  /* 0x0000e00001047983 */ /* 0x001ea80000300800 */
[----:B------:R-:W2:Y:S04]  /*2f5d0*/  LDL.LU R5, [R1+0xe4] ;  /* 0x0000e40001057983 */ /* 0x000ea80000300800 */
[----:B------:R-:W2:Y:S04]  /*2f5e0*/  LDL.LU R6, [R1+0xe8] ;  /* 0x0000e80001067983 */ /* 0x000ea80000300800 */
[----:B------:R-:W2:Y:S04]  /*2f5f0*/  LDL.LU R7, [R1+0xec] ;  /* 0x0000ec0001077983 */ /* 0x000ea80000300800 */
[----:B------:R-:W-:Y:S04]  /*2f600*/  STL.64 [R1+0x3258], R14 ;  /* 0x0032580e01007387 */ /* 0x000fe80000100a00 */
[----:B------:R0:W-:Y:S04]  /*2f610*/  STL.64 [R1+0x3250], R12 ;  /* 0x0032500c01007387 */ /* 0x0001e80000100a00 */
[----:B0-----:R-:W3:Y:S04]  /*2f620*/  LDL.LU R12, [R1+0xb0] ;  /* 0x0000b000010c7983 */ /* 0x001ee80000300800 */
[----:B------:R-:W3:Y:S04]  /*2f630*/  LDL.LU R13, [R1+0xb4] ;  /* 0x0000b400010d7983 */ /* 0x000ee80000300800 */
[----:B------:R-:W3:Y:S04]  /*2f640*/  LDL.LU R14, [R1+0xb8] ;  /* 0x0000b800010e7983 */ /* 0x000ee80000300800 */
[----:B------:R-:W3:Y:S04]  /*2f650*/  LDL.LU R15, [R1+0xbc] ;  /* 0x0000bc00010f7983 */ /* 0x000ee80000300800 */
[----:B------:R-:W4:Y:S04]  /*2f660*/  LDL.LU.64 R10, [R1+0x32c8] ;  /* 0x0032c800010a7983 */ /* 0x000f280000300a00 */
[----:B------:R-:W4:Y:S04]  /*2f670*/  LDL.LU.64 R8, [R1+0x32c0] ;  /* 0x0032c00001087983 */ /* 0x000f280000300a00 */
[----:B------:R-:W-:Y:S04]  /*2f680*/  STL.64 [R1+0xd00], R16 ;  /* 0x000d001001007387 */ /* 0x000fe80000100a00 */
[----:B------:R0:W-:Y:S04]  /*2f690*/  STL.64 [R1+0xd08], R18 ;  /* 0x000d081201007387 */ /* 0x0001e80000100a00 */
[----:B0-----:R-:W4:Y:S02]  /*2f6a0*/  LDL.LU.64 R18, [R1+0x32b8] ;  /* 0x0032b80001127983 */ /* 0x001f240000300a00 */
[----:B----4-:R-:W-:Y:S02]  /*2f6b0*/  HMMA.16816.F32.BF16 R16, R20, R18, R8 ;  /* 0x000000121410723c */ /* 0x010fe40000041808 */
[----:B------:R-:W4:Y:S04]  /*2f6c0*/  LDL.LU.64 R10, [R1+0x32b0] ;  /* 0x0032b000010a7983 */ /* 0x000f280000300a00 */
[----:B------:R-:W2:-:S15]  /*2f6d0*/  LDL.LU.64 R8, [R1+0x32a8] ;  /* 0x0032a80001087983 */ /* 0x000e9e0000300a00 */
[----:B------:R-:W-:-:S02]  /*2f6e0*/  NOP ;  /* 0x0000000000007918 */ /* 0x000fc40000000000 */
[----:B------:R-:W-:Y:S04]  /*2f6f0*/  STL.64 [R1+0xcf0], R16 ;  /* 0x000cf01001007387 */ /* 0x000fe80000100a00 */
[----:B------:R-:W-:Y:S04]  /*2f700*/  STL.64 [R1+0xcf8], R18 ;  /* 0x000cf81201007387 */ /* 0x000fe80000100a00 */
[----:B--2---:R-:W0:Y:S04]  /*2f710*/  LDSM.16.MT88.4 R16, [R9+UR4+0x2080] ;  /* 0x002080040910783b */ /* 0x004e280008004200 */
[----:B0-----:R-:W-:Y:S04]  /*2f720*/  STL [R1+0x30dc], R16 ;  /* 0x0030dc1001007387 */ /* 0x001fe80000100800 */
[----:B------:R-:W-:Y:S04]  /*2f730*/  STL [R1+0x30d8], R17 ;  /* 0x0030d81101007387 */ /* 0x000fe80000100800 */
[----:B------:R-:W-:Y:S04]  /*2f740*/  STL [R1+0x30d4], R18 ;  /* 0x0030d41201007387 */ /* 0x000fe80000100800 */
[----:B------:R0:W-:Y:S04]  /*2f750*/  STL [R1+0x30d0], R19 ;  /* 0x0030d01301007387 */ /* 0x0001e80000100800 */
[----:B0-----:R-:W2:Y:S04]  /*2f760*/  LDL.64 R18, [R1+0x1a8] ;  /* 0x0001a80001127983 */ /* 0x001ea80000100a00 */
[----:B--2---:R0:W-:Y:S02]  /*2f770*/  STL.64 [R1+0x31c0], R18 ;  /* 0x0031c01201007387 */ /* 0x0041e40000100a00 */
[----:B0-----:R-:W-:-:S02]  /*2f780*/  IMAD.MOV.U32 R18, RZ, RZ, R8 ;  /* 0x000000ffff127224 */ /* 0x001fc400078e0008 */
[----:B------:R-:W-:-:S07]  /*2f790*/  IMAD.MOV.U32 R19, RZ, RZ, R3 ;  /* 0x000000ffff137224 */ /* 0x000fce00078e0003 */
[----:B------:R-:W-:Y:S01]  /*2f7a0*/  HMMA.16816.F32.BF16 R16, R20, R18, R24 ;  /* 0x000000121410723c */ /* 0x000fe20000041818 */
[----:B------:R-:W2:-:S15]  /*2f7b0*/  LDL.LU.64 R26, [R1+0x32a0] ;  /* 0x0032a000011a7983 */ /* 0x000e9e0000300a00 */
[----:B------:R-:W-:-:S07]  /*2f7c0*/  NOP ;  /* 0x0000000000007918 */ /* 0x000fce0000000000 */
[----:B------:R0:W-:Y:S04]  /*2f7d0*/  STL.64 [R1+0xce0], R16 ;  /* 0x000ce01001007387 */ /* 0x0001e80000100a00 */
[----:B------:R1:W-:Y:S04]  /*2f7e0*/  STL.64 [R1+0xce8], R18 ;  /* 0x000ce81201007387 */ /* 0x0003e80000100a00 */
[----:B0-----:R-:W3:Y:S04]  /*2f7f0*/  LDL.LU R16, [R1+0x500] ;  /* 0x0005000001107983 */ /* 0x001ee80000300800 */
[----:B------:R-:W3:Y:S04]  /*2f800*/  LDL.LU R17, [R1+0x504] ;  /* 0x0005040001117983 */ /* 0x000ee80000300800 */
[----:B-1----:R-:W4:Y:S04]  /*2f810*/  LDL.LU R18, [R1+0x508] ;  /* 0x0005080001127983 */ /* 0x002f280000300800 */
[----:B------:R-:W4:Y:S04]  /*2f820*/  LDL.LU R19, [R1+0x50c] ;  /* 0x00050c0001137983 */ /* 0x000f280000300800 */
[----:B----4-:R0:W-:Y:S04]  /*2f830*/  STL.64 [R1+0x31d0], R18 ;  /* 0x0031d01201007387 */ /* 0x0101e80000100a00 */
[----:B---3--:R1:W-:Y:S04]  /*2f840*/  STL.64 [R1+0x31c8], R16 ;  /* 0x0031c81001007387 */ /* 0x0083e80000100a00 */
[----:B0-----:R-:W3:Y:S01]  /*2f850*/  LDL.64 R18, [R1+0x8] ;  /* 0x0000080001127983 */ /* 0x001ee20000100a00 */
[C---:B--2---:R-:W-:Y:S03]  /*2f860*/  HMMA.16816.F32.BF16 R24, R20.reuse, R26, R4 ;  /* 0x0000001a1418723c */ /* 0x044fe60000041804 */
[----:B---3--:R0:W-:Y:S04]  /*2f870*/  STL.64 [R1+0x31e8], R18 ;  /* 0x0031e81201007387 */ /* 0x0081e80000100a00 */
[----:B-1----:R-:W2:Y:S04]  /*2f880*/  LDL.LU R16, [R1+0x4d0] ;  /* 0x0004d00001107983 */ /* 0x002ea80000300800 */
[----:B------:R-:W2:Y:S04]  /*2f890*/  LDL.LU R17, [R1+0x4d4] ;  /* 0x0004d40001117983 */ /* 0x000ea80000300800 */
[----:B0-----:R-:W2:Y:S04]  /*2f8a0*/  LDL.LU R18, [R1+0x4d8] ;  /* 0x0004d80001127983 */ /* 0x001ea80000300800 */
[----:B------:R-:W2:Y:S04]  /*2f8b0*/  LDL.LU R19, [R1+0x4dc] ;  /* 0x0004dc0001137983 */ /* 0x000ea80000300800 */
[----:B------:R-:W3:Y:S04]  /*2f8c0*/  LDL.LU.64 R6, [R1+0x3298] ;  /* 0x0032980001067983 */ /* 0x000ee80000300a00 */
[----:B------:R-:W3:Y:S04]  /*2f8d0*/  LDL.LU.64 R4, [R1+0x3290] ;  /* 0x0032900001047983 */ /* 0x000ee80000300a00 */
[----:B------:R-:W-:Y:S04]  /*2f8e0*/  STL.64 [R1+0xcd0], R24 ;  /* 0x000cd01801007387 */ /* 0x000fe80000100a00 */
[----:B------:R0:W-:Y:S04]  /*2f8f0*/  STL.64 [R1+0xcd8], R26 ;  /* 0x000cd81a01007387 */ /* 0x0001e80000100a00 */
[----:B0-----:R-:W3:Y:S02]  /*2f900*/  LDL.LU.64 R26, [R1+0x3288] ;  /* 0x00328800011a7983 */ /* 0x001ee40000300a00 */
        /* <DEDUP_REMOVED lines=9> */
[----:B------:R-:W-:Y:S04]  /*2f9a0*/  STL.64 [R1+0xcb0], R24 ;  /* 0x000cb01801007387 */ /* 0x000fe80000100a00 */
[----:B------:R0:W-:Y:S04]  /*2f9b0*/  STL.64 [R1+0xcb8], R26 ;  /* 0x000cb81a01007387 */ /* 0x0001e80000100a00 */
[----:B0-----:R-:W3:Y:S01]  /*2f9c0*/  LDL.LU.64 R26, [R1+0x3268] ;  /* 0x00326800011a7983 */ /* 0x001ee20000300a00 */
[----:B------:R-:W-:Y:S02]  /*2f9d0*/  IMAD.MOV.U32 R8, RZ, RZ, R6 ;  /* 0x000000ffff087224 */ /* 0x000fe400078e0006 */
[----:B------:R-:W-:-:S02]  /*2f9e0*/  IMAD.MOV.U32 R4, RZ, RZ, R7 ;  /* 0x000000ffff047224 */ /* 0x000fc400078e0007 */
[----:B------:R-:W2:Y:S01]  /*2f9f0*/  LDL.LU.64 R6, [R1+0x3260] ;  /* 0x0032600001067983 */ /* 0x000ea20000300a00 */
[----:B---3--:R-:W-:Y:S03]  /*2fa00*/  HMMA.16816.F32.BF16 R24, R20, R26, R12 ;  /* 0x0000001a1418723c */ /* 0x008fe6000004180c */
[----:B------:R-:W3:Y:S04]  /*2fa10*/  LDL.LU.64 R14, [R1+0x3258] ;  /* 0x00325800010e7983 */ /* 0x000ee80000300a00 */
[----:B------:R-:W3:-:S15]  /*2fa20*/  LDL.LU.64 R12, [R1+0x3250] ;  /* 0x00325000010c7983 */ /* 0x000ede0000300a00 */
[----:B------:R-:W-:-:S01]  /*2fa30*/  NOP ;  /* 0x0000000000007918 */ /* 0x000fc20000000000 */
[----:B------:R-:W-:Y:S04]  /*2fa40*/  STL.64 [R1+0xca0], R24 ;  /* 0x000ca01801007387 */ /* 0x000fe80000100a00 */
        /* <DEDUP_REMOVED lines=23> */
[----:B---3--:R-:W-:Y:S02]  /*2fbc0*/  HMMA.16816.F32.BF16 R24, R20, R14, R24 ;  /* 0x0000000e1418723c */ /* 0x008fe40000041818 */
[----:B------:R-:W2:Y:S04]  /*2fbd0*/  LDL.LU.64 R14, [R1+0x31f8] ;  /* 0x0031f800010e7983 */ /* 0x000ea80000300a00 */
[----:B------:R-:W2:Y:S04]  /*2fbe0*/  LDL.LU.64 R12, [R1+0x31f0] ;  /* 0x0031f000010c7983 */ /* 0x000ea80000300a00 */
[----:B------:R-:W3:-:S13]  /*2fbf0*/  LDL.LU R20, [R1+0x4e0] ;  /* 0x0004e00001147983 */ /* 0x000eda0000300800 */
[----:B------:R0:W-:Y:S04]  /*2fc00*/  STL.64 [R1+0xc30], R24 ;  /* 0x000c301801007387 */ /* 0x0001e80000100a00 */
[----:B------:R1:W-:Y:S04]  /*2fc10*/  STL.64 [R1+0xc38], R26 ;  /* 0x000c381a01007387 */ /* 0x0003e80000100a00 */
[----:B------:R-:W3:Y:S04]  /*2fc20*/  LDL.LU R21, [R1+0x4e4] ;  /* 0x0004e40001157983 */ /* 0x000ee80000300800 */
[----:B------:R-:W3:Y:S04]  /*2fc30*/  LDL.LU R22, [R1+0x4e8] ;  /* 0x0004e80001167983 */ /* 0x000ee80000300800 */
[----:B------:R-:W3:Y:S04]  /*2fc40*/  LDL.LU R23, [R1+0x4ec] ;  /* 0x0004ec0001177983 */ /* 0x000ee80000300800 */
[----:B0-----:R-:W4:Y:S04]  /*2fc50*/  LDL.LU R24, [R1+0x510] ;  /* 0x0005100001187983 */ /* 0x001f280000300800 */
[----:B------:R-:W4:Y:S04]  /*2fc60*/  LDL.LU R25, [R1+0x514] ;  /* 0x0005140001197983 */ /* 0x000f280000300800 */
[----:B-1----:R-:W3:Y:S04]  /*2fc70*/  LDL.LU R26, [R1+0x518] ;  /* 0x00051800011a7983 */ /* 0x002ee80000300800 */
[----:B------:R-:W3:Y:S01]  /*2fc80*/  LDL.LU R27, [R1+0x51c] ;  /* 0x00051c00011b7983 */ /* 0x000ee20000300800 */
[C---:B--2---:R-:W-:Y:S03]  /*2fc90*/  HMMA.16816.F32.BF16 R16, R12.reuse, R6, R16 ;  /* 0x000000060c10723c */ /* 0x044fe60000041810 */
[----:B---3--:R-:W-:Y:S04]  /*2fca0*/  STL.64 [R1+0x31e0], R26 ;  /* 0x0031e01a01007387 */ /* 0x008fe80000100a00 */
[----:B----4-:R0:W-:Y:S04]  /*2fcb0*/  STL.64 [R1+0x31d8], R24 ;  /* 0x0031d81801007387 */ /* 0x0101e80000100a00 */
[----:B0-----:R-:W2:Y:S04]  /*2fcc0*/  LDL.LU R24, [R1+0x4f0] ;  /* 0x0004f00001187983 */ /* 0x001ea80000300800 */
[----:B------:R-:W2:Y:S04]  /*2fcd0*/  LDL.LU R25, [R1+0x4f4] ;  /* 0x0004f40001197983 */ /* 0x000ea80000300800 */
[----:B------:R-:W2:Y:S04]  /*2fce0*/  LDL.LU R26, [R1+0x4f8] ;  /* 0x0004f800011a7983 */ /* 0x000ea80000300800 */
[----:B------:R-:W2:Y:S04]  /*2fcf0*/  LDL.LU R27, [R1+0x4fc] ;  /* 0x0004fc00011b7983 */ /* 0x000ea80000300800 */
[----:B------:R-:W-:Y:S04]  /*2fd00*/  STL.64 [R1+0x1e0], R16 ;  /* 0x0001e01001007387 */ /* 0x000fe80000100a00 */
[----:B------:R0:W-:Y:S04]  /*2fd10*/  STL.64 [R1+0x1e8], R18 ;  /* 0x0001e81201007387 */ /* 0x0001e80000100a00 */
[----:B0-----:R-:W2:Y:S01]  /*2fd20*/  LDL.LU.64 R18, [R1+0x31e8] ;  /* 0x0031e80001127983 */ /* 0x001ea20000300a00 */
[----:B------:R-:W-:Y:S03]  /*2fd30*/  HMMA.16816.F32.BF16 R20, R12, R10, R20 ;  /* 0x0000000a0c14723c */ /* 0x000fe60000041814 */
[----:B------:R-:W-:Y:S04]  /*2fd40*/  STL [R1+0x30e4], R6 ;  /* 0x0030e40601007387 */ /* 0x000fe80000100800 */
[----:B------:R-:W-:-:S15]  /*2fd50*/  STL [R1+0x30e0], R7 ;  /* 0x0030e00701007387 */ /* 0x000fde0000100800 */
[----:B------:R-:W-:-:S01]  /*2fd60*/  NOP ;  /* 0x0000000000007918 */ /* 0x000fc20000000000 */
[----:B------:R-:W-:Y:S04]  /*2fd70*/  STL.64 [R1+0x1d0], R20 ;  /* 0x0001d01401007387 */ /* 0x000fe80000100a00 */
[----:B------:R-:W-:Y:S04]  /*2fd80*/  STL.64 [R1+0x1d8], R22 ;  /* 0x0001d81601007387 */ /* 0x000fe80000100a00 */
[----:B------:R-:W0:Y:S04]  /*2fd90*/  LDSM.16.MT88.4 R20, [R9+UR4+0x2100] ;  /* 0x002100040914783b */ /* 0x000e280008004200 */
[----:B------:R-:W-:Y:S04]  /*2fda0*/  STL.64 [R1+0x31a8], R10 ;  /* 0x0031a80a01007387 */ /* 0x000fe80000100a00 */
[----:B------:R-:W-:Y:S04]  /*2fdb0*/  STL [R1+0x31a0], R9 ;  /* 0x0031a00901007387 */ /* 0x000fe80000100800 */
[----:B0-----:R0:W-:Y:S04]  /*2fdc0*/  STL.64 [R1+0x2f78], R22 ;  /* 0x002f781601007387 */ /* 0x0011e80000100a00 */
        /* <DEDUP_REMOVED lines=10> */
[----:B------:R-:W3:Y:S04]  /*2fe70*/  LDL.LU.64 R18, [R1+0x31d0] ;  /* 0x0031d00001127983 */ /* 0x000ee80000300a00 */
[----:B------:R-:W3:Y:S04]  /*2fe80*/  LDL.LU.64 R16, [R1+0x31c8] ;  /* 0x0031c80001107983 */ /* 0x000ee80000300a00 */
[----:B------:R-:W-:Y:S04]  /*2fe90*/  STL [R1+0x30ec], R0 ;  /* 0x0030ec0001007387 */ /* 0x000fe80000100800 */
[----:B------:R-:W-:Y:S01]  /*2fea0*/  STL [R1+0x30e8], R2 ;  /* 0x0030e80201007387 */ /* 0x000fe20000100800 */
[----:B---3--:R-:W-:Y:S03]  /*2feb0*/  HMMA.16816.F32.BF16 R20, R12, R22, R16 ;  /* 0x000000160c14723c */ /* 0x008fe60000041810 */
[----:B------:R-:W2:-:S15]  /*2fec0*/  LDL.LU.64 R18, [R1+0x31c0] ;  /* 0x0031c00001127983 */ /* 0x000e9e0000300a00 */
[----:B------:R-:W-:-:S05]  /*2fed0*/  NOP ;  /* 0x0000000000007918 */ /* 0x000fca0000000000 */
[----:B------:R-:W-:Y:S04]  /*2fee0*/  STL.64 [R1+0x2d0], R20 ;  /* 0x0002d01401007387 */ /* 0x000fe80000100a00 */
[----:B------:R2:W-:Y:S02]  /*2fef0*/  STL.64 [R1+0x2d8], R22 ;  /* 0x0002d81601007387 */ /* 0x0005e40000100a00 */
[----:B--2---:R-:W-:-:S15]  /*2ff00*/  HMMA.16816.F32.BF16 R20, R12, R18, R24 ;  /* 0x000000120c14723c */ /* 0x004fde0000041818 */
[----:B------:R-:W-:-:S08]  /*2ff10*/  NOP ;  /* 0x0000000000007918 */ /* 0x000fd00000000000 */
[----:B------:R0:W-:Y:S04]  /*2ff20*/  STL.64 [R1+0x2c0], R20 ;  /* 0x0002c01401007387 */ /* 0x0001e80000100a00 */
[----:B------:R1:W-:Y:S04]  /*2ff30*/  STL.64 [R1+0x2c8], R22 ;  /* 0x0002c81601007387 */ /* 0x0003e80000100a00 */
[----:B0-----:R-:W2:Y:S04]  /*2ff40*/  LDL.LU R20, [R1+0x5a0] ;  /* 0x0005a00001147983 */ /* 0x001ea80000300800 */
[----:B------:R-:W2:Y:S04]  /*2ff50*/  LDL.LU R21, [R1+0x5a4] ;  /* 0x0005a40001157983 */ /* 0x000ea80000300800 */
[----:B-1----:R-:W3:Y:S04]  /*2ff60*/  LDL.LU R22, [R1+0x5a8] ;  /* 0x0005a80001167983 */ /* 0x002ee80000300800 */
[----:B------:R-:W3:Y:S04]  /*2ff70*/  LDL.LU R23, [R1+0x5ac] ;  /* 0x0005ac0001177983 */ /* 0x000ee80000300800 */
[----:B---3--:R0:W-:Y:S04]  /*2ff80*/  STL.64 [R1+0x3130], R22 ;  /* 0x0031301601007387 */ /* 0x0081e80000100a00 */
[----:B--2---:R-:W-:Y:S04]  /*2ff90*/  STL.64 [R1+0x3128], R20 ;  /* 0x0031281401007387 */ /* 0x004fe80000100a00 */
[----:B0-----:R-:W2:Y:S01]  /*2ffa0*/  LDL.64 R22, [R1+0x138] ;  /* 0x0001380001167983 */ /* 0x001ea20000100a00 */
[----:B------:R-:W-:-:S02]  /*2ffb0*/  IMAD.MOV.U32 R5, RZ, RZ, R18 ;  /* 0x000000ffff057224 */ /* 0x000fc400078e0012 */
[----:B------:R-:W-:Y:S01]  /*2ffc0*/  IMAD.MOV.U32 R3, RZ, RZ, R19 ;  /* 0x000000ffff037224 */ /* 0x000fe200078e0013 */
[----:B--2---:R-:W-:Y:S04]  /*2ffd0*/  STL.64 [R1+0x3140], R22 ;  /* 0x0031401601007387 */ /* 0x004fe80000100a00 */
[----:B------:R-:W2:Y:S04]  /*2ffe0*/  LDL.LU R16, [R1+0x540] ;  /* 0x0005400001107983 */ /* 0x000ea80000300800 */
        /* <DEDUP_REMOVED lines=17> */
[----:B------:R-:W2:Y:S04]  /*30100*/  LDL.64 R10, [R1+0x198] ;  /* 0x00019800010a7983 */ /* 0x000ea80000100a00 */
[----:B------:R0:W-:Y:S04]  /*30110*/  STL.64 [R1+0x3158], R22 ;  /* 0x0031581601007387 */ /* 0x0001e80000100a00 */
[----:B0-----:R-:W3:Y:S04]  /*30120*/  LDL.64 R22, [R1+0x158] ;  /* 0x0001580001167983 */ /* 0x001ee80000100a00 */
[----:B---3--:R0:W-:Y:S04]  /*30130*/  STL.64 [R1+0x3170], R22 ;  /* 0x0031701601007387 */ /* 0x0081e80000100a00 */
[----:B0-----:R-:W3:Y:S04]  /*30140*/  LDL.64 R22, [R1+0x168] ;  /* 0x0001680001167983 */ /* 0x001ee80000100a00 */
[----:B---3--:R0:W-:Y:S04]  /*30150*/  STL.64 [R1+0x3188], R22 ;  /* 0x0031881601007387 */ /* 0x0081e80000100a00 */
[----:B------:R-:W3:Y:S04]  /*30160*/  LDL.64 R26, [R1+0x128] ;  /* 0x00012800011a7983 */ /* 0x000ee80000100a00 */
[----:B0-----:R-:W4:Y:S04]  /*30170*/  LDL.64 R22, [R1+0x178] ;  /* 0x0001780001167983 */ /* 0x001f280000100a00 */
[----:B---3--:R0:W-:Y:S04]  /*30180*/  STL.64 [R1+0x3138], R26 ;  /* 0x0031381a01007387 */ /* 0x0081e80000100a00 */
[----:B------:R-:W3:Y:S04]  /*30190*/  LDL.LU R24, [R1+0x5b0] ;  /* 0x0005b00001187983 */ /* 0x000ee80000300800 */
[----:B------:R-:W3:Y:S04]  /*301a0*/  LDL.LU R25, [R1+0x5b4] ;  /* 0x0005b40001197983 */ /* 0x000ee80000300800 */
[----:B0-----:R-:W2:Y:S04]  /*301b0*/  LDL.LU R26, [R1+0x5b8] ;  /* 0x0005b800011a7983 */ /* 0x001ea80000300800 */
[----:B------:R-:W2:Y:S04]  /*301c0*/  LDL.LU R27, [R1+0x5bc] ;  /* 0x0005bc00011b7983 */ /* 0x000ea80000300800 */
[----:B--2---:R-:W-:Y:S04]  /*301d0*/  STL.64 [R1+0x3150], R26 ;  /* 0x0031501a01007387 */ /* 0x004fe80000100a00 */
[----:B---3--:R0:W-:Y:S04]  /*301e0*/  STL.64 [R1+0x3148], R24 ;  /* 0x0031481801007387 */ /* 0x0081e80000100a00 */
[----:B0-----:R-:W2:Y:S04]  /*301f0*/  LDL.LU R24, [R1+0x570] ;  /* 0x0005700001187983 */ /* 0x001ea80000300800 */
[----:B------:R-:W2:Y:S04]  /*30200*/  LDL.LU R25, [R1+0x574] ;  /* 0x0005740001197983 */ /* 0x000ea80000300800 */
[----:B------:R-:W3:Y:S04]  /*30210*/  LDL.LU R26, [R1+0x578] ;  /* 0x00057800011a7983 */ /* 0x000ee80000300800 */
[----:B------:R-:W3:Y:S01]  /*30220*/  LDL.LU R27, [R1+0x57c] ;  /* 0x00057c00011b7983 */ /* 0x000ee20000300800 */
[----:B------:R-:W-:Y:S03]  /*30230*/  HMMA.16816.F32.BF16 R16, R12, R10, R16 ;  /* 0x0000000a0c10723c */ /* 0x000fe60000041810 */
        /* <DEDUP_REMOVED lines=10> */
[----:B------:R-:W2:Y:S04]  /*302e0*/  LDL.LU R26, [R1+0x558] ;  /* 0x00055800011a7983 */ /* 0x000ea80000300800 */
[----:B------:R-:W2:Y:S04]  /*302f0*/  LDL.LU R27, [R1+0x55c] ;  /* 0x00055c00011b7983 */ /* 0x000ea80000300800 */
[----:B------:R-:W-:Y:S04]  /*30300*/  STL [R1+0x30f4], R3 ;  /* 0x0030f40301007387 */ /* 0x000fe80000100800 */
[----:B------:R-:W-:Y:S04]  /*30310*/  STL [R1+0x30f0], R5 ;  /* 0x0030f00501007387 */ /* 0x000fe80000100800 */
[----:B------:R-:W3:Y:S04]  /*30320*/  LDL.64 R6, [R1+0x188] ;  /* 0x0001880001067983 */ /* 0x000ee80000100a00 */
[----:B------:R-:W-:Y:S04]  /*30330*/  STL.64 [R1+0x2b0], R16 ;  /* 0x0002b01001007387 */ /* 0x000fe80000100a00 */
[----:B------:R0:W-:Y:S04]  /*30340*/  STL.64 [R1+0x2b8], R18 ;  /* 0x0002b81201007387 */ /* 0x0001e80000100a00 */
[----:B0-----:R-:W3:Y:S04]  /*30350*/  LDL.LU.64 R18, [R1+0x31b8] ;  /* 0x0031b80001127983 */ /* 0x001ee80000300a00 */
[----:B------:R-:W3:Y:S01]  /*30360*/  LDL.LU.64 R16, [R1+0x31b0] ;  /* 0x0031b00001107983 */ /* 0x000ee20000300a00 */
[----:B------:R-:W-:-:S02]  /*30370*/  IMAD.MOV.U32 R28, RZ, RZ, R10 ;  /* 0x000000ffff1c7224 */ /* 0x000fc400078e000a */
[----:B------:R-:W-:Y:S02]  /*30380*/  IMAD.MOV.U32 R8, RZ, RZ, R11 ;  /* 0x000000ffff087224 */ /* 0x000fe400078e000b */
[----:B------:R-:W2:Y:S04]  /*30390*/  LDL.LU.64 R10, [R1+0x31a8] ;  /* 0x0031a800010a7983 */ /* 0x000ea80000300a00 */
[----:B------:R-:W2:Y:S01]  /*303a0*/  LDL.LU R9, [R1+0x31a0] ;  /* 0x0031a00001097983 */ /* 0x000ea20000300800 */
[----:B---3--:R-:W-:-:S15]  /*303b0*/  HMMA.16816.F32.BF16 R16, R12, R6, R16 ;  /* 0x000000060c10723c */ /* 0x008fde0000041810 */
[----:B------:R-:W-:-:S08]  /*303c0*/  NOP ;  /* 0x0000000000007918 */ /* 0x000fd00000000000 */
[----:B------:R-:W-:Y:S04]  /*303d0*/  STL.64 [R1+0x2a0], R16 ;  /* 0x0002a01001007387 */ /* 0x000fe80000100a00 */
[----:B------:R0:W-:Y:S04]  /*303e0*/  STL.64 [R1+0x2a8], R18 ;  /* 0x0002a81201007387 */ /* 0x0001e80000100a00 */
[----:B0-----:R-:W4:Y:S04]  /*303f0*/  LDL.LU.64 R18, [R1+0x3198] ;  /* 0x0031980001127983 */ /* 0x001f280000300a00 */
[----:B------:R-:W4:Y:S02]  /*30400*/  LDL.LU.64 R16, [R1+0x3190] ;  /* 0x0031900001107983 */ /* 0x000f240000300a00 */
[----:B----4-:R-:W-:-:S15]  /*30410*/  HMMA.16816.F32.BF16 R16, R12, R22, R16 ;  /* 0x000000160c10723c */ /* 0x010fde0000041810 */
[----:B------:R-:W-:-:S08]  /*30420*/  NOP ;  /* 0x0000000000007918 */ /* 0x000fd00000000000 */
[----:B------:R-:W-:Y:S04]  /*30430*/  STL.64 [R1+0x290], R16 ;  /* 0x0002901001007387 */ /* 0x000fe80000100a00 */
[----:B------:R0:W-:Y:S02]  /*30440*/  STL.64 [R1+0x298], R18 ;  /* 0x0002981201007387 */ /* 0x0001e40000100a00 */
        /* <DEDUP_REMOVED lines=15> */
[----:B------:R-:W4:Y:S04]  /*30540*/  LDL.LU R18, [R1+0x5d8] ;  /* 0x0005d80001127983 */ /* 0x000f280000300800 */
[----:B------:R-:W4:Y:S01]  /*30550*/  LDL.LU R19, [R1+0x5dc] ;  /* 0x0005dc0001137983 */ /* 0x000f220000300800 */
[----:B------:R-:W-:-:S02]  /*30560*/  IMAD.MOV.U32 R29, RZ, RZ, R6 ;  /* 0x000000ffff1d7224 */ /* 0x000fc400078e0006 */
[----:B------:R-:W-:Y:S01]  /*30570*/  IMAD.MOV.U32 R4, RZ, RZ, R7 ;  /* 0x000000ffff047224 */ /* 0x000fe200078e0007 */
[C---:B--2---:R-:W-:Y:S06]  /*30580*/  HMMA.16816.F32.BF16 R24, R12.reuse, R22, R24 ;  /* 0x000000160c18723c */ /* 0x044fec0000041818 */
[----:B------:R-:W-:Y:S02]  /*30590*/  IMAD.MOV.U32 R6, RZ, RZ, R22 ;  /* 0x000000ffff067224 */ /* 0x000fe400078e0016 */
[----:B------:R-:W-:Y:S01]  /*305a0*/  IMAD.MOV.U32 R7, RZ, RZ, R23 ;  /* 0x000000ffff077224 */ /* 0x000fe200078e0017 */
[----:B----4-:R0:W-:Y:S04]  /*305b0*/  STL.64 [R1+0x3110], R18 ;  /* 0x0031101201007387 */ /* 0x0101e80000100a00 */
[----:B---3--:R-:W-:Y:S04]  /*305c0*/  STL.64 [R1+0x3108], R16 ;  /* 0x0031081001007387 */ /* 0x008fe80000100a00 */
[----:B0-----:R-:W2:Y:S06]  /*305d0*/  LDL.64 R18, [R1+0x118] ;  /* 0x0001180001127983 */ /* 0x001eac0000100a00 */
[----:B------:R-:W-:Y:S04]  /*305e0*/  STL.64 [R1+0x270], R24 ;  /* 0x0002701801007387 */ /* 0x000fe80000100a00 */
[----:B------:R0:W-:Y:S04]  /*305f0*/  STL.64 [R1+0x278], R26 ;  /* 0x0002781a01007387 */ /* 0x0001e80000100a00 */
[----:B0-----:R-:W3:Y:S04]  /*30600*/  LDL.LU.64 R26, [R1+0x3168] ;  /* 0x00316800011a7983 */ /* 0x001ee80000300a00 */
[----:B------:R-:W3:Y:S04]  /*30610*/  LDL.LU.64 R24, [R1+0x3160] ;  /* 0x0031600001187983 */ /* 0x000ee80000300a00 */
[----:B------:R-:W3:Y:S02]  /*30620*/  LDL.LU.64 R22, [R1+0x3158] ;  /* 0x0031580001167983 */ /* 0x000ee40000300a00 */
[----:B---3--:R-:W-:Y:S02]  /*30630*/  HMMA.16816.F32.BF16 R20, R12, R22, R24 ;  /* 0x000000160c14723c */ /* 0x008fe40000041818 */
[----:B------:R-:W3:Y:S04]  /*30640*/  LDL.LU.64 R26, [R1+0x3150] ;  /* 0x00315000011a7983 */ /* 0x000ee80000300a00 */
[----:B------:R-:W3:-:S15]  /*30650*/  LDL.LU.64 R24, [R1+0x3148] ;  /* 0x0031480001187983 */ /* 0x000ede0000300a00 */
[----:B------:R-:W-:-:S02]  /*30660*/  NOP ;  /* 0x0000000000007918 */ /* 0x000fc40000000000 */
[----:B------:R-:W-:Y:S04]  /*30670*/  STL.64 [R1+0x260], R20 ;  /* 0x0002601401007387 */ /* 0x000fe80000100a00 */
[----:B------:R0:W-:Y:S04]  /*30680*/  STL.64 [R1+0x268], R22 ;  /* 0x0002681601007387 */ /* 0x0001e80000100a00 */
[----:B0-----:R-:W3:Y:S02]  /*30690*/  LDL.LU.64 R22, [R1+0x3140] ;  /* 0x0031400001167983 */ /* 0x001ee40000300a00 */
[----:B---3--:R-:W-:Y:S06]  /*306a0*/  HMMA.16816.F32.BF16 R24, R12, R22, R24 ;  /* 0x000000160c18723c */ /* 0x008fec0000041818 */
[----:B------:R-:W-:-:S02]  /*306b0*/  IMAD.MOV.U32 R0, RZ, RZ, R22 ;  /* 0x000000ffff007224 */ /* 0x000fc400078e0016 */
[----:B------:R-:W-:-:S15]  /*306c0*/  IMAD.MOV.U32 R2, RZ, RZ, R23 ;  /* 0x000000ffff027224 */ /* 0x000fde00078e0017 */
[----:B------:R-:W-:Y:S04]  /*306d0*/  STL.64 [R1+0x250], R24 ;  /* 0x0002501801007387 */ /* 0x000fe80000100a00 */
[----:B------:R0:W-:Y:S04]  /*306e0*/  STL.64 [R1+0x258], R26 ;  /* 0x0002581a01007387 */ /* 0x0001e80000100a00 */
[----:B0-----:R-:W3:Y:S04]  /*306f0*/  LDL.LU.64 R26, [R1+0x3138] ;  /* 0x00313800011a7983 */ /* 0x001ee80000300a00 */
[----:B------:R-:W3:Y:S04]  /*30700*/  LDL.LU.64 R22, [R1+0x3130] ;  /* 0x0031300001167983 */ /* 0x000ee80000300a00 */
[----:B------:R-:W3:Y:S02]  /*30710*/  LDL.LU.64 R20, [R1+0x3128] ;  /* 0x0031280001147983 */ /* 0x000ee40000300a00 */
[----:B---3--:R-:W-:Y:S06]  /*30720*/  HMMA.16816.F32.BF16 R20, R12, R26, R20 ;  /* 0x0000001a0c14723c */ /* 0x008fec0000041814 */
[----:B------:R-:W-:-:S15]  /*30730*/  IMAD.MOV.U32 R5, RZ, RZ, R27 ;  /* 0x000000ffff057224 */ /* 0x000fde00078e001b */
[----:B------:R-:W-:-:S02]  /*30740*/  NOP ;  /* 0x0000000000007918 */ /* 0x000fc40000000000 */
[----:B------:R-:W-:Y:S04]  /*30750*/  STL.64 [R1+0x240], R20 ;  /* 0x0002401401007387 */ /* 0x000fe80000100a00 */
[----:B------:R-:W-:Y:S04]  /*30760*/  STL.64 [R1+0x248], R22 ;  /* 0x0002481601007387 */ /* 0x000fe80000100a00 */
[----:B------:R-:W-:Y:S04]  /*30770*/  STL.64 [R1+0x3120], R6 ;  /* 0x0031200601007387 */ /* 0x000fe80000100a00 */
[----:B------:R0:W-:Y:S04]  /*30780*/  STL.64 [R1+0x3118], R4 ;  /* 0x0031180401007387 */ /* 0x0001e80000100a00 */
[----:B0-----:R-:W2:Y:S04]  /*30790*/  LDL.LU R4, [R1+0x5e0] ;  /* 0x0005e00001047983 */ /* 0x001ea80000300800 */
[----:B------:R-:W2:Y:S04]  /*307a0*/  LDL.LU R5, [R1+0x5e4] ;  /* 0x0005e40001057983 */ /* 0x000ea80000300800 */
[----:B------:R-:W2:Y:S04]  /*307b0*/  LDL.LU R6, [R1+0x5e8] ;  /* 0x0005e80001067983 */ /* 0x000ea80000300800 */
[----:B------:R-:W2:Y:S04]  /*307c0*/  LDL.LU R7, [R1+0x5ec] ;  /* 0x0005ec0001077983 */ /* 0x000ea80000300800 */
[----:B------:R-:W3:Y:S04]  /*307d0*/  LDL.LU R20, [R1+0x6c0] ;  /* 0x0006c00001147983 */ /* 0x000ee80000300800 */
[----:B------:R-:W3:Y:S04]  /*307e0*/  LDL.LU R21, [R1+0x6c4] ;  /* 0x0006c40001157983 */ /* 0x000ee80000300800 */
[----:B------:R-:W4:Y:S04]  /*307f0*/  LDL.LU R22, [R1+0x6c8] ;  /* 0x0006c80001167983 */ /* 0x000f280000300800 */
[----:B------:R-:W4:Y:S01]  /*30800*/  LDL.LU R23, [R1+0x6cc] ;  /* 0x0006cc0001177983 */ /* 0x000f220000300800 */
[----:B------:R-:W-:-:S03]  /*30810*/  IMAD.MOV.U32 R3, RZ, RZ, R26 ;  /* 0x000000ffff037224 */ /* 0x000fc600078e001a */
[----:B------:R-:W0:Y:S01]  /*30820*/  LDSM.16.MT88.4 R24, [R9+UR4+0x2180] ;  /* 0x002180040918783b */ /* 0x000e220008004200 */
[----:B--2---:R-:W-:Y:S03]  /*30830*/  HMMA.16816.F32.BF16 R4, R12, R18, R4 ;  /* 0x000000120c04723c */ /* 0x004fe60000041804 */
[----:B----4-:R1:W-:Y:S04]  /*30840*/  STL.64 [R1+0x2f88], R22 ;  /* 0x002f881601007387 */ /* 0x0103e80000100a00 */
[----:B---3--:R-:W-:Y:S04]  /*30850*/  STL.64 [R1+0x2f80], R20 ;  /* 0x002f801401007387 */ /* 0x008fe80000100a00 */
[----:B-1----:R-:W2:Y:S04]  /*30860*/  LDL R22, [R1+0x108] ;  /* 0x0001080001167983 */ /* 0x002ea80000100800 */
[----:B------:R-:W2:Y:S04]  /*30870*/  LDL R23, [R1+0x10c] ;  /* 0x00010c0001177983 */ /* 0x000ea80000100800 */
[----:B------:R-:W-:Y:S04]  /*30880*/  STL.64 [R1+0x30c0], R10 ;  /* 0x0030c00a01007387 */ /* 0x000fe80000100a00 */
[----:B------:R-:W-:Y:S04]  /*30890*/  STL [R1+0x30b8], R9 ;  /* 0x0030b80901007387 */ /* 0x000fe80000100800 */
[----:B0-----:R0:W-:Y:S04]  /*308a0*/  STL.64 [R1+0x2ea0], R26 ;  /* 0x002ea01a01007387 */ /* 0x0011e80000100a00 */
[----:B------:R-:W-:Y:S04]  /*308b0*/  STL.64 [R1+0x2e98], R24 ;  /* 0x002e981801007387 */ /* 0x000fe80000100a00 */
[----:B0-----:R-:W3:Y:S04]  /*308c0*/  LDL.LU.64 R26, [R1+0xf8] ;  /* 0x0000f800011a7983 */ /* 0x001ee80000300a00 */
[----:B------:R-:W-:Y:S04]  /*308d0*/  STL.64 [R1+0x230], R4 ;  /* 0x0002300401007387 */ /* 0x000fe80000100a00 */
[----:B------:R0:W-:Y:S01]  /*308e0*/  STL.64 [R1+0x238], R6 ;  /* 0x0002380601007387 */ /* 0x0001e20000100a00 */
[----:B------:R-:W-:-:S02]  /*308f0*/  IMAD.MOV.U32 R10, RZ, RZ, R18 ;  /* 0x000000ffff0a7224 */ /* 0x000fc400078e0012 */
[----:B------:R-:W-:Y:S01]  /*30900*/  IMAD.MOV.U32 R9, RZ, RZ, R19 ;  /* 0x000000ffff097224 */ /* 0x000fe200078e0013 */
[----:B0-----:R-:W4:Y:S04]  /*30910*/  LDL.LU.64 R6, [R1+0x3120] ;  /* 0x0031200001067983 */ /* 0x001f280000300a00 */
[----:B------:R-:W4:Y:S04]  /*30920*/  LDL.LU.64 R4, [R1+0x3118] ;  /* 0x0031180001047983 */ /* 0x000f280000300a00 */
[----:B------:R-:W2:Y:S04]  /*30930*/  LDL.LU.64 R18, [R1+0x3110] ;  /* 0x0031100001127983 */ /* 0x000ea80000300a00 */
[----:B------:R-:W2:Y:S02]  /*30940*/  LDL.LU.64 R16, [R1+0x3108] ;  /* 0x0031080001107983 */ /* 0x000ea40000300a00 */
[----:B--2---:R-:W-:-:S15]  /*30950*/  HMMA.16816.F32.BF16 R16, R12, R22, R16 ;  /* 0x000000160c10723c */ /* 0x004fde0000041810 */
[----:B------:R-:W-:-:S08]  /*30960*/  NOP ;  /* 0x0000000000007918 */ /* 0x000fd00000000000 */
[----:B------:R-:W-:Y:S04]  /*30970*/  STL.64 [R1+0x220], R16 ;  /* 0x0002201001007387 */ /* 0x000fe80000100a00 */
[----:B------:R0:W-:Y:S04]  /*30980*/  STL.64 [R1+0x228], R18 ;  /* 0x0002281201007387 */ /* 0x0001e80000100a00 */
[----:B0-----:R-:W2:Y:S04]  /*30990*/  LDL.LU.64 R18, [R1+0x3100] ;  /* 0x0031000001127983 */ /* 0x001ea80000300a00 */
[----:B------:R-:W2:Y:S04]  /*309a0*/  LDL.LU.64 R16, [R1+0x30f8] ;  /* 0x0030f80001107983 */ /* 0x000ea80000300a00 */
[----:B------:R0:W-:Y:S02]  /*309b0*/  STL.64 [R1+0x2f98], R22 ;  /* 0x002f981601007387 */ /* 0x0001e40000100a00 */
[----:B0-----:R-:W-:-:S02]  /*309c0*/  IMAD.MOV.U32 R22, RZ, RZ, R10 ;  /* 0x000000ffff167224 */ /* 0x001fc400078e000a */
[----:B------:R-:W-:-:S05]  /*309d0*/  IMAD.MOV.U32 R23, RZ, RZ, R9 ;  /* 0x000000ffff177224 */ /* 0x000fca00078e0009 */
[----:B------:R0:W-:Y:S04]  /*309e0*/  STL.64 [R1+0x2fb0], R22 ;  /* 0x002fb01601007387 */ /* 0x0001e80000100a00 */
[----:B------:R-:W3:Y:S04]  /*309f0*/  LDL.LU R20, [R1+0x590] ;  /* 0x0005900001147983 */ /* 0x000ee80000300800 */
[----:B------:R-:W3:Y:S04]  /*30a00*/  LDL.LU R21, [R1+0x594] ;  /* 0x0005940001157983 */ /* 0x000ee80000300800 */
[----:B0-----:R-:W3:Y:S04]  /*30a10*/  LDL.LU R22, [R1+0x598] ;  /* 0x0005980001167983 */ /* 0x001ee80000300800 */
[----:B------:R-:W3:Y:S02]  /*30a20*/  LDL.LU R23, [R1+0x59c] ;  /* 0x00059c0001177983 */ /* 0x000ee40000300800 */
[----:B---3--:R-:W-:Y:S07]  /*30a30*/  HMMA.16816.F32.BF16 R12, R12, R26, R20 ;  /* 0x0000001a0c0c723c */ /* 0x008fee0000041814 */
[----:B------:R-:W-:-:S02]  /*30a40*/  IMAD.MOV.U32 R22, RZ, RZ, R3 ;  /* 0x000000ffff167224 */ /* 0x000fc400078e0003 */
[----:B----4-:R-:W-:Y:S01]  /*30a50*/  IMAD.MOV.U32 R23, RZ, RZ, R5 ;  /* 0x000000ffff177224 */ /* 0x010fe200078e0005 */
[----:B------:R-:W3:-:S13]  /*30a60*/  LDL.LU R3, [R1+0x30f4] ;  /* 0x0030f40001037983 */ /* 0x000eda0000300800 */
[----:B------:R-:W-:Y:S04]  /*30a70*/  STL.64 [R1+0x1c0], R12 ;  /* 0x0001c00c01007387 */ /* 0x000fe80000100a00 */
[----:B------:R-:W-:Y:S04]  /*30a80*/  STL.64 [R1+0x1c8], R14 ;  /* 0x0001c80e01007387 */ /* 0x000fe80000100a00 */
[----:B------:R-:W4:Y:S04]  /*30a90*/  LDL.LU R5, [R1+0x30f0] ;  /* 0x0030f00001057983 */ /* 0x000f280000300800 */
[----:B------:R0:W-:Y:S04]  /*30aa0*/  STL.64 [R1+0x2fc8], R22 ;  /* 0x002fc81601007387 */ /* 0x0001e80000100a00 */
[----:B------:R1:W-:Y:S04]  /*30ab0*/  STL.64 [R1+0x2f90], R26 ;  /* 0x002f901a01007387 */ /* 0x0003e80000100a00 */
[----:B------:R-:W3:Y:S04]  /*30ac0*/  LDL.LU R24, [R1+0x6d0] ;  /* 0x0006d00001187983 */ /* 0x000ee80000300800 */
[----:B------:R-:W3:Y:S01]  /*30ad0*/  LDL.LU R25, [R1+0x6d4] ;  /* 0x0006d40001197983 */ /* 0x000ee20000300800 */
[----:B0-----:R-:W-:-:S02]  /*30ae0*/  IMAD.MOV.U32 R22, RZ, RZ, R0 ;  /* 0x000000ffff167224 */ /* 0x001fc400078e0000 */
[----:B------:R-:W-:Y:S01]  /*30af0*/  IMAD.MOV.U32 R23, RZ, RZ, R2 ;  /* 0x000000ffff177224 */ /* 0x000fe200078e0002 */
[----:B-1----:R-:W4:Y:S04]  /*30b00*/  LDL.LU R26, [R1+0x6d8] ;  /* 0x0006d800011a7983 */ /* 0x002f280000300800 */
[----:B------:R-:W4:Y:S04]  /*30b10*/  LDL.LU R27, [R1+0x6dc] ;  /* 0x0006dc00011b7983 */ /* 0x000f280000300800 */
[----:B------:R-:W3:Y:S04]  /*30b20*/  LDL.LU R0, [R1+0x30ec] ;  /* 0x0030ec0001007983 */ /* 0x000ee80000300800 */
[----:B------:R-:W3:Y:S04]  /*30b30*/  LDL.LU R2, [R1+0x30e8] ;  /* 0x0030e80001027983 */ /* 0x000ee80000300800 */
[----:B------:R0:W-:Y:S04]  /*30b40*/  STL.64 [R1+0x2fe0], R22 ;  /* 0x002fe01601007387 */ /* 0x0001e80000100a00 */
[----:B------:R-:W2:Y:S04]  /*30b50*/  LDL.LU R20, [R1+0x670] ;  /* 0x0006700001147983 */ /* 0x000ea80000300800 */
[----:B------:R-:W2:Y:S04]  /*30b60*/  LDL.LU R21, [R1+0x674] ;  /* 0x0006740001157983 */ /* 0x000ea80000300800 */
[----:B0-----:R-:W4:Y:S04]  /*30b70*/  LDL.LU R22, [R1+0x678] ;  /* 0x0006780001167983 */ /* 0x001f280000300800 */
[----:B------:R-:W4:Y:S04]  /*30b80*/  LDL.LU R23, [R1+0x67c] ;  /* 0x00067c0001177983 */ /* 0x000f280000300800 */
[----:B----4-:R0:W-:Y:S04]  /*30b90*/  STL.64 [R1+0x2ff0], R22 ;  /* 0x002ff01601007387 */ /* 0x0101e80000100a00 */
[----:B--2---:R-:W-:Y:S01]  /*30ba0*/  STL.64 [R1+0x2fe8], R20 ;  /* 0x002fe81401007387 */ /* 0x004fe20000100a00 */
[----:B0-----:R-:W-:-:S02]  /*30bb0*/  IMAD.MOV.U32 R22, RZ, RZ, R6 ;  /* 0x000000ffff167224 */ /* 0x001fc400078e0006 */
[----:B------:R-:W-:Y:S01]  /*30bc0*/  IMAD.MOV.U32 R23, RZ, RZ, R7 ;  /* 0x000000ffff177224 */ /* 0x000fe200078e0007 */
[----:B------:R-:W2:Y:S04]  /*30bd0*/  LDL.LU R6, [R1+0x30e4] ;  /* 0x0030e40001067983 */ /* 0x000ea80000300800 */
[----:B------:R-:W2:Y:S04]  /*30be0*/  LDL.LU R7, [R1+0x30e0] ;  /* 0x0030e00001077983 */ /* 0x000ea80000300800 */
[----:B------:R0:W-:Y:S02]  /*30bf0*/  STL.64 [R1+0x3008], R22 ;  /* 0x0030081601007387 */ /* 0x0001e40000100a00 */
[----:B0-----:R-:W-:-:S02]  /*30c00*/  IMAD.MOV.U32 R22, RZ, RZ, R16 ;  /* 0x000000ffff167224 */ /* 0x001fc400078e0010 */
[----:B------:R-:W-:Y:S01]  /*30c10*/  IMAD.MOV.U32 R23, RZ, RZ, R17 ;  /* 0x000000ffff177224 */ /* 0x000fe200078e0011 */
[----:B------:R-:W2:Y:S04]  /*30c20*/  LDL.LU R16, [R1+0x30dc] ;  /* 0x0030dc0001107983 */ /* 0x000ea80000300800 */
[----:B------:R-:W2:Y:S04]  /*30c30*/  LDL.LU R17, [R1+0x30d8] ;  /* 0x0030d80001117983 */ /* 0x000ea80000300800 */
[----:B------:R-:W-:Y:S04]  /*30c40*/  STL.64 [R1+0x3020], R22 ;  /* 0x0030201601007387 */ /* 0x000fe80000100a00 */
[----:B------:R-:W-:Y:S04]  /*30c50*/  STL.64 [R1+0x2fa8], R26 ;  /* 0x002fa81a01007387 */ /* 0x000fe80000100a00 */
[----:B---3--:R0:W-:Y:S04]  /*30c60*/  STL.64 [R1+0x2fa0], R24 ;  /* 0x002fa01801007387 */ /* 0x0081e80000100a00 */
[----:B0-----:R-:W3:Y:S04]  /*30c70*/  LDL.LU R24, [R1+0x6a0] ;  /* 0x0006a00001187983 */ /* 0x001ee80000300800 */
[----:B------:R-:W3:Y:S04]  /*30c80*/  LDL.LU R25, [R1+0x6a4] ;  /* 0x0006a40001197983 */ /* 0x000ee80000300800 */
[----:B------:R-:W4:Y:S04]  /*30c90*/  LDL.LU R26, [R1+0x6a8] ;  /* 0x0006a800011a7983 */ /* 0x000f280000300800 */
[----:B------:R-:W4:Y:S01]  /*30ca0*/  LDL.LU R27, [R1+0x6ac] ;  /* 0x0006ac00011b7983 */ /* 0x000f220000300800 */
[----:B------:R-:W-:-:S02]  /*30cb0*/  IMAD.MOV.U32 R22, RZ, RZ, R18 ;  /* 0x000000ffff167224 */ /* 0x000fc400078e0012 */
        /* <DEDUP_REMOVED lines=22> */
[----:B------:R-:W-:-:S05]  /*30e20*/  IMAD.MOV.U32 R23, RZ, RZ, R8 ;  /* 0x000000ffff177224 */ /* 0x000fca00078e0008 */
[----:B------:R0:W-:Y:S02]  /*30e30*/  STL.64 [R1+0x3068], R22 ;  /* 0x0030681601007387 */ /* 0x0001e40000100a00 */
[----:B0-----:R-:W-:Y:S02]  /*30e40*/  IMAD.MOV.U32 R22, RZ, RZ, R5 ;  /* 0x000000ffff167224 */ /* 0x001fe400078e0005 */
[----:B------:R-:W-:Y:S01]  /*30e50*/  IMAD.MOV.U32 R23, RZ, RZ, R3 ;  /* 0x000000ffff177224 */ /* 0x000fe200078e0003 */
[----:B----4-:R-:W-:Y:S04]  /*30e60*/  STL.64 [R1+0x3000], R26 ;  /* 0x0030001a01007387 */ /* 0x010fe80000100a00 */
[----:B---3--:R0:W-:Y:S04]  /*30e70*/  STL.64 [R1+0x2ff8], R24 ;  /* 0x002ff81801007387 */ /* 0x0081e80000100a00 */
[----:B0-----:R-:W3:Y:S04]  /*30e80*/  LDL.LU R24, [R1+0x660] ;  /* 0x0006600001187983 */ /* 0x001ee80000300800 */
[----:B------:R-:W3:Y:S04]  /*30e90*/  LDL.LU R25, [R1+0x664] ;  /* 0x0006640001197983 */ /* 0x000ee80000300800 */
[----:B------:R-:W4:Y:S04]  /*30ea0*/  LDL.LU R26, [R1+0x668] ;  /* 0x00066800011a7983 */ /* 0x000f280000300800 */
[----:B------:R-:W4:Y:S04]  /*30eb0*/  LDL.LU R27, [R1+0x66c] ;  /* 0x00066c00011b7983 */ /* 0x000f280000300800 */
[----:B------:R0:W-:Y:S04]  /*30ec0*/  STL.64 [R1+0x3080], R22 ;  /* 0x0030801601007387 */ /* 0x0001e80000100a00 */
[----:B0-----:R-:W2:Y:S04]  /*30ed0*/  LDL.LU.64 R22, [R1+0x1b8] ;  /* 0x0001b80001167983 */ /* 0x001ea80000300a00 */
[----:B--2---:R-:W-:Y:S04]  /*30ee0*/  STL.64 [R1+0x3098], R22 ;  /* 0x0030981601007387 */ /* 0x004fe80000100a00 */
[----:B----4-:R-:W-:Y:S04]  /*30ef0*/  STL.64 [R1+0x3018], R26 ;  /* 0x0030181a01007387 */ /* 0x010fe80000100a00 */
[----:B---3--:R0:W-:Y:S04]  /*30f00*/  STL.64 [R1+0x3010], R24 ;  /* 0x0030101801007387 */ /* 0x0081e80000100a00 */
[----:B0-----:R-:W2:Y:S04]  /*30f10*/  LDL.LU R24, [R1+0x650] ;  /* 0x0006500001187983 */ /* 0x001ea80000300800 */
[----:B------:R-:W2:Y:S04]  /*30f20*/  LDL.LU R25, [R1+0x654] ;  /* 0x0006540001197983 */ /* 0x000ea80000300800 */
[----:B------:R-:W3:Y:S04]  /*30f30*/  LDL.LU R26, [R1+0x658] ;  /* 0x00065800011a7983 */ /* 0x000ee80000300800 */
[----:B------:R-:W3:Y:S01]  /*30f40*/  LDL.LU R27, [R1+0x65c] ;  /* 0x00065c00011b7983 */ /* 0x000ee20000300800 */
[----:B------:R-:W-:-:S02]  /*30f50*/  IMAD.MOV.U32 R22, RZ, RZ, R2 ;  /* 0x000000ffff167224 */ /* 0x000fc400078e0002 */
[----:B------:R-:W-:-:S05]  /*30f60*/  IMAD.MOV.U32 R23, RZ, RZ, R0 ;  /* 0x000000ffff177224 */ /* 0x000fca00078e0000 */
[----:B------:R-:W-:Y:S04]  /*30f70*/  STL.64 [R1+0x30b0], R22 ;  /* 0x0030b01601007387 */ /* 0x000fe80000100a00 */
        /* <DEDUP_REMOVED lines=32> */
[C---:B----4-:R-:W-:Y:S03]  /*31180*/  HMMA.16816.F32.BF16 R8, R16.reuse, R6, R8 ;  /* 0x000000061008723c */ /* 0x050fe60000041808 */
        /* <DEDUP_REMOVED lines=12> */
[----:B------:R-:W3:Y:S04]  /*31250*/  LDL.LU.64 R14, [R1+0x148] ;  /* 0x00014800010e7983 */ /* 0x000ee80000300a00 */
[----:B------:R-:W-:Y:S04]  /*31260*/  STL.64 [R1+0x210], R8 ;  /* 0x0002100801007387 */ /* 0x000fe80000100a00 */
[----:B------:R0:W-:Y:S04]  /*31270*/  STL.64 [R1+0x218], R10 ;  /* 0x0002180a01007387 */ /* 0x0001e80000100a00 */
[----:B0-----:R-:W4:Y:S04]  /*31280*/  LDL.LU.64 R10, [R1+0x30c0] ;  /* 0x0030c000010a7983 */ /* 0x001f280000300a00 */
[----:B------:R-:W3:Y:S01]  /*31290*/  LDL.LU R9, [R1+0x30b8] ;  /* 0x0030b80001097983 */ /* 0x000ee20000300800 */
        /* <DEDUP_REMOVED lines=67> */
[----:B0-----:R-:W2:Y:S04]  /*316d0*/  LDL.LU.64 R22, [R1+0x2fe0] ;  /* 0x002fe00001167983 */ /* 0x001ea80000300a00 */
[----:B------:R0:W-:Y:S04]  /*316e0*/  STL.64 [R1+0x2f10], R14 ;  /* 0x002f100e01007387 */ /* 0x0001e80000100a00 */
[----:B------:R-:W3:Y:S04]  /*316f0*/  LDL.LU R12, [R1+0x6e0] ;  /* 0x0006e000010c7983 */ /* 0x000ee80000300800 */
[----:B------:R-:W3:Y:S04]  /*31700*/  LDL.LU R13, [R1+0x6e4] ;  /* 0x0006e400010d7983 */ /* 0x000ee80000300800 */
[----:B0-----:R-:W3:Y:S04]  /*31710*/  LDL.LU R14, [R1+0x6e8] ;  /* 0x0006e800010e7983 */ /* 0x001ee80000300800 */
        /* <DEDUP_REMOVED lines=27> */
[----:B0-----:R-:W2:Y:S04]  /*318d0*/  LDL.LU.64 R22, [R1+0x2f88] ;  /* 0x002f880001167983 */ /* 0x001ea80000300a00 */
[----:B------:R-:W2:Y:S02]  /*318e0*/  LDL.LU.64 R20, [R1+0x2f80] ;  /* 0x002f800001147983 */ /* 0x000ea40000300a00 */
[----:B--2---:R-:W-:Y:S02]  /*318f0*/  HMMA.16816.F32.BF16 R16, R16, R26, R20 ;  /* 0x0000001a1010723c */ /* 0x004fe40000041814 */
[----:B------:R-:W3:Y:S04]  /*31900*/  LDL.LU.64 R22, [R1+0x2f78] ;  /* 0x002f780001167983 */ /* 0x000ee80000300a00 */
[----:B------:R-:W3:Y:S04]  /*31910*/  LDL.LU.64 R20, [R1+0x2f70] ;  /* 0x002f700001147983 */ /* 0x000ee80000300a00 */
[----:B------:R0:W-:Y:S04]  /*31920*/  STL.64 [R1+0x2eb8], R26 ;  /* 0x002eb81a01007387 */ /* 0x0001e80000100a00 */
[----:B------:R-:W2:Y:S09]  /*31930*/  LDL.LU R24, [R1+0x6b0] ;  /* 0x0006b00001187983 */ /* 0x000eb20000300800 */
[----:B------:R-:W-:Y:S04]  /*31940*/  STL.64 [R1+0x1f0], R16 ;  /* 0x0001f01001007387 */ /* 0x000fe80000100a00 */
[----:B------:R1:W-:Y:S04]  /*31950*/  STL.64 [R1+0x1f8], R18 ;  /* 0x0001f81201007387 */ /* 0x0003e80000100a00 */
[----:B------:R-:W2:Y:S04]  /*31960*/  LDL.LU R25, [R1+0x6b4] ;  /* 0x0006b40001197983 */ /* 0x000ea80000300800 */
[----:B0-----:R-:W2:Y:S04]  /*31970*/  LDL.LU R26, [R1+0x6b8] ;  /* 0x0006b800011a7983 */ /* 0x001ea80000300800 */
[----:B------:R-:W2:Y:S01]  /*31980*/  LDL.LU R27, [R1+0x6bc] ;  /* 0x0006bc00011b7983 */ /* 0x000ea20000300800 */
[----:B-1----:R-:W-:-:S02]  /*31990*/  IMAD.MOV.U32 R18, RZ, RZ, R2 ;  /* 0x000000ffff127224 */ /* 0x002fc400078e0002 */
[----:B------:R-:W-:-:S05]  /*319a0*/  IMAD.MOV.U32 R19, RZ, RZ, R0 ;  /* 0x000000ffff137224 */ /* 0x000fca00078e0000 */
[----:B------:R0:W-:Y:S04]  /*319b0*/  STL.64 [R1+0x2f58], R18 ;  /* 0x002f581201007387 */ /* 0x0001e80000100a00 */
[----:B0-----:R-:W4:Y:S04]  /*319c0*/  LDL.LU.64 R18, [R1+0x8] ;  /* 0x0000080001127983 */ /* 0x001f280000300a00 */
[----:B------:R-:W-:Y:S04]  /*319d0*/  STL.64 [R1+0x2f68], R6 ;  /* 0x002f680601007387 */ /* 0x000fe80000100a00 */
[----:B------:R0:W-:Y:S01]  /*319e0*/  STL [R1+0x2f60], R4 ;  /* 0x002f600401007387 */ /* 0x0001e20000100800 */
[C---:B---3--:R-:W-:Y:S06]  /*319f0*/  HMMA.16816.F32.BF16 R12, R20.reuse, R10, R12 ;  /* 0x0000000a140c723c */ /* 0x048fec000004180c */
[----:B--2---:R-:W-:-:S15]  /*31a00*/  HMMA.16816.F32.BF16 R24, R20, R6, R24 ;  /* 0x000000061418723c */ /* 0x004fde0000041818 */
[----:B------:R-:W-:-:S08]  /*31a10*/  NOP ;  /* 0x0000000000007918 */ /* 0x000fd00000000000 */
[----:B------:R1:W-:Y:S04]  /*31a20*/  STL.64 [R1+0x3d0], R24 ;  /* 0x0003d01801007387 */ /* 0x0003e80000100a00 */
[----:B------:R2:W-:Y:S04]  /*31a30*/  STL.64 [R1+0x3d8], R26 ;  /* 0x0003d81a01007387 */ /* 0x0005e80000100a00 */
[----:B0-----:R-:W4:Y:S04]  /*31a40*/  LDL.LU R4, [R1+0x6f0] ;  /* 0x0006f00001047983 */ /* 0x001f280000300800 */
[----:B------:R-:W4:Y:S04]  /*31a50*/  LDL.LU R5, [R1+0x6f4] ;  /* 0x0006f40001057983 */ /* 0x000f280000300800 */
[----:B------:R-:W4:Y:S04]  /*31a60*/  LDL.LU R6, [R1+0x6f8] ;  /* 0x0006f80001067983 */ /* 0x000f280000300800 */
[----:B------:R-:W4:Y:S04]  /*31a70*/  LDL.LU R7, [R1+0x6fc] ;  /* 0x0006fc0001077983 */ /* 0x000f280000300800 */
[----:B-1----:R-:W3:Y:S04]  /*31a80*/  LDL.LU R24, [R1+0x750] ;  /* 0x0007500001187983 */ /* 0x002ee80000300800 */
[----:B------:R-:W-:Y:S04]  /*31a90*/  STL.64 [R1+0x3c0], R12 ;  /* 0x0003c00c01007387 */ /* 0x000fe80000100a00 */
[----:B------:R-:W-:Y:S04]  /*31aa0*/  STL.64 [R1+0x3c8], R14 ;  /* 0x0003c80e01007387 */ /* 0x000fe80000100a00 */
[----:B------:R-:W3:Y:S04]  /*31ab0*/  LDL.LU R25, [R1+0x754] ;  /* 0x0007540001197983 */ /* 0x000ee80000300800 */
[----:B--2---:R-:W2:Y:S04]  /*31ac0*/  LDL.LU R26, [R1+0x758] ;  /* 0x00075800011a7983 */ /* 0x004ea80000300800 */
[----:B------:R-:W2:Y:S04]  /*31ad0*/  LDL.LU R27, [R1+0x75c] ;  /* 0x00075c00011b7983 */ /* 0x000ea80000300800 */
[----:B--2---:R0:W-:Y:S04]  /*31ae0*/  STL.64 [R1+0x2f20], R26 ;  /* 0x002f201a01007387 */ /* 0x0041e80000100a00 */
[----:B---3--:R-:W-:Y:S04]  /*31af0*/  STL.64 [R1+0x2f18], R24 ;  /* 0x002f181801007387 */ /* 0x008fe80000100a00 */
[----:B0-----:R-:W2:Y:S04]  /*31b00*/  LDL.LU.64 R26, [R1+0x188] ;  /* 0x00018800011a7983 */ /* 0x001ea80000300a00 */
[----:B--2---:R0:W-:Y:S04]  /*31b10*/  STL.64 [R1+0x2f28], R26 ;  /* 0x002f281a01007387 */ /* 0x0041e80000100a00 */
[----:B0-----:R-:W2:Y:S04]  /*31b20*/  LDL.LU.64 R26, [R1+0x198] ;  /* 0x00019800011a7983 */ /* 0x001ea80000300a00 */
[----:B--2---:R0:W-:Y:S04]  /*31b30*/  STL.64 [R1+0x2f38], R26 ;  /* 0x002f381a01007387 */ /* 0x0041e80000100a00 */
[----:B0-----:R-:W2:Y:S04]  /*31b40*/  LDL.LU.64 R26, [R1+0x1a8] ;  /* 0x0001a800011a7983 */ /* 0x001ea80000300a00 */
[----:B--2---:R0:W-:Y:S04]  /*31b50*/  STL.64 [R1+0x2f50], R26 ;  /* 0x002f501a01007387 */ /* 0x0041e80000100a00 */
[----:B------:R-:W2:Y:S04]  /*31b60*/  LDL.LU R24, [R1+0x700] ;  /* 0x0007000001187983 */ /* 0x000ea80000300800 */
[----:B------:R-:W2:Y:S04]  /*31b70*/  LDL.LU R25, [R1+0x704] ;  /* 0x0007040001197983 */ /* 0x000ea80000300800 */
[----:B0-----:R-:W2:Y:S04]  /*31b80*/  LDL.LU R26, [R1+0x708] ;  /* 0x00070800011a7983 */ /* 0x001ea80000300800 */
[----:B------:R-:W2:Y:S04]  /*31b90*/  LDL.LU R27, [R1+0x70c] ;  /* 0x00070c00011b7983 */ /* 0x000ea80000300800 */
[----:B------:R-:W3:Y:S01]  /*31ba0*/  LDL.LU.64 R14, [R1+0x168] ;  /* 0x00016800010e7983 */ /* 0x000ee20000300a00 */
[----:B----4-:R-:W-:Y:S03]  /*31bb0*/  HMMA.16816.F32.BF16 R4, R20, R18, R4 ;  /* 0x000000121404723c */ /* 0x010fe60000041804 */
[----:B---3--:R0:W-:Y:S04]  /*31bc0*/  STL.64 [R1+0x2f30], R14 ;  /* 0x002f300e01007387 */ /* 0x0081e80000100a00 */
[----:B------:R-:W3:Y:S04]  /*31bd0*/  LDL.LU R12, [R1+0x720] ;  /* 0x00072000010c7983 */ /* 0x000ee80000300800 */
[----:B------:R-:W3:Y:S04]  /*31be0*/  LDL.LU R13, [R1+0x724] ;  /* 0x00072400010d7983 */ /* 0x000ee80000300800 */
[----:B0-----:R-:W4:Y:S04]  /*31bf0*/  LDL.LU R14, [R1+0x728] ;  /* 0x00072800010e7983 */ /* 0x001f280000300800 */
[----:B------:R-:W4:Y:S01]  /*31c00*/  LDL.LU R15, [R1+0x72c] ;  /* 0x00072c00010f7983 */ /* 0x000f220000300800 */
[----:B------:R-:W-:-:S03]  /*31c10*/  IMAD.MOV.U32 R8, RZ, RZ, R18 ;  /* 0x000000ffff087224 */ /* 0x000fc600078e0012 */
[----:B----4-:R-:W-:Y:S04]  /*31c20*/  STL.64 [R1+0x2f48], R14 ;  /* 0x002f480e01007387 */ /* 0x010fe80000100a00 */
[----:B---3--:R0:W-:Y:S04]  /*31c30*/  STL.64 [R1+0x2f40], R12 ;  /* 0x002f400c01007387 */ /* 0x0081e80000100a00 */
[----:B0-----:R-:W3:Y:S04]  /*31c40*/  LDL.LU R12, [R1+0x710] ;  /* 0x00071000010c7983 */ /* 0x001ee80000300800 */
[----:B------:R-:W3:Y:S04]  /*31c50*/  LDL.LU R13, [R1+0x714] ;  /* 0x00071400010d7983 */ /* 0x000ee80000300800 */
[----:B------:R-:W3:Y:S04]  /*31c60*/  LDL.LU R14, [R1+0x718] ;  /* 0x00071800010e7983 */ /* 0x000ee80000300800 */
[----:B------:R-:W3:Y:S04]  /*31c70*/  LDL.LU R15, [R1+0x71c] ;  /* 0x00071c00010f7983 */ /* 0x000ee80000300800 */
[----:B------:R0:W-:Y:S04]  /*31c80*/  STL.64 [R1+0x3e0], R4 ;  /* 0x0003e00401007387 */ /* 0x0001e80000100a00 */
[----:B------:R1:W-:Y:S01]  /*31c90*/  STL.64 [R1+0x3e8], R6 ;  /* 0x0003e80601007387 */ /* 0x0003e20000100a00 */
[----:B0-----:R-:W-:-:S03]  /*31ca0*/  IMAD.MOV.U32 R5, RZ, RZ, R19 ;  /* 0x000000ffff057224 */ /* 0x001fc600078e0013 */
[----:B-1----:R-:W4:Y:S04]  /*31cb0*/  LDL.LU.64 R6, [R1+0x2f68] ;  /* 0x002f680001067983 */ /* 0x002f280000300a00 */
[----:B------:R-:W3:Y:S04]  /*31cc0*/  LDL.LU R4, [R1+0x2f60] ;  /* 0x002f600001047983 */ /* 0x000ee80000300800 */
[----:B------:R-:W2:Y:S02]  /*31cd0*/  LDL.LU.64 R18, [R1+0x2f58] ;  /* 0x002f580001127983 */ /* 0x000ea40000300a00 */
[C---:B--2---:R-:W-:Y:S02]  /*31ce0*/  HMMA.16816.F32.BF16 R24, R20.reuse, R18, R24 ;  /* 0x000000121418723c */ /* 0x044fe40000041818 */
[----:B----4-:R0:W-:Y:S04]  /*31cf0*/  STL.64 [R1+0x2ec8], R6 ;  /* 0x002ec80601007387 */ /* 0x0101e80000100a00 */
[----:B---3--:R-:W-:Y:S04]  /*31d00*/  STL.64 [R1+0x2ec0], R4 ;  /* 0x002ec00401007387 */ /* 0x008fe80000100a00 */
[----:B0-----:R-:W2:Y:S04]  /*31d10*/  LDL.LU.64 R6, [R1+0x178] ;  /* 0x0001780001067983 */ /* 0x001ea80000300a00 */
[----:B------:R-:W-:Y:S04]  /*31d20*/  STL.64 [R1+0x2eb0], R10 ;  /* 0x002eb00a01007387 */ /* 0x000fe80000100a00 */
[----:B------:R0:W-:Y:S04]  /*31d30*/  STL.64 [R1+0x2ea8], R8 ;  /* 0x002ea80801007387 */ /* 0x0001e80000100a00 */
[----:B0-----:R-:W2:Y:S04]  /*31d40*/  LDL.LU R8, [R1+0x740] ;  /* 0x0007400001087983 */ /* 0x001ea80000300800 */
[----:B------:R-:W2:Y:S04]  /*31d50*/  LDL.LU R9, [R1+0x744] ;  /* 0x0007440001097983 */ /* 0x000ea80000300800 */
[----:B------:R-:W2:Y:S04]  /*31d60*/  LDL.LU R10, [R1+0x748] ;  /* 0x00074800010a7983 */ /* 0x000ea80000300800 */
[----:B------:R-:W2:Y:S04]  /*31d70*/  LDL.LU R11, [R1+0x74c] ;  /* 0x00074c00010b7983 */ /* 0x000ea80000300800 */
[----:B------:R-:W-:Y:S04]  /*31d80*/  STL.64 [R1+0x3f0], R24 ;  /* 0x0003f01801007387 */ /* 0x000fe80000100a00 */
[----:B------:R0:W-:Y:S04]  /*31d90*/  STL.64 [R1+0x3f8], R26 ;  /* 0x0003f81a01007387 */ /* 0x0001e80000100a00 */
[----:B0-----:R-:W3:Y:S04]  /*31da0*/  LDL.LU.64 R26, [R1+0x2f50] ;  /* 0x002f5000011a7983 */ /* 0x001ee80000300a00 */
[----:B------:R0:W-:Y:S04]  /*31db0*/  STL [R1+0x2e44], R18 ;  /* 0x002e441201007387 */ /* 0x0001e80000100800 */
[----:B------:R1:W-:Y:S04]  /*31dc0*/  STL [R1+0x2e40], R19 ;  /* 0x002e401301007387 */ /* 0x0003e80000100800 */
[----:B------:R-:W4:Y:S04]  /*31dd0*/  LDL.LU R16, [R1+0x730] ;  /* 0x0007300001107983 */ /* 0x000f280000300800 */
[----:B------:R-:W4:Y:S04]  /*31de0*/  LDL.LU R17, [R1+0x734] ;  /* 0x0007340001117983 */ /* 0x000f280000300800 */
[----:B0-----:R-:W4:Y:S04]  /*31df0*/  LDL.LU R18, [R1+0x738] ;  /* 0x0007380001127983 */ /* 0x001f280000300800 */
[----:B-1----:R-:W4:Y:S01]  /*31e00*/  LDL.LU R19, [R1+0x73c] ;  /* 0x00073c0001137983 */ /* 0x002f220000300800 */
[----:B---3--:R-:W-:Y:S06]  /*31e10*/  HMMA.16816.F32.BF16 R12, R20, R26, R12 ;  /* 0x0000001a140c723c */ /* 0x008fec000004180c */
[----:B------:R-:W-:-:S02]  /*31e20*/  IMAD.MOV.U32 R0, RZ, RZ, R26 ;  /* 0x000000ffff007224 */ /* 0x000fc400078e001a */
[----:B------:R-:W-:-:S15]  /*31e30*/  IMAD.MOV.U32 R28, RZ, RZ, R27 ;  /* 0x000000ffff1c7224 */ /* 0x000fde00078e001b */
[----:B------:R-:W-:Y:S04]  /*31e40*/  STL.64 [R1+0x400], R12 ;  /* 0x0004000c01007387 */ /* 0x000fe80000100a00 */
[----:B------:R0:W-:Y:S04]  /*31e50*/  STL.64 [R1+0x408], R14 ;  /* 0x0004080e01007387 */ /* 0x0001e80000100a00 */
[----:B0-----:R-:W3:Y:S04]  /*31e60*/  LDL.LU.64 R14, [R1+0x2f48] ;  /* 0x002f4800010e7983 */ /* 0x001ee80000300a00 */
[----:B------:R-:W3:Y:S04]  /*31e70*/  LDL.LU.64 R12, [R1+0x2f40] ;  /* 0x002f4000010c7983 */ /* 0x000ee80000300a00 */
[----:B------:R-:W3:Y:S04]  /*31e80*/  LDL.LU.64 R26, [R1+0x2f38] ;  /* 0x002f3800011a7983 */ /* 0x000ee80000300a00 */
[----:B------:R-:W-:Y:S04]  /*31e90*/  STL [R1+0x2e4c], R28 ;  /* 0x002e4c1c01007387 */ /* 0x000fe80000100800 */
[----:B------:R-:W-:Y:S01]  /*31ea0*/  STL [R1+0x2e48], R0 ;  /* 0x002e480001007387 */ /* 0x000fe20000100800 */
[----:B---3--:R-:W-:Y:S06]  /*31eb0*/  HMMA.16816.F32.BF16 R12, R20, R26, R12 ;  /* 0x0000001a140c723c */ /* 0x008fec000004180c */
[----:B------:R-:W-:-:S02]  /*31ec0*/  IMAD.MOV.U32 R2, RZ, RZ, R26 ;  /* 0x000000ffff027224 */ /* 0x000fc400078e001a */
[----:B------:R-:W-:-:S15]  /*31ed0*/  IMAD.MOV.U32 R3, RZ, RZ, R27 ;  /* 0x000000ffff037224 */ /* 0x000fde00078e001b */
[----:B------:R-:W-:Y:S04]  /*31ee0*/  STL.64 [R1+0x410], R12 ;  /* 0x0004100c01007387 */ /* 0x000fe80000100a00 */
[----:B------:R0:W-:Y:S04]  /*31ef0*/  STL.64 [R1+0x418], R14 ;  /* 0x0004180e01007387 */ /* 0x0001e80000100a00 */
[----:B0-----:R-:W3:Y:S04]  /*31f00*/  LDL.LU.64 R14, [R1+0x2f30] ;  /* 0x002f3000010e7983 */ /* 0x001ee80000300a00 */
[----:B------:R-:W4:Y:S04]  /*31f10*/  LDL.LU.64 R26, [R1+0x2f28] ;  /* 0x002f2800011a7983 */ /* 0x000f280000300a00 */
[----:B------:R-:W-:Y:S04]  /*31f20*/  STL [R1+0x2e54], R3 ;  /* 0x002e540301007387 */ /* 0x000fe80000100800 */
[----:B------:R-:W-:Y:S01]  /*31f30*/  STL [R1+0x2e50], R2 ;  /* 0x002e500201007387 */ /* 0x000fe20000100800 */
[----:B----4-:R-:W-:-:S15]  /*31f40*/  HMMA.16816.F32.BF16 R16, R20, R26, R16 ;  /* 0x0000001a1410723c */ /* 0x010fde0000041810 */
[----:B------:R-:W-:-:S08]  /*31f50*/  NOP ;  /* 0x0000000000007918 */ /* 0x000fd00000000000 */
[----:B------:R-:W-:Y:S04]  /*31f60*/  STL.64 [R1+0x420], R16 ;  /* 0x0004201001007387 */ /* 0x000fe80000100a00 */
[----:B------:R0:W-:Y:S02]  /*31f70*/  STL.64 [R1+0x428], R18 ;  /* 0x0004281201007387 */ /* 0x0001e40000100a00 */
[----:B0-----:R-:W-:Y:S02]  /*31f80*/  IMAD.MOV.U32 R18, RZ, RZ, R26 ;  /* 0x000000ffff127224 */ /* 0x001fe400078e001a */
[----:B------:R-:W-:Y:S02]  /*31f90*/  IMAD.MOV.U32 R19, RZ, RZ, R27 ;  /* 0x000000ffff137224 */ /* 0x000fe400078e001b */
[----:B------:R-:W3:Y:S04]  /*31fa0*/  LDL.LU.64 R26, [R1+0x2f20] ;  /* 0x002f2000011a7983 */ /* 0x000ee80000300a00 */
[----:B------:R-:W3:Y:S01]  /*31fb0*/  LDL.LU.64 R24, [R1+0x2f18] ;  /* 0x002f180001187983 */ /* 0x000ee20000300a00 */
[----:B--2---:R-:W-:Y:S06]  /*31fc0*/  HMMA.16816.F32.BF16 R8, R20, R6, R8 ;  /* 0x000000061408723c */ /* 0x004fec0000041808 */
[----:B------:R-:W-:-:S02]  /*31fd0*/  IMAD.MOV.U32 R28, RZ, RZ, R6 ;  /* 0x000000ffff1c7224 */ /* 0x000fc400078e0006 */
[----:B------:R-:W-:Y:S01]  /*31fe0*/  IMAD.MOV.U32 R0, RZ, RZ, R7 ;  /* 0x000000ffff007224 */ /* 0x000fe200078e0007 */
[----:B------:R-:W-:Y:S04]  /*31ff0*/  STL [R1+0x2e5c], R19 ;  /* 0x002e5c1301007387 */ /* 0x000fe80000100800 */
[----:B------:R-:W-:Y:S10]  /*32000*/  STL [R1+0x2e58], R18 ;  /* 0x002e581201007387 */ /* 0x000ff40000100800 */
[----:B------:R-:W-:Y:S04]  /*32010*/  STL.64 [R1+0x430], R8 ;  /* 0x0004300801007387 */ /* 0x000fe80000100a00 */
[----:B------:R-:W-:Y:S04]  /*32020*/  STL.64 [R1+0x438], R10 ;  /* 0x0004380a01007387 */ /* 0x000fe80000100a00 */
[----:B------:R-:W-:Y:S04]  /*32030*/  STL [R1+0x2e64], R0 ;  /* 0x002e640001007387 */ /* 0x000fe80000100800 */
[----:B------:R-:W-:Y:S01]  /*32040*/  STL [R1+0x2e60], R28 ;  /* 0x002e601c01007387 */ /* 0x000fe20000100800 */
[----:B---3--:R-:W-:-:S15]  /*32050*/  HMMA.16816.F32.BF16 R4, R20, R14, R24 ;  /* 0x0000000e1404723c */ /* 0x008fde0000041818 */
[----:B------:R-:W-:-:S08]  /*32060*/  NOP ;  /* 0x0000000000007918 */ /* 0x000fd00000000000 */
[----:B------:R0:W-:Y:S04]  /*32070*/  STL.64 [R1+0x440], R4 ;  /* 0x0004400401007387 */ /* 0x0001e80000100a00 */
[----:B------:R1:W-:Y:S04]  /*32080*/  STL.64 [R1+0x448], R6 ;  /* 0x0004480601007387 */ /* 0x0003e80000100a00 */
[----:B0-----:R-:W2:Y:S04]  /*32090*/  LDL.LU R4, [R1+0x7e0] ;  /* 0x0007e00001047983 */ /* 0x001ea80000300800 */
[----:B------:R-:W2:Y:S04]  /*320a0*/  LDL.LU R5, [R1+0x7e4] ;  /* 0x0007e40001057983 */ /* 0x000ea80000300800 */
[----:B-1----:R-:W3:Y:S04]  /*320b0*/  LDL.LU R6, [R1+0x7e8] ;  /* 0x0007e80001067983 */ /* 0x002ee80000300800 */
[----:B------:R-:W3:Y:S04]  /*320c0*/  LDL.LU R7, [R1+0x7ec] ;  /* 0x0007ec0001077983 */ /* 0x000ee80000300800 */
[----:B------:R-:W4:Y:S04]  /*320d0*/  LDL.LU R16, [R1+0x760] ;  /* 0x0007600001107983 */ /* 0x000f280000300800 */
[----:B------:R-:W4:Y:S04]  /*320e0*/  LDL.LU R17, [R1+0x764] ;  /* 0x0007640001117983 */ /* 0x000f280000300800 */
[----:B------:R-:W4:Y:S01]  /*320f0*/  LDL.LU R18, [R1+0x768] ;  /* 0x0007680001127983 */ /* 0x000f220000300800 */
[----:B------:R-:W-:-:S02]  /*32100*/  IMAD.MOV.U32 R3, RZ, RZ, R14 ;  /* 0x000000ffff037224 */ /* 0x000fc400078e000e */
[----:B------:R-:W-:Y:S01]  /*32110*/  IMAD.MOV.U32 R2, RZ, RZ, R15 ;  /* 0x000000ffff027224 */ /* 0x000fe200078e000f */
[----:B------:R-:W4:Y:S04]  /*32120*/  LDL.LU R19, [R1+0x76c] ;  /* 0x00076c0001137983 */ /* 0x000f280000300800 */
[----:B------:R-:W4:Y:S04]  /*32130*/  LDL.LU.64 R14, [R1+0x158] ;  /* 0x00015800010e7983 */ /* 0x000f280000300a00 */
[----:B---3--:R0:W-:Y:S04]  /*32140*/  STL.64 [R1+0x2ed8], R6 ;  /* 0x002ed80601007387 */ /* 0x0081e80000100a00 */
[----:B--2---:R-:W-:Y:S04]  /*32150*/  STL.64 [R1+0x2ed0], R4 ;  /* 0x002ed00401007387 */ /* 0x004fe80000100a00 */
        /* <DEDUP_REMOVED lines=16> */
[----:B------:R-:W4:Y:S04]  /*32260*/  LDL.LU R27, [R1+0x7ac] ;  /* 0x0007ac00011b7983 */ /* 0x000f280000300800 */
[----:B----4-:R-:W-:Y:S04]  /*32270*/  STL.64 [R1+0x2f00], R26 ;  /* 0x002f001a01007387 */ /* 0x010fe80000100a00 */
[----:B---3--:R0:W-:Y:S04]  /*32280*/  STL.64 [R1+0x2ef8], R24 ;  /* 0x002ef81801007387 */ /* 0x0081e80000100a00 */
[----:B0-----:R-:W3:Y:S04]  /*32290*/  LDL.LU R24, [R1+0x780] ;  /* 0x0007800001187983 */ /* 0x001ee80000300800 */
[----:B------:R-:W3:Y:S04]  /*322a0*/  LDL.LU R25, [R1+0x784] ;  /* 0x0007840001197983 */ /* 0x000ee80000300800 */
[----:B------:R-:W3:Y:S04]  /*322b0*/  LDL.LU R26, [R1+0x788] ;  /* 0x00078800011a7983 */ /* 0x000ee80000300800 */
[----:B------:R-:W3:Y:S04]  /*322c0*/  LDL.LU R27, [R1+0x78c] ;  /* 0x00078c00011b7983 */ /* 0x000ee80000300800 */
[----:B------:R-:W4:Y:S04]  /*322d0*/  LDL.LU R8, [R1+0x7d0] ;  /* 0x0007d00001087983 */ /* 0x000f280000300800 */
[----:B------:R-:W4:Y:S04]  /*322e0*/  LDL.LU R9, [R1+0x7d4] ;  /* 0x0007d40001097983 */ /* 0x000f280000300800 */
[----:B------:R-:W4:Y:S04]  /*322f0*/  LDL.LU R10, [R1+0x7d8] ;  /* 0x0007d800010a7983 */ /* 0x000f280000300800 */
[----:B------:R-:W4:Y:S04]  /*32300*/  LDL.LU R11, [R1+0x7dc] ;  /* 0x0007dc00010b7983 */ /* 0x000f280000300800 */
[----:B------:R-:W-:Y:S04]  /*32310*/  STL [R1+0x2e6c], R2 ;  /* 0x002e6c0201007387 */ /* 0x000fe80000100800 */
[----:B------:R-:W-:Y:S04]  /*32320*/  STL [R1+0x2e68], R3 ;  /* 0x002e680301007387 */ /* 0x000fe80000100800 */
[----:B------:R-:W-:Y:S04]  /*32330*/  STL.64 [R1+0x500], R16 ;  /* 0x0005001001007387 */ /* 0x000fe80000100a00 */
[----:B------:R0:W-:Y:S02]  /*32340*/  STL.64 [R1+0x508], R18 ;  /* 0x0005081201007387 */ /* 0x0001e40000100a00 */
[----:B0-----:R-:W-:-:S02]  /*32350*/  IMAD.MOV.U32 R19, RZ, RZ, R14 ;  /* 0x000000ffff137224 */ /* 0x001fc400078e000e */
[----:B------:R-:W-:Y:S02]  /*32360*/  IMAD.MOV.U32 R18, RZ, RZ, R15 ;  /* 0x000000ffff127224 */ /* 0x000fe400078e000f */
[----:B------:R-:W2:Y:S04]  /*32370*/  LDL.LU.64 R14, [R1+0x2f10] ;  /* 0x002f1000010e7983 */ /* 0x000ea80000300a00 */
[----:B------:R0:W-:Y:S04]  /*32380*/  STL [R1+0x2e74], R18 ;  /* 0x002e741201007387 */ /* 0x0001e80000100800 */
[----:B------:R1:W-:Y:S04]  /*32390*/  STL [R1+0x2e70], R19 ;  /* 0x002e701301007387 */ /* 0x0003e80000100800 */
[----:B------:R-:W4:Y:S04]  /*323a0*/  LDL.LU R16, [R1+0x790] ;  /* 0x0007900001107983 */ /* 0x000f280000300800 */
[----:B------:R-:W4:Y:S04]  /*323b0*/  LDL.LU R17, [R1+0x794] ;  /* 0x0007940001117983 */ /* 0x000f280000300800 */
[----:B0-----:R-:W4:Y:S04]  /*323c0*/  LDL.LU R18, [R1+0x798] ;  /* 0x0007980001127983 */ /* 0x001f280000300800 */
[----:B-1----:R-:W4:Y:S01]  /*323d0*/  LDL.LU R19, [R1+0x79c] ;  /* 0x00079c0001137983 */ /* 0x002f220000300800 */
[----:B--2---:R-:W-:-:S15]  /*323e0*/  HMMA.16816.F32.BF16 R4, R20, R14, R4 ;  /* 0x0000000e1404723c */ /* 0x004fde0000041804 */
[----:B------:R-:W-:-:S08]  /*323f0*/  NOP ;  /* 0x0000000000007918 */ /* 0x000fd00000000000 */
[----:B------:R-:W-:Y:S04]  /*32400*/  STL.64 [R1+0x520], R4 ;  /* 0x0005200401007387 */ /* 0x000fe80000100a00 */
[----:B------:R0:W-:Y:S04]  /*32410*/  STL.64 [R1+0x528], R6 ;  /* 0x0005280601007387 */ /* 0x0001e80000100a00 */
[----:B0-----:R-:W3:Y:S01]  /*32420*/  LDL.LU.64 R6, [R1+0x2f08] ;  /* 0x002f080001067983 */ /* 0x001ee20000300a00 */
[----:B------:R-:W-:Y:S02]  /*32430*/  IMAD.MOV.U32 R28, RZ, RZ, R15 ;  /* 0x000000ffff1c7224 */ /* 0x000fe400078e000f */
[----:B------:R-:W-:Y:S01]  /*32440*/  IMAD.MOV.U32 R0, RZ, RZ, R14 ;  /* 0x000000ffff007224 */ /* 0x000fe200078e000e */
[----:B------:R-:W2:Y:S04]  /*32450*/  LDL.LU R12, [R1+0x7c0] ;  /* 0x0007c000010c7983 */ /* 0x000ea80000300800 */
[----:B------:R-:W2:Y:S04]  /*32460*/  LDL.LU R13, [R1+0x7c4] ;  /* 0x0007c400010d7983 */ /* 0x000ea80000300800 */
[----:B------:R-:W2:Y:S04]  /*32470*/  LDL.LU R14, [R1+0x7c8] ;  /* 0x0007c800010e7983 */ /* 0x000ea80000300800 */
[----:B------:R-:W2:Y:S04]  /*32480*/  LDL.LU R15, [R1+0x7cc] ;  /* 0x0007cc00010f7983 */ /* 0x000ea80000300800 */
        /* <DEDUP_REMOVED lines=8> */
[----:B------:R-:W3:Y:S04]  /*32510*/  LDL.LU.64 R24, [R1+0x2ef8] ;  /* 0x002ef80001187983 */ /* 0x000ee80000300a00 */
        /* <DEDUP_REMOVED lines=9> */
[----:B------:R-:W3:Y:S02]  /*325b0*/  LDL.LU.64 R6, [R1+0x2ee8] ;  /* 0x002ee80001067983 */ /* 0x000ee40000300a00 */
        /* <DEDUP_REMOVED lines=9> */
[----:B------:R-:W-:-:S02]  /*32650*/  IMAD.MOV.U32 R3, RZ, RZ, R26 ;  /* 0x000000ffff037224 */ /* 0x000fc400078e001a */
[----:B------:R-:W-:-:S15]  /*32660*/  IMAD.MOV.U32 R2, RZ, RZ, R27 ;  /* 0x000000ffff027224 */ /* 0x000fde00078e001b */
[----:B------:R-:W-:Y:S04]  /*32670*/  STL.64 [R1+0x5a0], R4 ;  /* 0x0005a00401007387 */ /* 0x000fe80000100a00 */
[----:B------:R0:W-:Y:S04]  /*32680*/  STL.64 [R1+0x5a8], R6 ;  /* 0x0005a80601007387 */ /* 0x0001e80000100a00 */
[----:B0-----:R-:W2:Y:S04]  /*32690*/  LDL.LU.64 R6, [R1+0x2ec8] ;  /* 0x002ec80001067983 */ /* 0x001ea80000300a00 */
[----:B------:R-:W3:Y:S04]  /*326a0*/  LDL.LU.64 R4, [R1+0x2ec0] ;  /* 0x002ec00001047983 */ /* 0x000ee80000300a00 */
[----:B------:R-:W4:Y:S02]  /*326b0*/  LDL.LU.64 R26, [R1+0x2eb8] ;  /* 0x002eb800011a7983 */ /* 0x000f240000300a00 */
[----:B----4-:R-:W-:Y:S02]  /*326c0*/  HMMA.16816.F32.BF16 R20, R20, R26, R8 ;  /* 0x0000001a1414723c */ /* 0x010fe40000041808 */
[----:B------:R-:W4:Y:S04]  /*326d0*/  LDL.LU.64 R10, [R1+0x2eb0] ;  /* 0x002eb000010a7983 */ /* 0x000f280000300a00 */
[----:B------:R-:W4:Y:S01]  /*326e0*/  LDL.LU.64 R8, [R1+0x2ea8] ;  /* 0x002ea80001087983 */ /* 0x000f220000300a00 */
[----:B------:R-:W-:-:S02]  /*326f0*/  IMAD.MOV.U32 R17, RZ, RZ, R26 ;  /* 0x000000ffff117224 */ /* 0x000fc400078e001a */
[----:B------:R-:W-:Y:S02]  /*32700*/  IMAD.MOV.U32 R16, RZ, RZ, R27 ;  /* 0x000000ffff107224 */ /* 0x000fe400078e001b */
[----:B------:R-:W2:Y:S04]  /*32710*/  LDL.LU.64 R26, [R1+0x2ea0] ;  /* 0x002ea000011a7983 */ /* 0x000ea80000300a00 */
[----:B------:R-:W2:Y:S04]  /*32720*/  LDL.LU.64 R24, [R1+0x2e98] ;  /* 0x002e980001187983 */ /* 0x000ea80000300a00 */
[----:B------:R-:W-:Y:S04]  /*32730*/  STL.64 [R1+0x2e90], R18 ;  /* 0x002e901201007387 */ /* 0x000fe80000100a00 */
[----:B------:R0:W-:Y:S04]  /*32740*/  STL.64 [R1+0x2e88], R16 ;  /* 0x002e881001007387 */ /* 0x0001e80000100a00 */
[----:B0-----:R-:W4:Y:S04]  /*32750*/  LDL.LU R16, [R1+0x7f0] ;  /* 0x0007f00001107983 */ /* 0x001f280000300800 */
[----:B------:R-:W4:Y:S04]  /*32760*/  LDL.LU R17, [R1+0x7f4] ;  /* 0x0007f40001117983 */ /* 0x000f280000300800 */
[----:B------:R-:W4:Y:S04]  /*32770*/  LDL.LU R18, [R1+0x7f8] ;  /* 0x0007f80001127983 */ /* 0x000f280000300800 */
[----:B------:R-:W-:Y:S04]  /*32780*/  STL.64 [R1+0x25f8], R22 ;  /* 0x0025f81601007387 */ /* 0x000fe80000100a00 */
[----:B------:R0:W-:Y:S04]  /*32790*/  STL.64 [R1+0x25f0], R20 ;  /* 0x0025f01401007387 */ /* 0x0001e80000100a00 */
[----:B0-----:R-:W4:Y:S04]  /*327a0*/  LDL.LU R20, [R1+0x7b0] ;  /* 0x0007b00001147983 */ /* 0x001f280000300800 */
[----:B------:R-:W4:Y:S04]  /*327b0*/  LDL.LU R21, [R1+0x7b4] ;  /* 0x0007b40001157983 */ /* 0x000f280000300800 */
[----:B------:R-:W4:Y:S04]  /*327c0*/  LDL.LU R22, [R1+0x7b8] ;  /* 0x0007b80001167983 */ /* 0x000f280000300800 */
[----:B------:R-:W4:Y:S01]  /*327d0*/  LDL.LU R23, [R1+0x7bc] ;  /* 0x0007bc0001177983 */ /* 0x000f220000300800 */
[----:B---3--:R-:W-:-:S02]  /*327e0*/  IMAD.MOV.U32 R19, RZ, RZ, R4 ;  /* 0x000000ffff137224 */ /* 0x008fc400078e0004 */
[----:B------:R-:W0:Y:S01]  /*327f0*/  S2R R4, SR_TID.X ;  /* 0x0000000000047919 */ /* 0x000e220000002100 */
[----:B--2---:R-:W-:-:S15]  /*32800*/  HMMA.16816.F32.BF16 R12, R24, R6, R12 ;  /* 0x00000006180c723c */ /* 0x004fde000004180c */
[----:B------:R-:W-:-:S08]  /*32810*/  NOP ;  /* 0x0000000000007918 */ /* 0x000fd00000000000 */
[----:B------:R-:W-:Y:S04]  /*32820*/  STL.64 [R1+0xa20], R12 ;  /* 0x000a200c01007387 */ /* 0x000fe80000100a00 */
[----:B------:R0:W-:Y:S02]  /*32830*/  STL.64 [R1+0xa28], R14 ;  /* 0x000a280e01007387 */ /* 0x0001e40000100a00 */
[C---:B0-----:R-:W-:Y:S01]  /*32840*/  IMAD.SHL.U32 R15, R4.reuse, 0x2, RZ ;  /* 0x00000002040f7824 */ /* 0x041fe200078e00ff */
[----:B------:R-:W-:-:S05]  /*32850*/  LOP3.LUT R4, R4, 0x7, RZ, 0xc0, !PT ;  /* 0x0000000704047812 */ /* 0x000fca00078ec0ff */
[----:B------:R-:W-:Y:S01]  /*32860*/  IMAD R4, R4, 0x90, RZ ;  /* 0x0000009004047824 */ /* 0x000fe200078e02ff */
[----:B----4-:R-:W-:Y:S04]  /*32870*/  HMMA.16816.F32.BF16 R20, R24, R10, R20 ;  /* 0x0000000a1814723c */ /* 0x010fe80000041814 */
[----:B------:R-:W-:Y:S02]  /*32880*/  LOP3.LUT R4, R4, 0x30, R15, 0x78, !PT ;  /* 0x0000003004047812 */ /* 0x000fe400078e780f */
[----:B------:R-:W0:Y:S02]  /*32890*/  LDSM.16.MT88.4 R12, [R29+UR4+0x4000] ;  /* 0x004000041d0c783b */ /* 0x000e240008004200 */
[----:B------:R-:W-:-:S15]  /*328a0*/  LOP3.LUT R4, R4, 0x40, RZ, 0x3c, !PT ;  /* 0x0000004004047812 */ /* 0x000fde00078e3cff */
[----:B------:R-:W-:Y:S04]  /*328b0*/  STL.64 [R1+0xa10], R20 ;  /* 0x000a101401007387 */ /* 0x000fe80000100a00 */
[----:B------:R-:W-:Y:S04]  /*328c0*/  STL.64 [R1+0xa18], R22 ;  /* 0x000a181601007387 */ /* 0x000fe80000100a00 */
[----:B------:R-:W1:Y:S04]  /*328d0*/  LDSM.16.M88.4 R20, [R4+UR4+0x8000] ;  /* 0x008000040414783b */ /* 0x000e680008000200 */
[----:B0-----:R0:W-:Y:S04]  /*328e0*/  STL.64 [R1+0x2d20], R14 ;  /* 0x002d200e01007387 */ /* 0x0011e80000100a00 */
[----:B------:R2:W-:Y:S01]  /*328f0*/  STL.64 [R1+0x2d18], R12 ;  /* 0x002d180c01007387 */ /* 0x0005e20000100a00 */
[----:B0-----:R-:W-:-:S02]  /*32900*/  IMAD.MOV.U32 R14, RZ, RZ, R8 ;  /* 0x000000ffff0e7224 */ /* 0x001fc400078e0008 */
[----:B------:R-:W-:Y:S01]  /*32910*/  IMAD.MOV.U32 R15, RZ, RZ, R5 ;  /* 0x000000ffff0f7224 */ /* 0x000fe200078e0005 */
[----:B------:R-:W-:Y:S06]  /*32920*/  LDSM.16.MT88.4 R8, [R9+UR4+0x4000] ;  /* 0x004000040908783b */ /* 0x000fec0008004200 */
[----:B--2---:R-:W-:Y:S01]  /*32930*/  HMMA.16816.F32.BF16 R12, R24, R14, R16 ;  /* 0x0000000e180c723c */ /* 0x004fe20000041810 */
[----:B-1----:R-:W-:Y:S04]  /*32940*/  STL.64 [R1+0xe0], R20 ;  /* 0x0000e01401007387 */ /* 0x002fe80000100a00 */
[----:B------:R-:W-:Y:S04]  /*32950*/  STL.64 [R1+0xe8], R22 ;  /* 0x0000e81601007387 */ /* 0x000fe80000100a00 */
[----:B------:R-:W2:Y:S04]  /*32960*/  LDL.LU.64 R18, [R1+0x2e90] ;  /* 0x002e900001127983 */ /* 0x000ea80000300a00 */
[----:B------:R-:W3:Y:S04]  /*32970*/  LDL.LU.64 R16, [R1+0x2e88] ;  /* 0x002e880001107983 */ /* 0x000ee80000300a00 */
[----:B------:R-:W-:Y:S06]  /*32980*/  LDSM.16.M88.4 R20, [R4+UR4+0x8400] ;  /* 0x008400040414783b */ /* 0x000fec0008000200 */
[----:B------:R-:W-:Y:S04]  /*32990*/  STL.64 [R1+0xa00], R12 ;  /* 0x000a000c01007387 */ /* 0x000fe80000100a00 */
[----:B------:R-:W-:Y:S04]  /*329a0*/  STL.64 [R1+0xa08], R14 ;  /* 0x000a080e01007387 */ /* 0x000fe80000100a00 */
[----:B------:R-:W0:Y:S04]  /*329b0*/  LDSM.16.M88.4 R12, [R4+UR4+0x8800] ;  /* 0x00880004040c783b */ /* 0x000e280008000200 */
[----:B0-----:R-:W-:Y:S04]  /*329c0*/  STL.64 [R1+0xc0], R12 ;  /* 0x0000c00c01007387 */ /* 0x001fe80000100a00 */
[----:B------:R-:W-:Y:S04]  /*329d0*/  STL.64 [R1+0xc8], R14 ;  /* 0x0000c80e01007387 */ /* 0x000fe80000100a00 */
[----:B------:R-:W0:Y:S04]  /*329e0*/  LDSM.16.M88.4 R12, [R4+UR4+0x8c00] ;  /* 0x008c0004040c783b */ /* 0x000e280008000200 */
[----:B------:R-:W-:Y:S04]  /*329f0*/  STL.64 [R1+0xd0], R20 ;  /* 0x0000d01401007387 */ /* 0x000fe80000100a00 */
[----:B------:R-:W-:Y:S04]  /*32a00*/  STL.64 [R1+0xd8], R22 ;  /* 0x0000d81601007387 */ /* 0x000fe80000100a00 */
[----:B0-----:R-:W-:Y:S04]  /*32a10*/  STL.64 [R1+0xb0], R12 ;  /* 0x0000b00c01007387 */ /* 0x001fe80000100a00 */
[----:B------:R-:W-:Y:S04]  /*32a20*/  STL.64 [R1+0xb8], R14 ;  /* 0x0000b80e01007387 */ /* 0x000fe80000100a00 */
[----:B------:R-:W0:Y:S04]  /*32a30*/  LDSM.16.M88.4 R12, [R4+UR4+0x9000] ;  /* 0x00900004040c783b */ /* 0x000e280008000200 */
        /* <DEDUP_REMOVED lines=30> */
[----:B------:R-:W1:Y:S01]  /*32c20*/  LDSM.16.M88.4 R4, [R4+UR4+0xbc00] ;  /* 0x00bc00040404783b */ /* 0x000e620008000200 */
[----:B0-----:R-:W-:-:S02]  /*32c30*/  IMAD.MOV.U32 R23, RZ, RZ, R12 ;  /* 0x000000ffff177224 */ /* 0x001fc400078e000c */
[----:B------:R-:W-:Y:S01]  /*32c40*/  IMAD.MOV.U32 R22, RZ, RZ, R13 ;  /* 0x000000ffff167224 */ /* 0x000fe200078e000d */
[----:B------:R0:W-:Y:S04]  /*32c50*/  STL.64 [R1], R12 ;  /* 0x0000000c01007387 */ /* 0x0001e80000100a00 */
[----:B------:R4:W-:Y:S04]  /*32c60*/  STL.64 [R1+0x8], R14 ;  /* 0x0000080e01007387 */ /* 0x0009e80000100a00 */
[----:B------:R2:W-:Y:S04]  /*32c70*/  STL.64 [R1+0x2d30], R22 ;  /* 0x002d301601007387 */ /* 0x0005e80000100a00 */
[----:B------:R-:W-:Y:S04]  /*32c80*/  STL.64 [R1+0x2d28], R20 ;  /* 0x002d281401007387 */ /* 0x000fe80000100a00 */
[----:B-1----:R-:W-:Y:S04]  /*32c90*/  STL [R1+0x237c], R6 ;  /* 0x00237c0601007387 */ /* 0x002fe80000100800 */
[----:B------:R-:W-:Y:S04]  /*32ca0*/  STL [R1+0x2378], R7 ;  /* 0x0023780701007387 */ /* 0x000fe80000100800 */
[----:B------:R-:W-:Y:S04]  /*32cb0*/  STL.64 [R1+0x2cf8], R4 ;  /* 0x002cf80401007387 */ /* 0x000fe80000100a00 */
[----:B0-----:R-:W3:Y:S04]  /*32cc0*/  LDL.LU R12, [R1+0x920] ;  /* 0x00092000010c7983 */ /* 0x001ee80000300800 */
[----:B------:R-:W3:Y:S04]  /*32cd0*/  LDL.LU R13, [R1+0x924] ;  /* 0x00092400010d7983 */ /* 0x000ee80000300800 */
[----:B----4-:R-:W4:Y:S04]  /*32ce0*/  LDL.LU R14, [R1+0x928] ;  /* 0x00092800010e7983 */ /* 0x010f280000300800 */
[----:B------:R-:W4:Y:S01]  /*32cf0*/  LDL.LU R15, [R1+0x92c] ;  /* 0x00092c00010f7983 */ /* 0x000f220000300800 */
[----:B--2---:R-:W-:-:S02]  /*32d00*/  IMAD.MOV.U32 R22, RZ, RZ, R3 ;  /* 0x000000ffff167224 */ /* 0x004fc400078e0003 */
[----:B------:R-:W-:Y:S01]  /*32d10*/  IMAD.MOV.U32 R23, RZ, RZ, R2 ;  /* 0x000000ffff177224 */ /* 0x000fe200078e0002 */
[----:B----4-:R-:W-:Y:S04]  /*32d20*/  STL.64 [R1+0x2d40], R14 ;  /* 0x002d400e01007387 */ /* 0x010fe80000100a00 */
[----:B---3--:R-:W-:Y:S04]  /*32d30*/  STL.64 [R1+0x2d38], R12 ;  /* 0x002d380c01007387 */ /* 0x008fe80000100a00 */
[----:B------:R-:W2:Y:S04]  /*32d40*/  LDL.LU R3, [R1+0x2e84] ;  /* 0x002e840001037983 */ /* 0x000ea80000300800 */
[----:B------:R-:W3:Y:S04]  /*32d50*/  LDL.LU R2, [R1+0x2e80] ;  /* 0x002e800001027983 */ /* 0x000ee80000300800 */
[----:B------:R0:W-:Y:S02]  /*32d60*/  STL.64 [R1+0x2d48], R22 ;  /* 0x002d481601007387 */ /* 0x0001e40000100a00 */
[----:B0-----:R-:W-:-:S02]  /*32d70*/  IMAD.MOV.U32 R22, RZ, RZ, R28 ;  /* 0x000000ffff167224 */ /* 0x001fc400078e001c */
[----:B------:R-:W-:Y:S01]  /*32d80*/  IMAD.MOV.U32 R23, RZ, RZ, R0 ;  /* 0x000000ffff177224 */ /* 0x000fe200078e0000 */
[----:B------:R-:W4:Y:S04]  /*32d90*/  LDL.LU R28, [R1+0x2e7c] ;  /* 0x002e7c00011c7983 */ /* 0x000f280000300800 */
[----:B------:R-:W4:Y:S04]  /*32da0*/  LDL.LU R0, [R1+0x2e78] ;  /* 0x002e780001007983 */ /* 0x000f280000300800 */
[----:B------:R0:W-:Y:S04]  /*32db0*/  STL.64 [R1+0x2d60], R22 ;  /* 0x002d601601007387 */ /* 0x0001e80000100a00 */
[----:B------:R-:W2:Y:S04]  /*32dc0*/  LDL.LU R12, [R1+0x930] ;  /* 0x00093000010c7983 */ /* 0x000ea80000300800 */
[----:B------:R-:W2:Y:S04]  /*32dd0*/  LDL.LU R13, [R1+0x934] ;  /* 0x00093400010d7983 */ /* 0x000ea80000300800 */
[----:B------:R-:W3:Y:S04]  /*32de0*/  LDL.LU R14, [R1+0x938] ;  /* 0x00093800010e7983 */ /* 0x000ee80000300800 */
[----:B------:R-:W3:Y:S01]  /*32df0*/  LDL.LU R15, [R1+0x93c] ;  /* 0x00093c00010f7983 */ /* 0x000ee20000300800 */
[----:B0-----:R-:W-:-:S02]  /*32e00*/  IMAD.MOV.U32 R22, RZ, RZ, R18 ;  /* 0x000000ffff167224 */ /* 0x001fc400078e0012 */
[----:B------:R-:W-:Y:S01]  /*32e10*/  IMAD.MOV.U32 R23, RZ, RZ, R19 ;  /* 0x000000ffff177224 */ /* 0x000fe200078e0013 */
[----:B------:R-:W4:Y:S04]  /*32e20*/  LDL.LU R18, [R1+0x2e74] ;  /* 0x002e740001127983 */ /* 0x000f280000300800 */
[----:B------:R-:W4:Y:S04]  /*32e30*/  LDL.LU R19, [R1+0x2e70] ;  /* 0x002e700001137983 */ /* 0x000f280000300800 */
[----:B------:R-:W-:Y:S04]  /*32e40*/  STL.64 [R1+0x2d78], R22 ;  /* 0x002d781601007387 */ /* 0x000fe80000100a00 */
        /* <DEDUP_REMOVED lines=17> */
[----:B----4-:R-:W-:-:S02]  /*32f60*/  IMAD.MOV.U32 R22, RZ, RZ, R0 ;  /* 0x000000ffff167224 */ /* 0x010fc400078e0000 */
        /* <DEDUP_REMOVED lines=12> */
[----:B------:R-:W2:Y:S04]  /*33030*/  LDL.LU R19, [R1+0x2e5c] ;  /* 0x002e5c0001137983 */ /* 0x000ea80000300800 */
[----:B------:R-:W2:Y:S04]  /*33040*/  LDL.LU R18, [R1+0x2e58] ;  /* 0x002e580001127983 */ /* 0x000ea80000300800 */
[----:B------:R0:W-:Y:S01]  /*33050*/  STL.64 [R1+0x2dc0], R22 ;  /* 0x002dc01601007387 */ /* 0x0001e20000100a00 */
[----:B----4-:R-:W-:-:S02]  /*33060*/  IMAD.MOV.U32 R6, RZ, RZ, R28 ;  /* 0x000000ffff067224 */ /* 0x010fc400078e001c */
[----:B------:R-:W-:Y:S02]  /*33070*/  IMAD.MOV.U32 R7, RZ, RZ, R0 ;  /* 0x000000ffff077224 */ /* 0x000fe400078e0000 */
[----:B0-----:R-:W-:Y:S02]  /*33080*/  IMAD.MOV.U32 R22, RZ, RZ, R3 ;  /* 0x000000ffff167224 */ /* 0x001fe400078e0003 */
[----:B------:R-:W-:Y:S01]  /*33090*/  IMAD.MOV.U32 R23, RZ, RZ, R2 ;  /* 0x000000ffff177224 */ /* 0x000fe200078e0002 */
[----:B---3--:R-:W-:Y:S04]  /*330a0*/  STL.64 [R1+0x2da0], R14 ;  /* 0x002da00e01007387 */ /* 0x008fe80000100a00 */
[----:B--2---:R0:W-:Y:S04]  /*330b0*/  STL.64 [R1+0x2d98], R12 ;  /* 0x002d980c01007387 */ /* 0x0041e80000100a00 */
[----:B0-----:R-:W2:Y:S04]  /*330c0*/  LDL.LU R12, [R1+0x870] ;  /* 0x00087000010c7983 */ /* 0x001ea80000300800 */
[----:B------:R-:W2:Y:S04]  /*330d0*/  LDL.LU R13, [R1+0x874] ;  /* 0x00087400010d7983 */ /* 0x000ea80000300800 */
[----:B------:R-:W3:Y:S04]  /*330e0*/  LDL.LU R14, [R1+0x878] ;  /* 0x00087800010e7983 */ /* 0x000ee80000300800 */
[----:B------:R-:W3:Y:S04]  /*330f0*/  LDL.LU R15, [R1+0x87c] ;  /* 0x00087c00010f7983 */ /* 0x000ee80000300800 */
[----:B------:R-:W4:Y:S04]  /*33100*/  LDL.LU R3, [R1+0x2e54] ;  /* 0x002e540001037983 */ /* 0x000f280000300800 */
[----:B------:R-:W2:Y:S04]  /*33110*/  LDL.LU R2, [R1+0x2e50] ;  /* 0x002e500001027983 */ /* 0x000ea80000300800 */
[----:B------:R0:W-:Y:S04]  /*33120*/  STL.64 [R1+0x2dd8], R22 ;  /* 0x002dd81601007387 */ /* 0x0001e80000100a00 */
[----:B------:R-:W3:Y:S04]  /*33130*/  LDL.LU R28, [R1+0x2e4c] ;  /* 0x002e4c00011c7983 */ /* 0x000ee80000300800 */
[----:B------:R-:W3:Y:S04]  /*33140*/  LDL.LU R0, [R1+0x2e48] ;  /* 0x002e480001007983 */ /* 0x000ee80000300800 */
[----:B------:R1:W-:Y:S04]  /*33150*/  STL.64 [R1+0x2de0], R6 ;  /* 0x002de00601007387 */ /* 0x0003e80000100a00 */
[----:B------:R-:W4:Y:S04]  /*33160*/  LDL.LU R20, [R1+0x840] ;  /* 0x0008400001147983 */ /* 0x000f280000300800 */
[----:B------:R-:W4:Y:S04]  /*33170*/  LDL.LU R21, [R1+0x844] ;  /* 0x0008440001157983 */ /* 0x000f280000300800 */
[----:B0-----:R-:W2:Y:S04]  /*33180*/  LDL.LU R22, [R1+0x848] ;  /* 0x0008480001167983 */ /* 0x001ea80000300800 */
[----:B------:R-:W2:Y:S01]  /*33190*/  LDL.LU R23, [R1+0x84c] ;  /* 0x00084c0001177983 */ /* 0x000ea20000300800 */
[----:B-1----:R-:W-:-:S02]  /*331a0*/  IMAD.MOV.U32 R6, RZ, RZ, R18 ;  /* 0x000000ffff067224 */ /* 0x002fc400078e0012 */
[----:B------:R-:W-:Y:S01]  /*331b0*/  IMAD.MOV.U32 R7, RZ, RZ, R19 ;  /* 0x000000ffff077224 */ /* 0x000fe200078e0013 */
[----:B--2---:R-:W-:Y:S04]  /*331c0*/  STL.64 [R1+0x2df0], R22 ;  /* 0x002df01601007387 */ /* 0x004fe80000100a00 */
[----:B----4-:R0:W-:Y:S04]  /*331d0*/  STL.64 [R1+0x2de8], R20 ;  /* 0x002de81401007387 */ /* 0x0101e80000100a00 */
[----:B------:R-:W2:Y:S04]  /*331e0*/  LDL.LU R18, [R1+0x2e44] ;  /* 0x002e440001127983 */ /* 0x000ea80000300800 */
[----:B------:R-:W2:Y:S04]  /*331f0*/  LDL.LU R19, [R1+0x2e40] ;  /* 0x002e400001137983 */ /* 0x000ea80000300800 */
[----:B------:R1:W-:Y:S04]  /*33200*/  STL.64 [R1+0x2df8], R6 ;  /* 0x002df80601007387 */ /* 0x0003e80000100a00 */
[----:B0-----:R-:W4:Y:S04]  /*33210*/  LDL.LU R20, [R1+0x800] ;  /* 0x0008000001147983 */ /* 0x001f280000300800 */
[----:B------:R-:W4:Y:S04]  /*33220*/  LDL.LU R21, [R1+0x804] ;  /* 0x0008040001157983 */ /* 0x000f280000300800 */
[----:B------:R-:W3:Y:S04]  /*33230*/  LDL.LU R22, [R1+0x808] ;  /* 0x0008080001167983 */ /* 0x000ee80000300800 */
[----:B------:R-:W3:Y:S01]  /*33240*/  LDL.LU R23, [R1+0x80c] ;  /* 0x00080c0001177983 */ /* 0x000ee20000300800 */
[----:B-1----:R-:W-:-:S02]  /*33250*/  IMAD.MOV.U32 R6, RZ, RZ, R2 ;  /* 0x000000ffff067224 */ /* 0x002fc400078e0002 */
[----:B------:R-:W-:Y:S01]  /*33260*/  IMAD.MOV.U32 R7, RZ, RZ, R3 ;  /* 0x000000ffff077224 */ /* 0x000fe200078e0003 */
[----:B---3--:R-:W-:Y:S04]  /*33270*/  STL.64 [R1+0x2e08], R22 ;  /* 0x002e081601007387 */ /* 0x008fe80000100a00 */
[----:B----4-:R-:W-:Y:S04]  /*33280*/  STL.64 [R1+0x2e00], R20 ;  /* 0x002e001401007387 */ /* 0x010fe80000100a00 */
[----:B------:R-:W3:Y:S04]  /*33290*/  LDL.LU R2, [R1+0x2e3c] ;  /* 0x002e3c0001027983 */ /* 0x000ee80000300800 */
[----:B------:R-:W4:Y:S04]  /*332a0*/  LDL.LU R3, [R1+0x2e38] ;  /* 0x002e380001037983 */ /* 0x000f280000300800 */
[----:B------:R0:W-:Y:S02]  /*332b0*/  STL.64 [R1+0x2e10], R6 ;  /* 0x002e100601007387 */ /* 0x0001e40000100a00 */
[----:B0-----:R-:W-:-:S02]  /*332c0*/  IMAD.MOV.U32 R6, RZ, RZ, R0 ;  /* 0x000000ffff067224 */ /* 0x001fc400078e0000 */
[----:B------:R-:W-:Y:S01]  /*332d0*/  IMAD.MOV.U32 R7, RZ, RZ, R28 ;  /* 0x000000ffff077224 */ /* 0x000fe200078e001c */
[----:B------:R-:W3:Y:S04]  /*332e0*/  LDL.LU R0, [R1+0x2e34] ;  /* 0x002e340001007983 */ /* 0x000ee80000300800 */
[----:B------:R-:W4:Y:S04]  /*332f0*/  LDL.LU R28, [R1+0x2e30] ;  /* 0x002e3000011c7983 */ /* 0x000f280000300800 */
[----:B------:R0:W-:Y:S04]  /*33300*/  STL.64 [R1+0x2e28], R6 ;  /* 0x002e280601007387 */ /* 0x0001e80000100a00 */
[----:B------:R-:W2:Y:S04]  /*33310*/  LDL.LU R4, [R1+0x830] ;  /* 0x0008300001047983 */ /* 0x000ea80000300800 */
[----:B------:R-:W2:Y:S04]  /*33320*/  LDL.LU R5, [R1+0x834] ;  /* 0x0008340001057983 */ /* 0x000ea80000300800 */
[----:B0-----:R-:W2:Y:S04]  /*33330*/  LDL.LU R6, [R1+0x838] ;  /* 0x0008380001067983 */ /* 0x001ea80000300800 */
[----:B------:R-:W2:Y:S04]  /*33340*/  LDL.LU R7, [R1+0x83c] ;  /* 0x00083c0001077983 */ /* 0x000ea80000300800 */
[----:B------:R-:W3:Y:S04]  /*33350*/  LDL.LU R20, [R1+0x810] ;  /* 0x0008100001147983 */ /* 0x000ee80000300800 */
[----:B------:R-:W3:Y:S04]  /*33360*/  LDL.LU R21, [R1+0x814] ;  /* 0x0008140001157983 */ /* 0x000ee80000300800 */
[----:B------:R-:W4:Y:S04]  /*33370*/  LDL.LU R22, [R1+0x818] ;  /* 0x0008180001167983 */ /* 0x000f280000300800 */
[----:B------:R-:W4:Y:S04]  /*33380*/  LDL.LU R23, [R1+0x81c] ;  /* 0x00081c0001177983 */ /* 0x000f280000300800 */
[----:B----4-:R-:W-:Y:S04]  /*33390*/  STL.64 [R1+0x2e20], R22 ;  /* 0x002e201601007387 */ /* 0x010fe80000100a00 */
[----:B---3--:R0:W-:Y:S04]  /*333a0*/  STL.64 [R1+0x2e18], R20 ;  /* 0x002e181401007387 */ /* 0x0081e80000100a00 */
[----:B0-----:R-:W3:Y:S04]  /*333b0*/  LDL.LU R20, [R1+0x820] ;  /* 0x0008200001147983 */ /* 0x001ee80000300800 */
[----:B------:R-:W3:Y:S04]  /*333c0*/  LDL.LU R21, [R1+0x824] ;  /* 0x0008240001157983 */ /* 0x000ee80000300800 */
[----:B------:R-:W3:Y:S04]  /*333d0*/  LDL.LU R22, [R1+0x828] ;  /* 0x0008280001167983 */ /* 0x000ee80000300800 */
[----:B------:R-:W3:Y:S04]  /*333e0*/  LDL.LU R23, [R1+0x82c] ;  /* 0x00082c0001177983 */ /* 0x000ee80000300800 */
[----:B------:R-:W-:Y:S04]  /*333f0*/  STL.64 [R1+0x2db8], R14 ;  /* 0x002db80e01007387 */ /* 0x000fe80000100a00 */
[----:B------:R0:W-:Y:S04]  /*33400*/  STL.64 [R1+0x2db0], R12 ;  /* 0x002db00c01007387 */ /* 0x0001e80000100a00 */
[----:B0-----:R-:W4:Y:S04]  /*33410*/  LDL.LU R12, [R1+0x860] ;  /* 0x00086000010c7983 */ /* 0x001f280000300800 */
[----:B------:R-:W4:Y:S04]  /*33420*/  LDL.LU R13, [R1+0x864] ;  /* 0x00086400010d7983 */ /* 0x000f280000300800 */
[----:B------:R-:W2:Y:S04]  /*33430*/  LDL.LU R14, [R1+0x868] ;  /* 0x00086800010e7983 */ /* 0x000ea80000300800 */
[----:B------:R-:W2:Y:S04]  /*33440*/  LDL.LU R15, [R1+0x86c] ;  /* 0x00086c00010f7983 */ /* 0x000ea80000300800 */
[----:B--2---:R-:W-:Y:S04]  /*33450*/  STL.64 [R1+0x2dd0], R14 ;  /* 0x002dd00e01007387 */ /* 0x004fe80000100a00 */
[----:B----4-:R0:W-:Y:S04]  /*33460*/  STL.64 [R1+0x2dc8], R12 ;  /* 0x002dc80c01007387 */ /* 0x0101e80000100a00 */
[----:B0-----:R-:W2:Y:S04]  /*33470*/  LDL.LU R12, [R1+0x850] ;  /* 0x00085000010c7983 */ /* 0x001ea80000300800 */
[----:B------:R-:W2:Y:S04]  /*33480*/  LDL.LU R13, [R1+0x854] ;  /* 0x00085400010d7983 */ /* 0x000ea80000300800 */
[----:B------:R-:W2:Y:S04]  /*33490*/  LDL.LU R14, [R1+0x858] ;  /* 0x00085800010e7983 */ /* 0x000ea80000300800 */
[----:B------:R-:W2:Y:S04]  /*334a0*/  LDL.LU R15, [R1+0x85c] ;  /* 0x00085c00010f7983 */ /* 0x000ea80000300800 */
[----:B------:R-:W-:Y:S04]  /*334b0*/  STL [R1+0x2c08], R8 ;  /* 0x002c080801007387 */ /* 0x000fe80000100800 */
[----:B------:R-:W-:Y:S04]  /*334c0*/  STL [R1+0x2c04], R9 ;  /* 0x002c040901007387 */ /* 0x000fe80000100800 */
[----:B------:R0:W-:Y:S04]  /*334d0*/  STL [R1+0x2c00], R10 ;  /* 0x002c000a01007387 */ /* 0x0001e80000100800 */
[----:B------:R1:W-:Y:S01]  /*334e0*/  STL [R1+0x2bfc], R11 ;  /* 0x002bfc0b01007387 */ /* 0x0003e20000100800 */
[----:B0-----:R-:W-:-:S02]  /*334f0*/  IMAD.MOV.U32 R10, RZ, RZ, R17 ;  /* 0x000000ffff0a7224 */ /* 0x001fc400078e0011 */
[----:B-1----:R-:W-:Y:S02]  /*33500*/  IMAD.MOV.U32 R11, RZ, RZ, R16 ;  /* 0x000000ffff0b7224 */ /* 0x002fe400078e0010 */
[----:B------:R-:W-:Y:S01]  /*33510*/  HMMA.16816.F32.BF16 R16, R24, R18, R4 ;  /* 0x000000121810723c */ /* 0x000fe20000041804 */
[----:B------:R-:W3:-:S15]  /*33520*/  LDL.LU.64 R6, [R1+0x2e28] ;  /* 0x002e280001067983 */ /* 0x000ede0000300a00 */
[----:B------:R-:W-:-:S07]  /*33530*/  NOP ;  /* 0x0000000000007918 */ /* 0x000fce0000000000 */
[----:B------:R0:W-:Y:S04]  /*33540*/  STL.64 [R1+0x9f0], R16 ;  /* 0x0009f01001007387 */ /* 0x0001e80000100a00 */
[----:B------:R1:W-:Y:S04]  /*33550*/  STL.64 [R1+0x9f8], R18 ;  /* 0x0009f81201007387 */ /* 0x0003e80000100a00 */
[----:B0-----:R-:W4:Y:S04]  /*33560*/  LDL.LU R16, [R1+0x900] ;  /* 0x0009000001107983 */ /* 0x001f280000300800 */
[----:B------:R-:W4:Y:S04]  /*33570*/  LDL.LU R17, [R1+0x904] ;  /* 0x0009040001117983 */ /* 0x000f280000300800 */
[----:B-1----:R-:W2:Y:S04]  /*33580*/  LDL.LU R18, [R1+0x908] ;  /* 0x0009080001127983 */ /* 0x002ea80000300800 */
        /* <DEDUP_REMOVED lines=8> */
[----:B------:R-:W3:Y:S04]  /*33610*/  LDL.LU.64 R22, [R1+0x2e20] ;  /* 0x002e200001167983 */ /* 0x000ee80000300a00 */
[----:B------:R-:W3:Y:S04]  /*33620*/  LDL.LU.64 R20, [R1+0x2e18] ;  /* 0x002e180001147983 */ /* 0x000ee80000300a00 */
        /* <DEDUP_REMOVED lines=20> */
[----:B------:R0:W-:Y:S04]  /*33770*/  STL.64 [R1+0x8b0], R4 ;  /* 0x0008b00401007387 */ /* 0x0001e80000100a00 */
[----:B------:R-:W-:Y:S04]  /*33780*/  STL.64 [R1+0x8b8], R6 ;  /* 0x0008b80601007387 */ /* 0x000fe80000100a00 */
[----:B0-----:R-:W4:Y:S01]  /*33790*/  LDL.64 R4, [R1+0xc0] ;  /* 0x0000c00001047983 */ /* 0x001f220000100a00 */
[C---:B---3--:R-:W-:Y:S03]  /*337a0*/  HMMA.16816.F32.BF16 R20, R24.reuse, R22, R12 ;  /* 0x000000161814723c */ /* 0x048fe6000004180c */
[----:B----4-:R0:W-:Y:S04]  /*337b0*/  STL.64 [R1+0x2d10], R4 ;  /* 0x002d100401007387 */ /* 0x0101e80000100a00 */
[----:B0-----:R-:W3:Y:S04]  /*337c0*/  LDL.64 R4, [R1+0xe0] ;  /* 0x0000e00001047983 */ /* 0x001ee80000100a00 */
[----:B------:R-:W4:Y:S04]  /*337d0*/  LDL.LU.64 R14, [R1+0x2dd0] ;  /* 0x002dd000010e7983 */ /* 0x000f280000300a00 */
[----:B------:R-:W4:Y:S08]  /*337e0*/  LDL.LU.64 R12, [R1+0x2dc8] ;  /* 0x002dc800010c7983 */ /* 0x000f300000300a00 */
        /* <DEDUP_REMOVED lines=44> */
[----:B0-----:R-:W2:Y:S04]  /*33ab0*/  LDL.LU.64 R22, [R1+0x2d30] ;  /* 0x002d300001167983 */ /* 0x001ea80000300a00 */
[----:B------:R-:W3:Y:S01]  /*33ac0*/  LDL.LU.64 R20, [R1+0x2d28] ;  /* 0x002d280001147983 */ /* 0x000ee20000300a00 */
[----:B----4-:R-:W-:Y:S03]  /*33ad0*/  HMMA.16816.F32.BF16 R8, R24, R10, R12 ;  /* 0x0000000a1808723c */ /* 0x010fe6000004180c */
[----:B------:R-:W4:Y:S04]  /*33ae0*/  LDL.LU.64 R14, [R1+0x2d20] ;  /* 0x002d2000010e7983 */ /* 0x000f280000300a00 */
[----:B------:R-:W4:Y:S01]  /*33af0*/  LDL.LU.64 R12, [R1+0x2d18] ;  /* 0x002d1800010c7983 */ /* 0x000f220000300a00 */
[----:B------:R-:W-:-:S02]  /*33b00*/  IMAD.MOV.U32 R26, RZ, RZ, R28 ;  /* 0x000000ffff1a7224 */ /* 0x000fc400078e001c */
[----:B------:R-:W-:-:S13]  /*33b10*/  IMAD.MOV.U32 R27, RZ, RZ, R0 ;  /* 0x000000ffff1b7224 */ /* 0x000fda00078e0000 */
[----:B------:R-:W-:Y:S04]  /*33b20*/  STL.64 [R1+0x7f0], R8 ;  /* 0x0007f00801007387 */ /* 0x000fe80000100a00 */
[----:B------:R-:W-:Y:S01]  /*33b30*/  STL.64 [R1+0x7f8], R10 ;  /* 0x0007f80a01007387 */ /* 0x000fe20000100a00 */
[----:B--2---:R-:W-:Y:S02]  /*33b40*/  IMAD.MOV.U32 R24, RZ, RZ, R23 ;  /* 0x000000ffff187224 */ /* 0x004fe400078e0017 */
[----:B------:R-:W-:Y:S02]  /*33b50*/  IMAD.MOV.U32 R25, RZ, RZ, R22 ;  /* 0x000000ffff197224 */ /* 0x000fe400078e0016 */
[----:B---3--:R-:W-:Y:S02]  /*33b60*/  IMAD.MOV.U32 R23, RZ, RZ, R4 ;  /* 0x000000ffff177224 */ /* 0x008fe400078e0004 */
[----:B------:R-:W-:Y:S01]  /*33b70*/  IMAD.MOV.U32 R22, RZ, RZ, R5 ;  /* 0x000000ffff167224 */ /* 0x000fe200078e0005 */
[----:B------:R0:W-:Y:S04]  /*33b80*/  STL.64 [R1+0x2cf0], R24 ;  /* 0x002cf01801007387 */ /* 0x0001e80000100a00 */
[----:B0-----:R-:W2:Y:S04]  /*33b90*/  LDL.LU R24, [R1+0x990] ;  /* 0x0009900001187983 */ /* 0x001ea80000300800 */
[----:B------:R-:W2:Y:S04]  /*33ba0*/  LDL.LU R25, [R1+0x994] ;  /* 0x0009940001197983 */ /* 0x000ea80000300800 */
[----:B------:R-:W3:Y:S01]  /*33bb0*/  LDL.64 R8, [R1+0xa0] ;  /* 0x0000a00001087983 */ /* 0x000ee20000100a00 */
[----:B----4-:R-:W-:Y:S03]  /*33bc0*/  HMMA.16816.F32.BF16 R16, R12, R4, R16 ;  /* 0x000000040c10723c */ /* 0x010fe60000041810 */
[----:B------:R-:W2:-:S15]  /*33bd0*/  LDL.LU.64 R4, [R1+0x2d10] ;  /* 0x002d100001047983 */ /* 0x000e9e0000300a00 */
[----:B------:R-:W-:-:S05]  /*33be0*/  NOP ;  /* 0x0000000000007918 */ /* 0x000fca0000000000 */
[----:B------:R0:W-:Y:S01]  /*33bf0*/  STL.64 [R1+0x830], R16 ;  /* 0x0008301001007387 */ /* 0x0001e20000100a00 */
[----:B------:R-:W-:Y:S02]  /*33c00*/  IMAD.MOV.U32 R28, RZ, RZ, R18 ;  /* 0x000000ffff1c7224 */ /* 0x000fe400078e0012 */
[----:B------:R-:W-:Y:S02]  /*33c10*/  IMAD.MOV.U32 R0, RZ, RZ, R19 ;  /* 0x000000ffff007224 */ /* 0x000fe400078e0013 */
[----:B------:R-:W4:Y:S04]  /*33c20*/  LDL.LU.64 R18, [R1+0x2d08] ;  /* 0x002d080001127983 */ /* 0x000f280000300a00 */
[----:B0-----:R-:W4:Y:S04]  /*33c30*/  LDL.LU.64 R16, [R1+0x2d00] ;  /* 0x002d000001107983 */ /* 0x001f280000300a00 */
[----:B------:R-:W-:Y:S04]  /*33c40*/  STL [R1+0x2c10], R22 ;  /* 0x002c101601007387 */ /* 0x000fe80000100800 */
[----:B------:R-:W-:Y:S04]  /*33c50*/  STL [R1+0x2c0c], R23 ;  /* 0x002c0c1701007387 */ /* 0x000fe80000100800 */
[----:B------:R-:W-:Y:S04]  /*33c60*/  STL [R1+0x24bc], R0 ;  /* 0x0024bc0001007387 */ /* 0x000fe80000100800 */
[----:B------:R-:W-:Y:S04]  /*33c70*/  STL [R1+0x24b8], R28 ;  /* 0x0024b81c01007387 */ /* 0x000fe80000100800 */
[----:B------:R0:W-:Y:S01]  /*33c80*/  STL.64 [R1+0x2be8], R20 ;  /* 0x002be81401007387 */ /* 0x0001e20000100a00 */
[----:B----4-:R-:W-:-:S15]  /*33c90*/  HMMA.16816.F32.BF16 R16, R12, R20, R16 ;  /* 0x000000140c10723c */ /* 0x010fde0000041810 */
[----:B------:R-:W-:-:S08]  /*33ca0*/  NOP ;  /* 0x0000000000007918 */ /* 0x000fd00000000000 */
[----:B------:R-:W-:Y:S04]  /*33cb0*/  STL.64 [R1+0x820], R16 ;  /* 0x0008201001007387 */ /* 0x000fe80000100a00 */
[----:B------:R-:W-:Y:S04]  /*33cc0*/  STL.64 [R1+0x828], R18 ;  /* 0x0008281201007387 */ /* 0x000fe80000100a00 */
[----:B------:R-:W1:Y:S01]  /*33cd0*/  LDSM.16.MT88.4 R16, [R29+UR4+0x4080] ;  /* 0x004080041d10783b */ /* 0x000e620008004200 */
[----:B--2---:R-:W-:Y:S06]  /*33ce0*/  HMMA.16816.F32.BF16 R24, R12, R4, R24 ;  /* 0x000000040c18723c */ /* 0x004fec0000041818 */
[----:B0-----:R-:W-:-:S02]  /*33cf0*/  IMAD.MOV.U32 R21, RZ, RZ, R4 ;  /* 0x000000ffff157224 */ /* 0x001fc400078e0004 */
[----:B------:R-:W-:Y:S01]  /*33d00*/  IMAD.MOV.U32 R20, RZ, RZ, R5 ;  /* 0x000000ffff147224 */ /* 0x000fe200078e0005 */
[----:B-1----:R-:W-:Y:S04]  /*33d10*/  STL.64 [R1+0x2ac8], R18 ;  /* 0x002ac81201007387 */ /* 0x002fe80000100a00 */
[----:B------:R0:W-:Y:S04]  /*33d20*/  STL.64 [R1+0x2ac0], R16 ;  /* 0x002ac01001007387 */ /* 0x0001e80000100a00 */
[----:B0-----:R-:W3:Y:S04]  /*33d30*/  LDL.LU R16, [R1+0x970] ;  /* 0x0009700001107983 */ /* 0x001ee80000300800 */
[----:B------:R-:W3:Y:S04]  /*33d40*/  LDL.LU R17, [R1+0x974] ;  /* 0x0009740001117983 */ /* 0x000ee80000300800 */
[----:B------:R-:W2:Y:S01]  /*33d50*/  LDL.LU.64 R4, [R1+0x2cf8] ;  /* 0x002cf80001047983 */ /* 0x000ea20000300a00 */
[----:B------:R-:W-:-:S02]  /*33d60*/  IMAD.MOV.U32 R6, RZ, RZ, R24 ;  /* 0x000000ffff067224 */ /* 0x000fc400078e0018 */
[----:B------:R-:W-:Y:S02]  /*33d70*/  IMAD.MOV.U32 R7, RZ, RZ, R25 ;  /* 0x000000ffff077224 */ /* 0x000fe400078e0019 */
[----:B------:R-:W4:Y:S04]  /*33d80*/  LDL.LU.64 R24, [R1+0x2cf0] ;  /* 0x002cf00001187983 */ /* 0x000f280000300a00 */
[----:B------:R-:W-:Y:S04]  /*33d90*/  STL [R1+0x2c18], R20 ;  /* 0x002c181401007387 */ /* 0x000fe80000100800 */
[----:B------:R0:W-:Y:S04]  /*33da0*/  STL [R1+0x2c14], R21 ;  /* 0x002c141501007387 */ /* 0x0001e80000100800 */
[----:B0-----:R-:W3:Y:S04]  /*33db0*/  LDL.64 R20, [R1+0xb0] ;  /* 0x0000b00001147983 */ /* 0x001ee80000100a00 */
[----:B------:R-:W-:Y:S04]  /*33dc0*/  STL [R1+0x29e4], R7 ;  /* 0x0029e40701007387 */ /* 0x000fe80000100800 */
[----:B------:R-:W-:Y:S04]  /*33dd0*/  STL [R1+0x29e0], R6 ;  /* 0x0029e00601007387 */ /* 0x000fe80000100800 */
[----:B--2---:R0:W-:Y:S04]  /*33de0*/  STL.64 [R1+0x2c38], R4 ;  /* 0x002c380401007387 */ /* 0x0041e80000100a00 */
[----:B0-----:R-:W2:Y:S04]  /*33df0*/  LDL.LU R4, [R1+0x980] ;  /* 0x0009800001047983 */ /* 0x001ea80000300800 */
[----:B------:R-:W2:Y:S04]  /*33e00*/  LDL.LU R5, [R1+0x984] ;  /* 0x0009840001057983 */ /* 0x000ea80000300800 */
[----:B------:R-:W2:Y:S04]  /*33e10*/  LDL.LU R6, [R1+0x988] ;  /* 0x0009880001067983 */ /* 0x000ea80000300800 */
[----:B------:R-:W2:Y:S01]  /*33e20*/  LDL.LU R7, [R1+0x98c] ;  /* 0x00098c0001077983 */ /* 0x000ea20000300800 */
[----:B------:R-:W-:-:S02]  /*33e30*/  IMAD.MOV.U32 R19, RZ, RZ, R2 ;  /* 0x000000ffff137224 */ /* 0x000fc400078e0002 */
[----:B------:R-:W-:Y:S02]  /*33e40*/  IMAD.MOV.U32 R18, RZ, RZ, R3 ;  /* 0x000000ffff127224 */ /* 0x000fe400078e0003 */
[----:B------:R-:W-:Y:S02]  /*33e50*/  IMAD.MOV.U32 R2, RZ, RZ, R27 ;  /* 0x000000ffff027224 */ /* 0x000fe400078e001b */
[----:B------:R-:W-:-:S03]  /*33e60*/  IMAD.MOV.U32 R3, RZ, RZ, R26 ;  /* 0x000000ffff037224 */ /* 0x000fc600078e001a */
[----:B------:R-:W-:Y:S04]  /*33e70*/  STL [R1+0x24c4], R2 ;  /* 0x0024c40201007387 */ /* 0x000fe80000100800 */
[----:B------:R0:W-:Y:S01]  /*33e80*/  STL [R1+0x24c0], R3 ;  /* 0x0024c00301007387 */ /* 0x0001e20000100800 */
[----:B---3--:R-:W-:Y:S02]  /*33e90*/  IMAD.MOV.U32 R26, RZ, RZ, R20 ;  /* 0x000000ffff1a7224 */ /* 0x008fe400078e0014 */
[----:B0-----:R-:W-:Y:S01]  /*33ea0*/  IMAD.MOV.U32 R3, RZ, RZ, R21 ;  /* 0x000000ffff037224 */ /* 0x001fe200078e0015 */
[----:B--2---:R-:W-:-:S15]  /*33eb0*/  HMMA.16816.F32.BF16 R4, R12, R20, R4 ;  /* 0x000000140c04723c */ /* 0x004fde0000041804 */
[----:B------:R-:W-:-:S08]  /*33ec0*/  NOP ;  /* 0x0000000000007918 */ /* 0x000fd00000000000 */
[----:B------:R-:W-:Y:S04]  /*33ed0*/  STL.64 [R1+0x9a0], R4 ;  /* 0x0009a00401007387 */ /* 0x000fe80000100a00 */
[----:B------:R0:W-:Y:S02]  /*33ee0*/  STL.64 [R1+0x9a8], R6 ;  /* 0x0009a80601007387 */ /* 0x0001e40000100a00 */
[----:B0-----:R-:W-:Y:S02]  /*33ef0*/  HMMA.16816.F32.BF16 R4, R12, R8, R16 ;  /* 0x000000080c04723c */ /* 0x001fe40000041810 */
[----:B------:R-:W-:Y:S04]  /*33f00*/  STL [R1+0x2c20], R3 ;  /* 0x002c200301007387 */ /* 0x000fe80000100800 */
[----:B------:R-:W-:Y:S04]  /*33f10*/  STL [R1+0x2c1c], R26 ;  /* 0x002c1c1a01007387 */ /* 0x000fe80000100800 */
[----:B----4-:R-:W-:-:S13]  /*33f20*/  STL.64 [R1+0x2cb0], R24 ;  /* 0x002cb01801007387 */ /* 0x010fda0000100a00 */
[----:B------:R-:W-:Y:S04]  /*33f30*/  STL.64 [R1+0x990], R4 ;  /* 0x0009900401007387 */ /* 0x000fe80000100a00 */
[----:B------:R-:W-:Y:S04]  /*33f40*/  STL.64 [R1+0x998], R6 ;  /* 0x0009980601007387 */ /* 0x000fe80000100a00 */
[----:B------:R-:W2:Y:S04]  /*33f50*/  LDL.LU R16, [R1+0x450] ;  /* 0x0004500001107983 */ /* 0x000ea80000300800 */
[----:B------:R-:W2:Y:S04]  /*33f60*/  LDL.LU R17, [R1+0x454] ;  /* 0x0004540001117983 */ /* 0x000ea80000300800 */
[----:B------:R-:W3:Y:S04]  /*33f70*/  LDL.LU R18, [R1+0x458] ;  /* 0x0004580001127983 */ /* 0x000ee80000300800 */
[----:B------:R-:W3:Y:S04]  /*33f80*/  LDL.LU R19, [R1+0x45c] ;  /* 0x00045c0001137983 */ /* 0x000ee80000300800 */
[----:B---3--:R-:W-:Y:S04]  /*33f90*/  STL.64 [R1+0x2c48], R18 ;  /* 0x002c481201007387 */ /* 0x008fe80000100a00 */
[----:B--2---:R0:W-:Y:S04]  /*33fa0*/  STL.64 [R1+0x2c40], R16 ;  /* 0x002c401001007387 */ /* 0x0041e80000100a00 */
[----:B0-----:R-:W2:Y:S04]  /*33fb0*/  LDL R16, [R1+0x10] ;  /* 0x0000100001107983 */ /* 0x001ea80000100800 */
[----:B------:R-:W2:Y:S04]  /*33fc0*/  LDL R17, [R1+0x14] ;  /* 0x0000140001117983 */ /* 0x000ea80000100800 */
[----:B--2---:R0:W-:Y:S04]  /*33fd0*/  STL.64 [R1+0x2c60], R16 ;  /* 0x002c601001007387 */ /* 0x0041e80000100a00 */
[----:B------:R-:W2:Y:S04]  /*33fe0*/  LDL.LU R4, [R1+0x460] ;  /* 0x0004600001047983 */ /* 0x000ea80000300800 */
[----:B------:R-:W2:Y:S04]  /*33ff0*/  LDL.LU R5, [R1+0x464] ;  /* 0x0004640001057983 */ /* 0x000ea80000300800 */
[----:B------:R-:W3:Y:S04]  /*34000*/  LDL.LU R6, [R1+0x468] ;  /* 0x0004680001067983 */ /* 0x000ee80000300800 */
[----:B------:R-:W3:Y:S04]  /*34010*/  LDL.LU R7, [R1+0x46c] ;  /* 0x00046c0001077983 */ /* 0x000ee80000300800 */
[----:B0-----:R-:W4:Y:S04]  /*34020*/  LDL.64 R16, [R1+0x20] ;  /* 0x0000200001107983 */ /* 0x001f280000100a00 */
[----:B----4-:R0:W-:Y:S04]  /*34030*/  STL.64 [R1+0x2c78], R16 ;  /* 0x002c781001007387 */ /* 0x0101e80000100a00 */
        /* <DEDUP_REMOVED lines=12> */
[----:B------:R-:W3:Y:S04]  /*34100*/  LDL.LU R20, [R1+0x940] ;  /* 0x0009400001147983 */ /* 0x000ee80000300800 */
[----:B------:R-:W3:Y:S04]  /*34110*/  LDL.LU R21, [R1+0x944] ;  /* 0x0009440001157983 */ /* 0x000ee80000300800 */
[----:B------:R-:W4:Y:S04]  /*34120*/  LDL.LU R22, [R1+0x948] ;  /* 0x0009480001167983 */ /* 0x000f280000300800 */
[----:B------:R-:W4:Y:S01]  /*34130*/  LDL.LU R23, [R1+0x94c] ;  /* 0x00094c0001177983 */ /* 0x000f220000300800 */
[----:B------:R-:W-:-:S02]  /*34140*/  IMAD.MOV.U32 R2, RZ, RZ, R8 ;  /* 0x000000ffff027224 */ /* 0x000fc400078e0008 */
[----:B------:R-:W-:Y:S01]  /*34150*/  IMAD.MOV.U32 R0, RZ, RZ, R9 ;  /* 0x000000ffff007224 */ /* 0x000fe200078e0009 */
[----:B------:R-:W2:Y:S04]  /*34160*/  LDL.LU R8, [R1+0x960] ;  /* 0x0009600001087983 */ /* 0x000ea80000300800 */
[----:B------:R-:W2:Y:S04]  /*34170*/  LDL.LU R9, [R1+0x964] ;  /* 0x0009640001097983 */ /* 0x000ea80000300800 */
[----:B------:R-:W2:Y:S04]  /*34180*/  LDL.LU R10, [R1+0x968] ;  /* 0x00096800010a7983 */ /* 0x000ea80000300800 */
[----:B------:R-:W2:Y:S04]  /*34190*/  LDL.LU R11, [R1+0x96c] ;  /* 0x00096c00010b7983 */ /* 0x000ea80000300800 */
[----:B----4-:R-:W-:Y:S04]  /*341a0*/  STL.64 [R1+0x2ce0], R22 ;  /* 0x002ce01601007387 */ /* 0x010fe80000100a00 */
[----:B---3--:R0:W-:Y:S04]  /*341b0*/  STL.64 [R1+0x2cd8], R20 ;  /* 0x002cd81401007387 */ /* 0x0081e80000100a00 */
[----:B0-----:R-:W3:Y:S04]  /*341c0*/  LDL.64 R20, [R1+0x80] ;  /* 0x0000800001147983 */ /* 0x001ee80000100a00 */
[----:B---3--:R0:W-:Y:S04]  /*341d0*/  STL.64 [R1+0x2ce8], R20 ;  /* 0x002ce81401007387 */ /* 0x0081e80000100a00 */
[----:B0-----:R-:W3:Y:S04]  /*341e0*/  LDL.64 R20, [R1+0x90] ;  /* 0x0000900001147983 */ /* 0x001ee80000100a00 */
[----:B--2---:R-:W-:Y:S04]  /*341f0*/  STL.64 [R1+0x2cc0], R26 ;  /* 0x002cc01a01007387 */ /* 0x004fe80000100a00 */
[----:B------:R0:W-:Y:S04]  /*34200*/  STL.64 [R1+0x2cb8], R24 ;  /* 0x002cb81801007387 */ /* 0x0001e80000100a00 */
[----:B0-----:R-:W2:Y:S04]  /*34210*/  LDL.64 R24, [R1+0x60] ;  /* 0x0000600001187983 */ /* 0x001ea80000100a00 */
[----:B--2---:R0:W-:Y:S04]  /*34220*/  STL.64 [R1+0x2cd0], R24 ;  /* 0x002cd01801007387 */ /* 0x0041e80000100a00 */
[----:B------:R-:W2:Y:S04]  /*34230*/  LDL.64 R16, [R1+0x40] ;  /* 0x0000400001107983 */ /* 0x000ea80000100a00 */
[----:B0-----:R-:W4:Y:S04]  /*34240*/  LDL.64 R24, [R1+0x70] ;  /* 0x0000700001187983 */ /* 0x001f280000100a00 */
[----:B--2---:R0:W-:Y:S04]  /*34250*/  STL.64 [R1+0x2ca8], R16 ;  /* 0x002ca81001007387 */ /* 0x0041e80000100a00 */
[----:B0-----:R-:W2:Y:S04]  /*34260*/  LDL.64 R16, [R1+0x50] ;  /* 0x0000500001107983 */ /* 0x001ea80000100a00 */
[----:B--2---:R0:W-:Y:S04]  /*34270*/  STL.64 [R1+0x2cc8], R16 ;  /* 0x002cc81001007387 */ /* 0x0041e80000100a00 */
[----:B0-----:R-:W2:Y:S04]  /*34280*/  LDL.LU R16, [R1+0x4c0] ;  /* 0x0004c00001107983 */ /* 0x001ea80000300800 */
[----:B------:R-:W2:Y:S04]  /*34290*/  LDL.LU R17, [R1+0x4c4] ;  /* 0x0004c40001117983 */ /* 0x000ea80000300800 */
[----:B------:R-:W2:Y:S04]  /*342a0*/  LDL.LU R18, [R1+0x4c8] ;  /* 0x0004c80001127983 */ /* 0x000ea80000300800 */
[----:B------:R-:W2:Y:S04]  /*342b0*/  LDL.LU R19, [R1+0x4cc] ;  /* 0x0004cc0001137983 */ /* 0x000ea80000300800 */
[----:B------:R-:W-:Y:S04]  /*342c0*/  STL.64 [R1+0x2c70], R6 ;  /* 0x002c700601007387 */ /* 0x000fe80000100a00 */
[----:B------:R0:W-:Y:S04]  /*342d0*/  STL.64 [R1+0x2c68], R4 ;  /* 0x002c680401007387 */ /* 0x0001e80000100a00 */
[----:B0-----:R-:W4:Y:S04]  /*342e0*/  LDL.LU R4, [R1+0x480] ;  /* 0x0004800001047983 */ /* 0x001f280000300800 */
[----:B------:R-:W4:Y:S04]  /*342f0*/  LDL.LU R5, [R1+0x484] ;  /* 0x0004840001057983 */ /* 0x000f280000300800 */
[----:B------:R-:W2:Y:S04]  /*34300*/  LDL.LU R6, [R1+0x488] ;  /* 0x0004880001067983 */ /* 0x000ea80000300800 */
[----:B------:R-:W2:Y:S01]  /*34310*/  LDL.LU R7, [R1+0x48c] ;  /* 0x00048c0001077983 */ /* 0x000ea20000300800 */
[----:B---3--:R-:W-:Y:S03]  /*34320*/  HMMA.16816.F32.BF16 R8, R12, R20, R8 ;  /* 0x000000140c08723c */ /* 0x008fe60000041808 */
[----:B--2---:R-:W-:Y:S04]  /*34330*/  STL.64 [R1+0x2c88], R6 ;  /* 0x002c880601007387 */ /* 0x004fe80000100a00 */
[----:B----4-:R0:W-:Y:S04]  /*34340*/  STL.64 [R1+0x2c80], R4 ;  /* 0x002c800401007387 */ /* 0x0101e80000100a00 */
[----:B0-----:R-:W2:Y:S04]  /*34350*/  LDL.LU R4, [R1+0x490] ;  /* 0x0004900001047983 */ /* 0x001ea80000300800 */
[----:B------:R-:W2:Y:S04]  /*34360*/  LDL.LU R5, [R1+0x494] ;  /* 0x0004940001057983 */ /* 0x000ea80000300800 */
[----:B------:R-:W3:Y:S04]  /*34370*/  LDL.LU R6, [R1+0x498] ;  /* 0x0004980001067983 */ /* 0x000ee80000300800 */
[----:B------:R-:W3:Y:S01]  /*34380*/  LDL.LU R7, [R1+0x49c] ;  /* 0x00049c0001077983 */ /* 0x000ee20000300800 */
[----:B------:R-:W-:-:S03]  /*34390*/  IMAD.MOV.U32 R28, RZ, RZ, R21 ;  /* 0x000000ffff1c7224 */ /* 0x000fc600078e0015 */
        /* <DEDUP_REMOVED lines=8> */
[----:B------:R-:W-:Y:S04]  /*34420*/  STL.64 [R1+0x980], R8 ;  /* 0x0009800801007387 */ /* 0x000fe80000100a00 */
[----:B------:R0:W-:Y:S02]  /*34430*/  STL.64 [R1+0x988], R10 ;  /* 0x0009880a01007387 */ /* 0x0001e40000100a00 */
[----:B0-----:R-:W-:-:S02]  /*34440*/  IMAD.MOV.U32 R11, RZ, RZ, R20 ;  /* 0x000000ffff0b7224 */ /* 0x001fc400078e0014 */
[----:B------:R-:W3:Y:S04]  /*34450*/  LDL.LU.64 R20, [R1+0x2ce8] ;  /* 0x002ce80001147983 */ /* 0x000ee80000300a00 */
[----:B------:R-:W-:Y:S04]  /*34460*/  STL [R1+0x2c30], R28 ;  /* 0x002c301c01007387 */ /* 0x000fe80000100800 */
[----:B------:R0:W-:Y:S04]  /*34470*/  STL [R1+0x2c2c], R11 ;  /* 0x002c2c0b01007387 */ /* 0x0001e80000100800 */
[----:B------:R-:W3:Y:S04]  /*34480*/  LDL.LU R8, [R1+0x950] ;  /* 0x0009500001087983 */ /* 0x000ee80000300800 */
[----:B------:R-:W3:Y:S04]  /*34490*/  LDL.LU R9, [R1+0x954] ;  /* 0x0009540001097983 */ /* 0x000ee80000300800 */
[----:B------:R-:W3:Y:S04]  /*344a0*/  LDL.LU R10, [R1+0x958] ;  /* 0x00095800010a7983 */ /* 0x000ee80000300800 */
[----:B0-----:R-:W3:Y:S02]  /*344b0*/  LDL.LU R11, [R1+0x95c] ;  /* 0x00095c00010b7983 */ /* 0x001ee40000300800 */
[----:B---3--:R-:W-:-:S15]  /*344c0*/  HMMA.16816.F32.BF16 R8, R12, R20, R8 ;  /* 0x000000140c08723c */ /* 0x008fde0000041808 */
[----:B------:R-:W-:-:S08]  /*344d0*/  NOP ;  /* 0x0000000000007918 */ /* 0x000fd00000000000 */
[----:B------:R0:W-:Y:S04]  /*344e0*/  STL.64 [R1+0x970], R8 ;  /* 0x0009700801007387 */ /* 0x0001e80000100a00 */
[----:B------:R1:W-:Y:S04]  /*344f0*/  STL.64 [R1+0x978], R10 ;  /* 0x0009780a01007387 */ /* 0x0003e80000100a00 */
[----:B------:R-:W3:Y:S01]  /*34500*/  LDL.LU.64 R22, [R1+0x2ce0] ;  /* 0x002ce00001167983 */ /* 0x000ee20000300a00 */
[----:B0-----:R-:W-:Y:S02]  /*34510*/  IMAD.MOV.U32 R9, RZ, RZ, R20 ;  /* 0x000000ffff097224 */ /* 0x001fe400078e0014 */
[----:B-1----:R-:W-:-:S02]  /*34520*/  IMAD.MOV.U32 R10, RZ, RZ, R21 ;  /* 0x000000ffff0a7224 */ /* 0x002fc400078e0015 */
[----:B------:R-:W3:Y:S04]  /*34530*/  LDL.LU.64 R20, [R1+0x2cd8] ;  /* 0x002cd80001147983 */ /* 0x000ee80000300a00 */
[----:B------:R-:W-:Y:S01]  /*34540*/  STL [R1+0x2c34], R9 ;  /* 0x002c340901007387 */ /* 0x000fe20000100800 */
[----:B------:R-:W-:Y:S01]  /*34550*/  IMAD.MOV.U32 R8, RZ, RZ, R25 ;  /* 0x000000ffff087224 */ /* 0x000fe200078e0019 */
[----:B---3--:R-:W-:-:S15]  /*34560*/  HMMA.16816.F32.BF16 R20, R12, R24, R20 ;  /* 0x000000180c14723c */ /* 0x008fde0000041814 */
[----:B------:R-:W-:-:S08]  /*34570*/  NOP ;  /* 0x0000000000007918 */ /* 0x000fd00000000000 */
[----:B------:R-:W-:Y:S04]  /*34580*/  STL.64 [R1+0x960], R20 ;  /* 0x0009601401007387 */ /* 0x000fe80000100a00 */
[----:B------:R0:W-:Y:S02]  /*34590*/  STL.64 [R1+0x968], R22 ;  /* 0x0009681601007387 */ /* 0x0001e40000100a00 */
[----:B0-----:R-:W-:Y:S02]  /*345a0*/  IMAD.MOV.U32 R23, RZ, RZ, R24 ;  /* 0x000000ffff177224 */ /* 0x001fe400078e0018 */
[----:B------:R-:W3:Y:S02]  /*345b0*/  LDL.LU.64 R24, [R1+0x2cd0] ;  /* 0x002cd00001187983 */ /* 0x000ee40000300a00 */
[----:B---3--:R-:W-:Y:S06]  /*345c0*/  HMMA.16816.F32.BF16 R16, R12, R24, R16 ;  /* 0x000000180c10723c */ /* 0x008fec0000041810 */
[----:B------:R-:W-:-:S02]  /*345d0*/  IMAD.MOV.U32 R21, RZ, RZ, R24 ;  /* 0x000000ffff157224 */ /* 0x000fc400078e0018 */
[----:B------:R-:W-:-:S15]  /*345e0*/  IMAD.MOV.U32 R22, RZ, RZ, R25 ;  /* 0x000000ffff167224 */ /* 0x000fde00078e0019 */
[----:B------:R0:W-:Y:S04]  /*345f0*/  STL.64 [R1+0x950], R16 ;  /* 0x0009501001007387 */ /* 0x0001e80000100a00 */
[----:B------:R-:W-:Y:S04]  /*34600*/  STL.64 [R1+0x958], R18 ;  /* 0x0009581201007387 */ /* 0x000fe80000100a00 */
[----:B0-----:R-:W3:Y:S04]  /*34610*/  LDL.LU.64 R16, [R1+0x2cc8] ;  /* 0x002cc80001107983 */ /* 0x001ee80000300a00 */
[----:B------:R-:W3:Y:S04]  /*34620*/  LDL.LU.64 R26, [R1+0x2cc0] ;  /* 0x002cc000011a7983 */ /* 0x000ee80000300a00 */
[----:B------:R-:W3:Y:S02]  /*34630*/  LDL.LU.64 R24, [R1+0x2cb8] ;  /* 0x002cb80001187983 */ /* 0x000ee40000300a00 */
[----:B---3--:R-:W-:Y:S06]  /*34640*/  HMMA.16816.F32.BF16 R24, R12, R16, R24 ;  /* 0x000000100c18723c */ /* 0x008fec0000041818 */
[----:B------:R-:W-:-:S15]  /*34650*/  IMAD.MOV.U32 R20, RZ, RZ, R17 ;  /* 0x000000ffff147224 */ /* 0x000fde00078e0011 */
[----:B------:R-:W-:-:S02]  /*34660*/  NOP ;  /* 0x0000000000007918 */ /* 0x000fc40000000000 */
[----:B------:R0:W-:Y:S04]  /*34670*/  STL.64 [R1+0x940], R24 ;  /* 0x0009401801007387 */ /* 0x0001e80000100a00 */
[----:B------:R1:W-:Y:S04]  /*34680*/  STL.64 [R1+0x948], R26 ;  /* 0x0009481a01007387 */ /* 0x0003e80000100a00 */
[----:B0-----:R-:W3:Y:S01]  /*34690*/  LDL.LU.64 R24, [R1+0x2cb0] ;  /* 0x002cb00001187983 */ /* 0x001ee20000300a00 */
[----:B-1----:R-:W-:-:S03]  /*346a0*/  IMAD.MOV.U32 R26, RZ, RZ, R16 ;  /* 0x000000ffff1a7224 */ /* 0x002fc600078e0010 */
[----:B------:R-:W2:Y:S02]  /*346b0*/  LDL.LU.64 R16, [R1+0x2ca8] ;  /* 0x002ca80001107983 */ /* 0x000ea40000300a00 */
[----:B--2---:R-:W-:Y:S06]  /*346c0*/  HMMA.16816.F32.BF16 R4, R12, R16, R4 ;  /* 0x000000100c04723c */ /* 0x004fec0000041804 */
[----:B------:R-:W-:Y:S02]  /*346d0*/  IMAD.MOV.U32 R2, RZ, RZ, R16 ;  /* 0x000000ffff027224 */ /* 0x000fe400078e0010 */
[----:B------:R-:W-:-:S15]  /*346e0*/  IMAD.MOV.U32 R3, RZ, RZ, R17 ;  /* 0x000000ffff037224 */ /* 0x000fde00078e0011 */
        /* <DEDUP_REMOVED lines=22> */
[----:B------:R-:W3:Y:S04]  /*34850*/  LDL.LU.64 R6, [R1+0x2c58] ;  /* 0x002c580001067983 */ /* 0x000ee80000300a00 */
[----:B------:R-:W3:-:S15]  /*34860*/  LDL.LU.64 R4, [R1+0x2c50] ;  /* 0x002c500001047983 */ /* 0x000ede0000300a00 */
[----:B------:R-:W-:-:S02]  /*34870*/  NOP ;  /* 0x0000000000007918 */ /* 0x000fc40000000000 */
[----:B------:R-:W-:Y:S04]  /*34880*/  STL.64 [R1+0x900], R16 ;  /* 0x0009001001007387 */ /* 0x000fe80000100a00 */
[----:B------:R0:W-:Y:S04]  /*34890*/  STL.64 [R1+0x908], R18 ;  /* 0x0009081201007387 */ /* 0x0001e80000100a00 */
[----:B0-----:R-:W2:Y:S04]  /*348a0*/  LDL.LU.64 R18, [R1+0x2c48] ;  /* 0x002c480001127983 */ /* 0x001ea80000300a00 */
[----:B------:R-:W2:Y:S01]  /*348b0*/  LDL.LU.64 R16, [R1+0x2c40] ;  /* 0x002c400001107983 */ /* 0x000ea20000300a00 */
[----:B---3--:R-:W-:-:S15]  /*348c0*/  HMMA.16816.F32.BF16 R4, R12, R24, R4 ;  /* 0x000000180c04723c */ /* 0x008fde0000041804 */
[----:B------:R-:W-:-:S08]  /*348d0*/  NOP ;  /* 0x0000000000007918 */ /* 0x000fd00000000000 */
[----:B------:R0:W-:Y:S04]  /*348e0*/  STL.64 [R1+0x8f0], R4 ;  /* 0x0008f00401007387 */ /* 0x0001e80000100a00 */
[----:B------:R-:W-:Y:S04]  /*348f0*/  STL.64 [R1+0x8f8], R6 ;  /* 0x0008f80601007387 */ /* 0x000fe80000100a00 */
[----:B0-----:R-:W2:Y:S01]  /*34900*/  LDL.LU.64 R4, [R1+0x2c38] ;  /* 0x002c380001047983 */ /* 0x001ea20000300a00 */
[----:B------:R-:W-:-:S05]  /*34910*/  LOP3.LUT R27, R29, 0x40, RZ, 0x3c, !PT ;  /* 0x000000401d1b7812 */ /* 0x000fca00078e3cff */
[----:B------:R-:W-:Y:S04]  /*34920*/  STL [R1+0x2bf8], R27 ;  /* 0x002bf81b01007387 */ /* 0x000fe80000100800 */
[----:B------:R-:W-:Y:S01]  /*34930*/  STL.64 [R1+0x2bf0], R24 ;  /* 0x002bf01801007387 */ /* 0x000fe20000100a00 */
[----:B--2---:R-:W-:Y:S06]  /*34940*/  HMMA.16816.F32.BF16 R12, R12, R4, R16 ;  /* 0x000000040c0c723c */ /* 0x004fec0000041810 */
[----:B------:R0:W-:Y:S04]  /*34950*/  STL.64 [R1+0x2ae0], R4 ;  /* 0x002ae00401007387 */ /* 0x0001e80000100a00 */
[----:B------:R-:W2:-:S13]  /*34960*/  LDL.LU R16, [R1+0x220] ;  /* 0x0002200001107983 */ /* 0x000e9a0000300800 */
[----:B------:R-:W-:Y:S04]  /*34970*/  STL.64 [R1+0x810], R12 ;  /* 0x0008100c01007387 */ /* 0x000fe80000100a00 */
[----:B------:R-:W-:Y:S04]  /*34980*/  STL.64 [R1+0x818], R14 ;  /* 0x0008180e01007387 */ /* 0x000fe80000100a00 */
[----:B------:R-:W2:Y:S04]  /*34990*/  LDL.LU R17, [R1+0x224] ;  /* 0x0002240001117983 */ /* 0x000ea80000300800 */
[----:B------:R-:W3:Y:S04]  /*349a0*/  LDL.LU R18, [R1+0x228] ;  /* 0x0002280001127983 */ /* 0x000ee80000300800 */
[----:B------:R-:W3:Y:S04]  /*349b0*/  LDL.LU R19, [R1+0x22c] ;  /* 0x00022c0001137983 */ /* 0x000ee80000300800 */
[----:B0-----:R-:W4:Y:S04]  /*349c0*/  LDL.LU R4, [R1+0x230] ;  /* 0x0002300001047983 */ /* 0x001f280000300800 */
[----:B------:R-:W4:Y:S04]  /*349d0*/  LDL.LU R5, [R1+0x234] ;  /* 0x0002340001057983 */ /* 0x000f280000300800 */
[----:B------:R-:W2:Y:S04]  /*349e0*/  LDL.LU R6, [R1+0x238] ;  /* 0x0002380001067983 */ /* 0x000ea80000300800 */
[----:B------:R-:W2:Y:S04]  /*349f0*/  LDL.LU R7, [R1+0x23c] ;  /* 0x00023c0001077983 */ /* 0x000ea80000300800 */
[----:B--2---:R-:W-:Y:S04]  /*34a00*/  STL.64 [R1+0x2af0], R6 ;  /* 0x002af00601007387 */ /* 0x004fe80000100a00 */
[----:B----4-:R0:W-:Y:S02]  /*34a10*/  STL.64 [R1+0x2ae8], R4 ;  /* 0x002ae80401007387 */ /* 0x0101e40000100a00 */
[----:B0-----:R-:W-:-:S02]  /*34a20*/  IMAD.MOV.U32 R4, RZ, RZ, R9 ;  /* 0x000000ffff047224 */ /* 0x001fc400078e0009 */
[----:B------:R-:W-:Y:S01]  /*34a30*/  IMAD.MOV.U32 R5, RZ, RZ, R28 ;  /* 0x000000ffff057224 */ /* 0x000fe200078e001c */
[----:B------:R-:W2:Y:S04]  /*34a40*/  LDL.LU R9, [R1+0x2c34] ;  /* 0x002c340001097983 */ /* 0x000ea80000300800 */
[----:B------:R-:W4:Y:S04]  /*34a50*/  LDL.LU R28, [R1+0x2c30] ;  /* 0x002c3000011c7983 */ /* 0x000f280000300800 */
[----:B------:R0:W-:Y:S02]  /*34a60*/  STL.64 [R1+0x2b00], R4 ;  /* 0x002b000401007387 */ /* 0x0001e40000100a00 */
[----:B0-----:R-:W-:-:S02]  /*34a70*/  IMAD.MOV.U32 R4, RZ, RZ, R11 ;  /* 0x000000ffff047224 */ /* 0x001fc400078e000b */
[----:B------:R-:W-:Y:S01]  /*34a80*/  IMAD.MOV.U32 R5, RZ, RZ, R0 ;  /* 0x000000ffff057224 */ /* 0x000fe200078e0000 */
[----:B------:R-:W4:Y:S04]  /*34a90*/  LDL.LU R11, [R1+0x2c2c] ;  /* 0x002c2c00010b7983 */ /* 0x000f280000300800 */
[----:B------:R-:W4:Y:S04]  /*34aa0*/  LDL.LU R0, [R1+0x2c28] ;  /* 0x002c280001007983 */ /* 0x000f280000300800 */
[----:B------:R-:W-:Y:S04]  /*34ab0*/  STL.64 [R1+0x2b18], R4 ;  /* 0x002b180401007387 */ /* 0x000fe80000100a00 */
[----:B---3--:R-:W-:Y:S04]  /*34ac0*/  STL.64 [R1+0x2ad8], R18 ;  /* 0x002ad81201007387 */ /* 0x008fe80000100a00 */
[----:B------:R0:W-:Y:S04]  /*34ad0*/  STL.64 [R1+0x2ad0], R16 ;  /* 0x002ad01001007387 */ /* 0x0001e80000100a00 */
[----:B0-----:R-:W3:Y:S01]  /*34ae0*/  LDL.64 R16, [R1+0x10] ;  /* 0x0000100001107983 */ /* 0x001ee20000100a00 */
[----:B------:R-:W-:-:S02]  /*34af0*/  IMAD.MOV.U32 R4, RZ, RZ, R2 ;  /* 0x000000ffff047224 */ /* 0x000fc400078e0002 */
[----:B------:R-:W-:Y:S01]  /*34b00*/  IMAD.MOV.U32 R5, RZ, RZ, R3 ;  /* 0x000000ffff057224 */ /* 0x000fe200078e0003 */
[----:B---3--:R0:W-:Y:S04]  /*34b10*/  STL.64 [R1+0x2af8], R16 ;  /* 0x002af81001007387 */ /* 0x0081e80000100a00 */
[----:B0-----:R-:W3:Y:S04]  /*34b20*/  LDL.LU R16, [R1+0x240] ;  /* 0x0002400001107983 */ /* 0x001ee80000300800 */
[----:B------:R-:W3:Y:S04]  /*34b30*/  LDL.LU R17, [R1+0x244] ;  /* 0x0002440001117983 */ /* 0x000ee80000300800 */
[----:B------:R-:W2:Y:S04]  /*34b40*/  LDL.LU R18, [R1+0x248] ;  /* 0x0002480001127983 */ /* 0x000ea80000300800 */
[----:B------:R-:W2:Y:S04]  /*34b50*/  LDL.LU R19, [R1+0x24c] ;  /* 0x00024c0001137983 */ /* 0x000ea80000300800 */
[----:B------:R-:W4:Y:S04]  /*34b60*/  LDL.LU R2, [R1+0x2c24] ;  /* 0x002c240001027983 */ /* 0x000f280000300800 */
[----:B------:R-:W4:Y:S04]  /*34b70*/  LDL.LU R3, [R1+0x2c20] ;  /* 0x002c200001037983 */ /* 0x000f280000300800 */
[----:B------:R0:W-:Y:S02]  /*34b80*/  STL.64 [R1+0x2b30], R4 ;  /* 0x002b300401007387 */ /* 0x0001e40000100a00 */
[----:B0-----:R-:W-:-:S02]  /*34b90*/  IMAD.MOV.U32 R4, RZ, RZ, R26 ;  /* 0x000000ffff047224 */ /* 0x001fc400078e001a */
[----:B------:R-:W-:Y:S01]  /*34ba0*/  IMAD.MOV.U32 R5, RZ, RZ, R20 ;  /* 0x000000ffff057224 */ /* 0x000fe200078e0014 */
[----:B------:R-:W4:Y:S04]  /*34bb0*/  LDL.LU R26, [R1+0x2c1c] ;  /* 0x002c1c00011a7983 */ /* 0x000f280000300800 */
[----:B------:R-:W4:Y:S04]  /*34bc0*/  LDL.LU R20, [R1+0x2c18] ;  /* 0x002c180001147983 */ /* 0x000f280000300800 */
[----:B------:R-:W-:Y:S04]  /*34bd0*/  STL.64 [R1+0x2b48], R4 ;  /* 0x002b480401007387 */ /* 0x000fe80000100a00 */
[----:B--2---:R-:W-:Y:S04]  /*34be0*/  STL.64 [R1+0x2b10], R18 ;  /* 0x002b101201007387 */ /* 0x004fe80000100a00 */
[----:B---3--:R0:W-:Y:S04]  /*34bf0*/  STL.64 [R1+0x2b08], R16 ;  /* 0x002b081001007387 */ /* 0x0081e80000100a00 */
        /* <DEDUP_REMOVED lines=30> */
[----:B------:R4:W-:Y:S02]  /*34de0*/  STL.64 [R1+0x2b90], R4 ;  /* 0x002b900401007387 */ /* 0x0009e40000100a00 */
[----:B----4-:R-:W-:-:S02]  /*34df0*/  IMAD.MOV.U32 R4, RZ, RZ, R11 ;  /* 0x000000ffff047224 */ /* 0x010fc400078e000b */
        /* <DEDUP_REMOVED lines=8> */
[----:B------:R0:W-:Y:S04]  /*34e80*/  STL.64 [R1+0x2ba8], R4 ;  /* 0x002ba80401007387 */ /* 0x0001e80000100a00 */
[----:B0-----:R-:W2:Y:S04]  /*34e90*/  LDL.LU R4, [R1+0x2c0] ;  /* 0x0002c00001047983 */ /* 0x001ea80000300800 */
[----:B------:R-:W2:Y:S04]  /*34ea0*/  LDL.LU R5, [R1+0x2c4] ;  /* 0x0002c40001057983 */ /* 0x000ea80000300800 */
[----:B------:R-:W3:Y:S04]  /*34eb0*/  LDL.LU R6, [R1+0x2c8] ;  /* 0x0002c80001067983 */ /* 0x000ee80000300800 */
[----:B------:R-:W3:Y:S04]  /*34ec0*/  LDL.LU R7, [R1+0x2cc] ;  /* 0x0002cc0001077983 */ /* 0x000ee80000300800 */
[----:B---3--:R-:W-:Y:S04]  /*34ed0*/  STL.64 [R1+0x2bb8], R6 ;  /* 0x002bb80601007387 */ /* 0x008fe80000100a00 */
[----:B--2---:R0:W-:Y:S02]  /*34ee0*/  STL.64 [R1+0x2bb0], R4 ;  /* 0x002bb00401007387 */ /* 0x0041e40000100a00 */
[----:B0-----:R-:W-:-:S02]  /*34ef0*/  IMAD.MOV.U32 R4, RZ, RZ, R26 ;  /* 0x000000ffff047224 */ /* 0x001fc400078e001a */
[----:B------:R-:W-:-:S05]  /*34f00*/  IMAD.MOV.U32 R5, RZ, RZ, R3 ;  /* 0x000000ffff057224 */ /* 0x000fca00078e0003 */
[----:B------:R-:W-:Y:S04]  /*34f10*/  STL.64 [R1+0x2bd0], R4 ;  /* 0x002bd00401007387 */ /* 0x000fe80000100a00 */
[----:B------:R-:W2:Y:S04]  /*34f20*/  LDL.LU R12, [R1+0x1d0] ;  /* 0x0001d000010c7983 */ /* 0x000ea80000300800 */
[----:B------:R-:W2:Y:S04]  /*34f30*/  LDL.LU R13, [R1+0x1d4] ;  /* 0x0001d400010d7983 */ /* 0x000ea80000300800 */
[----:B------:R-:W2:Y:S04]  /*34f40*/  LDL.LU R14, [R1+0x1d8] ;  /* 0x0001d800010e7983 */ /* 0x000ea80000300800 */
[----:B------:R-:W2:Y:S04]  /*34f50*/  LDL.LU R15, [R1+0x1dc] ;  /* 0x0001dc00010f7983 */ /* 0x000ea80000300800 */
[----:B------:R-:W4:Y:S04]  /*34f60*/  LDL.LU R24, [R1+0x1e0] ;  /* 0x0001e00001187983 */ /* 0x000f280000300800 */
[----:B------:R-:W4:Y:S04]  /*34f70*/  LDL.LU R25, [R1+0x1e4] ;  /* 0x0001e40001197983 */ /* 0x000f280000300800 */
[----:B------:R-:W4:Y:S04]  /*34f80*/  LDL.LU R26, [R1+0x1e8] ;  /* 0x0001e800011a7983 */ /* 0x000f280000300800 */
[----:B------:R-:W4:Y:S04]  /*34f90*/  LDL.LU R27, [R1+0x1ec] ;  /* 0x0001ec00011b7983 */ /* 0x000f280000300800 */
[----:B------:R-:W-:Y:S04]  /*34fa0*/  STL.64 [R1+0x2b70], R18 ;  /* 0x002b701201007387 */ /* 0x000fe80000100a00 */
[----:B------:R0:W-:Y:S04]  /*34fb0*/  STL.64 [R1+0x2b68], R16 ;  /* 0x002b681001007387 */ /* 0x0001e80000100a00 */
[----:B0-----:R-:W3:Y:S04]  /*34fc0*/  LDL.LU R16, [R1+0x290] ;  /* 0x0002900001107983 */ /* 0x001ee80000300800 */
[----:B------:R-:W3:Y:S04]  /*34fd0*/  LDL.LU R17, [R1+0x294] ;  /* 0x0002940001117983 */ /* 0x000ee80000300800 */
[----:B------:R-:W2:Y:S04]  /*34fe0*/  LDL.LU R18, [R1+0x298] ;  /* 0x0002980001127983 */ /* 0x000ea80000300800 */
[----:B------:R-:W2:Y:S04]  /*34ff0*/  LDL.LU R19, [R1+0x29c] ;  /* 0x00029c0001137983 */ /* 0x000ea80000300800 */
[----:B--2---:R-:W-:Y:S04]  /*35000*/  STL.64 [R1+0x2b88], R18 ;  /* 0x002b881201007387 */ /* 0x004fe80000100a00 */
[----:B---3--:R0:W-:Y:S04]  /*35010*/  STL.64 [R1+0x2b80], R16 ;  /* 0x002b801001007387 */ /* 0x0081e80000100a00 */
        /* <DEDUP_REMOVED lines=11> */
[----:B------:R-:W-:Y:S02]  /*350d0*/  IMAD.MOV.U32 R5, RZ, RZ, R20 ;  /* 0x000000ffff057224 */ /* 0x000fe400078e0014 */
[----:B------:R-:W-:Y:S02]  /*350e0*/  IMAD.MOV.U32 R20, RZ, RZ, R23 ;  /* 0x000000ffff147224 */ /* 0x000fe400078e0017 */
[----:B------:R-:W-:Y:S01]  /*350f0*/  IMAD.MOV.U32 R21, RZ, RZ, R22 ;  /* 0x000000ffff157224 */ /* 0x000fe200078e0016 */
        /* <DEDUP_REMOVED lines=11> */
[----:B------:R-:W2:Y:S04]  /*351b0*/  LDL.LU R18, [R1+0x2e8] ;  /* 0x0002e80001127983 */ /* 0x000ea80000300800 */
[----:B------:R-:W2:Y:S04]  /*351c0*/  LDL.LU R19, [R1+0x2ec] ;  /* 0x0002ec0001137983 */ /* 0x000ea80000300800 */
[----:B------:R-:W3:Y:S04]  /*351d0*/  LDL.LU R27, [R1+0x2bf8] ;  /* 0x002bf800011b7983 */ /* 0x000ee80000300800 */
[----:B------:R-:W4:Y:S04]  /*351e0*/  LDL.LU.64 R24, [R1+0x2bf0] ;  /* 0x002bf00001187983 */ /* 0x000f280000300a00 */
[----:B------:R0:W-:Y:S04]  /*351f0*/  STL.64 [R1+0x9c0], R20 ;  /* 0x0009c01401007387 */ /* 0x0001e80000100a00 */
[----:B------:R-:W-:Y:S04]  /*35200*/  STL.64 [R1+0x9c8], R22 ;  /* 0x0009c81601007387 */ /* 0x000fe80000100a00 */
[----:B0-----:R-:W2:Y:S02]  /*35210*/  LDL.LU.64 R20, [R1+0x2be8] ;  /* 0x002be80001147983 */ /* 0x001ea40000300a00 */
[----:B--2---:R-:W-:Y:S06]  /*35220*/  HMMA.16816.F32.BF16 R12, R8, R20, R12 ;  /* 0x00000014080c723c */ /* 0x004fec000004180c */
[----:B------:R0:W-:Y:S04]  /*35230*/  STL.64 [R1+0x2ab0], R20 ;  /* 0x002ab01401007387 */ /* 0x0001e80000100a00 */
[----:B0-----:R-:W2:-:S13]  /*35240*/  LDL.64 R20, [R1+0xe0] ;  /* 0x0000e00001147983 */ /* 0x001e9a0000100a00 */
[----:B------:R-:W-:Y:S04]  /*35250*/  STL.64 [R1+0x8e0], R12 ;  /* 0x0008e00c01007387 */ /* 0x000fe80000100a00 */
[----:B------:R-:W-:Y:S04]  /*35260*/  STL.64 [R1+0x8e8], R14 ;  /* 0x0008e80e01007387 */ /* 0x000fe80000100a00 */
[----:B---3--:R-:W0:Y:S01]  /*35270*/  LDSM.16.MT88.4 R12, [R27+UR4+0x4080] ;  /* 0x004080041b0c783b */ /* 0x008e220008004200 */
[C---:B------:R-:W-:Y:S03]  /*35280*/  HMMA.16816.F32.BF16 R4, R8.reuse, R4, R16 ;  /* 0x000000040804723c */ /* 0x040fe60000041810 */
[----:B0-----:R-:W-:Y:S04]  /*35290*/  STL [R1+0x29c8], R12 ;  /* 0x0029c80c01007387 */ /* 0x001fe80000100800 */
[----:B------:R-:W-:Y:S04]  /*352a0*/  STL [R1+0x29c4], R13 ;  /* 0x0029c40d01007387 */ /* 0x000fe80000100800 */
[----:B------:R-:W-:Y:S04]  /*352b0*/  STL [R1+0x29c0], R14 ;  /* 0x0029c00e01007387 */ /* 0x000fe80000100800 */
[----:B------:R-:W-:Y:S04]  /*352c0*/  STL [R1+0x29bc], R15 ;  /* 0x0029bc0f01007387 */ /* 0x000fe80000100800 */
        /* <DEDUP_REMOVED lines=12> */
[----:B------:R-:W4:Y:S01]  /*35390*/  LDL.LU.64 R4, [R1+0x2bb0] ;  /* 0x002bb00001047983 */ /* 0x000f220000300a00 */
[----:B------:R-:W-:-:S02]  /*353a0*/  IMAD.MOV.U32 R12, RZ, RZ, R2 ;  /* 0x000000ffff0c7224 */ /* 0x000fc400078e0002 */
[----:B------:R-:W-:-:S07]  /*353b0*/  IMAD.MOV.U32 R13, RZ, RZ, R0 ;  /* 0x000000ffff0d7224 */ /* 0x000fce00078e0000 */
[----:B----4-:R-:W-:-:S15]  /*353c0*/  HMMA.16816.F32.BF16 R4, R8, R12, R4 ;  /* 0x0000000c0804723c */ /* 0x010fde0000041804 */
[----:B------:R-:W-:-:S08]  /*353d0*/  NOP ;  /* 0x0000000000007918 */ /* 0x000fd00000000000 */
[----:B------:R0:W-:Y:S04]  /*353e0*/  STL.64 [R1+0x7e0], R4 ;  /* 0x0007e00401007387 */ /* 0x0001e80000100a00 */
[----:B------:R-:W-:Y:S04]  /*353f0*/  STL.64 [R1+0x7e8], R6 ;  /* 0x0007e80601007387 */ /* 0x000fe80000100a00 */
[----:B0-----:R-:W3:Y:S04]  /*35400*/  LDL.LU.64 R4, [R1+0x2ba8] ;  /* 0x002ba80001047983 */ /* 0x001ee80000300a00 */
[----:B------:R0:W-:Y:S04]  /*35410*/  STL.64 [R1+0x2ab8], R12 ;  /* 0x002ab80c01007387 */ /* 0x0001e80000100a00 */
[----:B0-----:R-:W4:Y:S04]  /*35420*/  LDL.LU R12, [R1+0xa50] ;  /* 0x000a5000010c7983 */ /* 0x001f280000300800 */
[----:B------:R-:W4:Y:S04]  /*35430*/  LDL.LU R13, [R1+0xa54] ;  /* 0x000a5400010d7983 */ /* 0x000f280000300800 */
[----:B------:R-:W4:Y:S04]  /*35440*/  LDL.LU R14, [R1+0xa58] ;  /* 0x000a5800010e7983 */ /* 0x000f280000300800 */
[----:B------:R-:W4:Y:S01]  /*35450*/  LDL.LU R15, [R1+0xa5c] ;  /* 0x000a5c00010f7983 */ /* 0x000f220000300800 */
        /* <DEDUP_REMOVED lines=67> */
[----:B------:R-:W-:Y:S04]  /*35890*/  STL.64 [R1+0x750], R16 ;  /* 0x0007501001007387 */ /* 0x000fe80000100a00 */
[----:B------:R0:W-:Y:S04]  /*358a0*/  STL.64 [R1+0x758], R18 ;  /* 0x0007581201007387 */ /* 0x0001e80000100a00 */
[----:B0-----:R-:W4:Y:S04]  /*358b0*/  LDL.LU.64 R18, [R1+0x2ac8] ;  /* 0x002ac80001127983 */ /* 0x001f280000300a00 */
[----:B------:R-:W4:Y:S04]  /*358c0*/  LDL.LU.64 R16, [R1+0x2ac0] ;  /* 0x002ac00001107983 */ /* 0x000f280000300a00 */
[----:B------:R-:W-:Y:S04]  /*358d0*/  STL [R1+0x2aa8], R27 ;  /* 0x002aa81b01007387 */ /* 0x000fe80000100800 */
[----:B------:R0:W-:Y:S04]  /*358e0*/  STL.64 [R1+0x2aa0], R24 ;  /* 0x002aa01801007387 */ /* 0x0001e80000100a00 */
[----:B0-----:R-:W3:Y:S04]  /*358f0*/  LDL.LU R24, [R1+0x1c0] ;  /* 0x0001c00001187983 */ /* 0x001ee80000300800 */
[----:B------:R-:W3:Y:S04]  /*35900*/  LDL.LU R25, [R1+0x1c4] ;  /* 0x0001c40001197983 */ /* 0x000ee80000300800 */
[----:B------:R-:W3:Y:S04]  /*35910*/  LDL.LU R26, [R1+0x1c8] ;  /* 0x0001c800011a7983 */ /* 0x000ee80000300800 */
[----:B------:R-:W3:Y:S01]  /*35920*/  LDL.LU R27, [R1+0x1cc] ;  /* 0x0001cc00011b7983 */ /* 0x000ee20000300800 */
[----:B------:R-:W-:-:S02]  /*35930*/  IMAD.MOV.U32 R2, RZ, RZ, R20 ;  /* 0x000000ffff027224 */ /* 0x000fc400078e0014 */
[----:B------:R-:W-:Y:S01]  /*35940*/  IMAD.MOV.U32 R0, RZ, RZ, R21 ;  /* 0x000000ffff007224 */ /* 0x000fe200078e0015 */
[----:B----4-:R-:W-:Y:S06]  /*35950*/  HMMA.16816.F32.BF16 R12, R16, R20, R12 ;  /* 0x00000014100c723c */ /* 0x010fec000004180c */
[----:B---3--:R-:W-:Y:S01]  /*35960*/  HMMA.16816.F32.BF16 R24, R8, R4, R24 ;  /* 0x000000040818723c */ /* 0x008fe20000041818 */
[----:B------:R-:W2:-:S15]  /*35970*/  LDL.LU R8, [R1+0xa40] ;  /* 0x000a400001087983 */ /* 0x000e9e0000300800 */
[----:B------:R-:W-:-:S07]  /*35980*/  NOP ;  /* 0x0000000000007918 */ /* 0x000fce0000000000 */
[----:B------:R0:W-:Y:S04]  /*35990*/  STL.64 [R1+0x730], R24 ;  /* 0x0007301801007387 */ /* 0x0001e80000100a00 */
[----:B------:R1:W-:Y:S04]  /*359a0*/  STL.64 [R1+0x738], R26 ;  /* 0x0007381a01007387 */ /* 0x0003e80000100a00 */
[----:B------:R-:W2:Y:S04]  /*359b0*/  LDL.LU R9, [R1+0xa44] ;  /* 0x000a440001097983 */ /* 0x000ea80000300800 */
[----:B------:R-:W2:Y:S04]  /*359c0*/  LDL.LU R10, [R1+0xa48] ;  /* 0x000a4800010a7983 */ /* 0x000ea80000300800 */
[----:B------:R-:W2:Y:S04]  /*359d0*/  LDL.LU R11, [R1+0xa4c] ;  /* 0x000a4c00010b7983 */ /* 0x000ea80000300800 */
[----:B0-----:R-:W3:Y:S04]  /*359e0*/  LDL.LU R24, [R1+0xb00] ;  /* 0x000b000001187983 */ /* 0x001ee80000300800 */
[----:B------:R-:W3:Y:S04]  /*359f0*/  LDL.LU R25, [R1+0xb04] ;  /* 0x000b040001197983 */ /* 0x000ee80000300800 */
[----:B-1----:R-:W3:Y:S04]  /*35a00*/  LDL.LU R26, [R1+0xb08] ;  /* 0x000b0800011a7983 */ /* 0x002ee80000300800 */
[----:B------:R-:W3:Y:S04]  /*35a10*/  LDL.LU R27, [R1+0xb0c] ;  /* 0x000b0c00011b7983 */ /* 0x000ee80000300800 */
[----:B------:R-:W-:Y:S04]  /*35a20*/  STL [R1+0x29ec], R4 ;  /* 0x0029ec0401007387 */ /* 0x000fe80000100800 */
[----:B------:R0:W-:Y:S04]  /*35a30*/  STL [R1+0x29e8], R5 ;  /* 0x0029e80501007387 */ /* 0x0001e80000100800 */
[----:B0-----:R-:W4:Y:S04]  /*35a40*/  LDL.64 R4, [R1+0xb0] ;  /* 0x0000b00001047983 */ /* 0x001f280000100a00 */
[----:B------:R0:W-:Y:S04]  /*35a50*/  STL.64 [R1+0x5e0], R12 ;  /* 0x0005e00c01007387 */ /* 0x0001e80000100a00 */
[----:B------:R-:W-:Y:S04]  /*35a60*/  STL.64 [R1+0x5e8], R14 ;  /* 0x0005e80e01007387 */ /* 0x000fe80000100a00 */
[----:B0-----:R-:W3:Y:S04]  /*35a70*/  LDL.LU.64 R12, [R1+0x2ab8] ;  /* 0x002ab800010c7983 */ /* 0x001ee80000300a00 */
[----:B------:R-:W2:Y:S04]  /*35a80*/  LDL.LU.64 R20, [R1+0x2ab0] ;  /* 0x002ab00001147983 */ /* 0x000ea80000300a00 */
[----:B------:R-:W-:Y:S04]  /*35a90*/  STL [R1+0x29d0], R0 ;  /* 0x0029d00001007387 */ /* 0x000fe80000100800 */
[----:B------:R-:W-:Y:S01]  /*35aa0*/  STL [R1+0x29cc], R2 ;  /* 0x0029cc0201007387 */ /* 0x000fe20000100800 */
[----:B--2---:R-:W-:Y:S06]  /*35ab0*/  HMMA.16816.F32.BF16 R8, R16, R20, R8 ;  /* 0x000000141008723c */ /* 0x004fec0000041808 */
[----:B------:R0:W-:Y:S04]  /*35ac0*/  STL.64 [R1+0x29a8], R20 ;  /* 0x0029a81401007387 */ /* 0x0001e80000100a00 */
[----:B0-----:R-:W2:-:S13]  /*35ad0*/  LDL.LU R20, [R1+0xb20] ;  /* 0x000b200001147983 */ /* 0x001e9a0000300800 */
[----:B------:R-:W-:Y:S04]  /*35ae0*/  STL.64 [R1+0x5d0], R8 ;  /* 0x0005d00801007387 */ /* 0x000fe80000100a00 */
[----:B------:R-:W-:Y:S04]  /*35af0*/  STL.64 [R1+0x5d8], R10 ;  /* 0x0005d80a01007387 */ /* 0x000fe80000100a00 */
[----:B------:R-:W0:Y:S04]  /*35b00*/  LDSM.16.MT88.4 R8, [R29+UR4+0x4100] ;  /* 0x004100041d08783b */ /* 0x000e280008004200 */
[----:B------:R-:W2:Y:S04]  /*35b10*/  LDL.LU R21, [R1+0xb24] ;  /* 0x000b240001157983 */ /* 0x000ea80000300800 */
[----:B------:R-:W2:Y:S04]  /*35b20*/  LDL.LU R22, [R1+0xb28] ;  /* 0x000b280001167983 */ /* 0x000ea80000300800 */
[----:B------:R-:W2:Y:S04]  /*35b30*/  LDL.LU R23, [R1+0xb2c] ;  /* 0x000b2c0001177983 */ /* 0x000ea80000300800 */
[----:B------:R-:W-:Y:S04]  /*35b40*/  STL [R1+0x29d4], R29 ;  /* 0x0029d41d01007387 */ /* 0x000fe80000100800 */
[----:B0-----:R-:W-:Y:S04]  /*35b50*/  STL.64 [R1+0x2878], R10 ;  /* 0x0028780a01007387 */ /* 0x001fe80000100a00 */
[----:B------:R0:W-:Y:S04]  /*35b60*/  STL.64 [R1+0x2870], R8 ;  /* 0x0028700801007387 */ /* 0x0001e80000100a00 */
[----:B0-----:R-:W2:Y:S02]  /*35b70*/  LDL.64 R8, [R1+0xc0] ;  /* 0x0000c00001087983 */ /* 0x001ea40000100a00 */
[----:B--2---:R-:W-:Y:S06]  /*35b80*/  HMMA.16816.F32.BF16 R20, R16, R8, R20 ;  /* 0x000000081014723c */ /* 0x004fec0000041814 */
[----:B------:R-:W-:-:S15]  /*35b90*/  IMAD.MOV.U32 R3, RZ, RZ, R9 ;  /* 0x000000ffff037224 */ /* 0x000fde00078e0009 */
[----:B------:R-:W-:-:S02]  /*35ba0*/  NOP ;  /* 0x0000000000007918 */ /* 0x000fc40000000000 */
[----:B------:R0:W-:Y:S04]  /*35bb0*/  STL.64 [R1+0x6c0], R20 ;  /* 0x0006c01401007387 */ /* 0x0001e80000100a00 */
[----:B------:R-:W-:Y:S01]  /*35bc0*/  STL.64 [R1+0x6c8], R22 ;  /* 0x0006c81601007387 */ /* 0x000fe20000100a00 */
[----:B0-----:R-:W-:-:S03]  /*35bd0*/  IMAD.MOV.U32 R20, RZ, RZ, R8 ;  /* 0x000000ffff147224 */ /* 0x001fc600078e0008 */
[----:B------:R-:W2:Y:S04]  /*35be0*/  LDL.LU R8, [R1+0xa60] ;  /* 0x000a600001087983 */ /* 0x000ea80000300800 */
[----:B------:R-:W2:Y:S04]  /*35bf0*/  LDL.LU R9, [R1+0xa64] ;  /* 0x000a640001097983 */ /* 0x000ea80000300800 */
[----:B------:R-:W4:Y:S04]  /*35c00*/  LDL.LU R10, [R1+0xa68] ;  /* 0x000a6800010a7983 */ /* 0x000f280000300800 */
[----:B------:R-:W4:Y:S04]  /*35c10*/  LDL.LU R11, [R1+0xa6c] ;  /* 0x000a6c00010b7983 */ /* 0x000f280000300800 */
[----:B----4-:R-:W-:Y:S04]  /*35c20*/  STL.64 [R1+0x29f8], R10 ;  /* 0x0029f80a01007387 */ /* 0x010fe80000100a00 */
[----:B--2---:R0:W-:Y:S02]  /*35c30*/  STL.64 [R1+0x29f0], R8 ;  /* 0x0029f00801007387 */ /* 0x0041e40000100a00 */
[----:B0-----:R-:W-:-:S02]  /*35c40*/  IMAD.MOV.U32 R8, RZ, RZ, R7 ;  /* 0x000000ffff087224 */ /* 0x001fc400078e0007 */
[----:B------:R-:W-:-:S05]  /*35c50*/  IMAD.MOV.U32 R9, RZ, RZ, R6 ;  /* 0x000000ffff097224 */ /* 0x000fca00078e0006 */
[----:B------:R0:W-:Y:S04]  /*35c60*/  STL.64 [R1+0x2a10], R8 ;  /* 0x002a100801007387 */ /* 0x0001e80000100a00 */
[----:B0-----:R-:W2:Y:S04]  /*35c70*/  LDL.64 R8, [R1+0x20] ;  /* 0x0000200001087983 */ /* 0x001ea80000100a00 */
[----:B--2---:R0:W-:Y:S04]  /*35c80*/  STL.64 [R1+0x2a28], R8 ;  /* 0x002a280801007387 */ /* 0x0041e80000100a00 */
[----:B0-----:R-:W2:Y:S04]  /*35c90*/  LDL.LU R8, [R1+0xb10] ;  /* 0x000b100001087983 */ /* 0x001ea80000300800 */
[----:B------:R-:W2:Y:S04]  /*35ca0*/  LDL.LU R9, [R1+0xb14] ;  /* 0x000b140001097983 */ /* 0x000ea80000300800 */
[----:B------:R-:W2:Y:S04]  /*35cb0*/  LDL.LU R10, [R1+0xb18] ;  /* 0x000b1800010a7983 */ /* 0x000ea80000300800 */
[----:B------:R-:W2:Y:S04]  /*35cc0*/  LDL.LU R11, [R1+0xb1c] ;  /* 0x000b1c00010b7983 */ /* 0x000ea80000300800 */
[----:B------:R-:W-:Y:S04]  /*35cd0*/  STL [R1+0x29dc], R3 ;  /* 0x0029dc0301007387 */ /* 0x000fe80000100800 */
[----:B------:R-:W-:Y:S01]  /*35ce0*/  STL [R1+0x29d8], R20 ;  /* 0x0029d81401007387 */ /* 0x000fe20000100800 */
[----:B------:R-:W-:-:S02]  /*35cf0*/  IMAD.MOV.U32 R22, RZ, RZ, R4 ;  /* 0x000000ffff167224 */ /* 0x000fc400078e0004 */
[----:B------:R-:W-:Y:S01]  /*35d00*/  IMAD.MOV.U32 R21, RZ, RZ, R5 ;  /* 0x000000ffff157224 */ /* 0x000fe200078e0005 */
[----:B--2---:R-:W-:-:S15]  /*35d10*/  HMMA.16816.F32.BF16 R8, R16, R4, R8 ;  /* 0x000000041008723c */ /* 0x004fde0000041808 */
[----:B------:R-:W-:-:S08]  /*35d20*/  NOP ;  /* 0x0000000000007918 */ /* 0x000fd00000000000 */
[----:B------:R-:W-:Y:S04]  /*35d30*/  STL.64 [R1+0x6b0], R8 ;  /* 0x0006b00801007387 */ /* 0x000fe80000100a00 */
[----:B------:R3:W-:Y:S02]  /*35d40*/  STL.64 [R1+0x6b8], R10 ;  /* 0x0006b80a01007387 */ /* 0x0007e40000100a00 */
[----:B---3--:R-:W-:Y:S02]  /*35d50*/  HMMA.16816.F32.BF16 R8, R16, R12, R24 ;  /* 0x0000000c1008723c */ /* 0x008fe40000041818 */
[----:B------:R-:W-:Y:S04]  /*35d60*/  STL [R1+0x2a9c], R22 ;  /* 0x002a9c1601007387 */ /* 0x000fe80000100800 */
[----:B------:R0:W-:Y:S04]  /*35d70*/  STL [R1+0x2a98], R21 ;  /* 0x002a981501007387 */ /* 0x0001e80000100800 */
[----:B------:R-:W2:-:S13]  /*35d80*/  LDL.LU R4, [R1+0xa90] ;  /* 0x000a900001047983 */ /* 0x000e9a0000300800 */
[----:B------:R-:W-:Y:S04]  /*35d90*/  STL.64 [R1+0x6a0], R8 ;  /* 0x0006a00801007387 */ /* 0x000fe80000100a00 */
[----:B------:R-:W-:Y:S04]  /*35da0*/  STL.64 [R1+0x6a8], R10 ;  /* 0x0006a80a01007387 */ /* 0x000fe80000100a00 */
[----:B------:R-:W2:Y:S04]  /*35db0*/  LDL.LU R5, [R1+0xa94] ;  /* 0x000a940001057983 */ /* 0x000ea80000300800 */
[----:B------:R-:W3:Y:S04]  /*35dc0*/  LDL.LU R6, [R1+0xa98] ;  /* 0x000a980001067983 */ /* 0x000ee80000300800 */
[----:B------:R-:W3:Y:S04]  /*35dd0*/  LDL.LU R7, [R1+0xa9c] ;  /* 0x000a9c0001077983 */ /* 0x000ee80000300800 */
[----:B------:R-:W4:Y:S04]  /*35de0*/  LDL.LU R24, [R1+0xaf0] ;  /* 0x000af00001187983 */ /* 0x000f280000300800 */
[----:B------:R-:W4:Y:S04]  /*35df0*/  LDL.LU R25, [R1+0xaf4] ;  /* 0x000af40001197983 */ /* 0x000f280000300800 */
[----:B------:R-:W4:Y:S04]  /*35e00*/  LDL.LU R26, [R1+0xaf8] ;  /* 0x000af800011a7983 */ /* 0x000f280000300800 */
[----:B------:R-:W4:Y:S04]  /*35e10*/  LDL.LU R27, [R1+0xafc] ;  /* 0x000afc00011b7983 */ /* 0x000f280000300800 */
[----:B0-----:R-:W4:Y:S04]  /*35e20*/  LDL.64 R20, [R1+0x90] ;  /* 0x0000900001147983 */ /* 0x001f280000100a00 */
[----:B---3--:R-:W-:Y:S04]  /*35e30*/  STL.64 [R1+0x2a38], R6 ;  /* 0x002a380601007387 */ /* 0x008fe80000100a00 */
[----:B--2---:R0:W-:Y:S04]  /*35e40*/  STL.64 [R1+0x2a30], R4 ;  /* 0x002a300401007387 */ /* 0x0041e80000100a00 */
[----:B0-----:R-:W2:Y:S04]  /*35e50*/  LDL.64 R4, [R1+0x40] ;  /* 0x0000400001047983 */ /* 0x001ea80000100a00 */
[----:B--2---:R0:W-:Y:S04]  /*35e60*/  STL.64 [R1+0x2a48], R4 ;  /* 0x002a480401007387 */ /* 0x0041e80000100a00 */
[----:B0-----:R-:W2:Y:S04]  /*35e70*/  LDL.64 R4, [R1+0x50] ;  /* 0x0000500001047983 */ /* 0x001ea80000100a00 */
[----:B--2---:R0:W-:Y:S04]  /*35e80*/  STL.64 [R1+0x2a60], R4 ;  /* 0x002a600401007387 */ /* 0x0041e80000100a00 */
[----:B0-----:R-:W2:Y:S04]  /*35e90*/  LDL.64 R4, [R1+0x60] ;  /* 0x0000600001047983 */ /* 0x001ea80000100a00 */
[----:B--2---:R-:W-:Y:S04]  /*35ea0*/  STL.64 [R1+0x2a78], R4 ;  /* 0x002a780401007387 */ /* 0x004fe80000100a00 */
[----:B------:R-:W2:Y:S04]  /*35eb0*/  LDL.64 R8, [R1+0x30] ;  /* 0x0000300001087983 */ /* 0x000ea80000100a00 */
        /* <DEDUP_REMOVED lines=9> */
[----:B------:R-:W2:Y:S04]  /*35f50*/  LDL.64 R4, [R1+0x70] ;  /* 0x0000700001047983 */ /* 0x000ea80000100a00 */
[----:B--2---:R0:W-:Y:S04]  /*35f60*/  STL.64 [R1+0x2a90], R4 ;  /* 0x002a900401007387 */ /* 0x0041e80000100a00 */
[----:B0-----:R-:W2:Y:S04]  /*35f70*/  LDL.64 R4, [R1+0x80] ;  /* 0x0000800001047983 */ /* 0x001ea80000100a00 */
[----:B---3--:R-:W-:Y:S04]  /*35f80*/  STL.64 [R1+0x2a58], R10 ;  /* 0x002a580a01007387 */ /* 0x008fe80000100a00 */
[----:B------:R0:W-:Y:S04]  /*35f90*/  STL.64 [R1+0x2a50], R8 ;  /* 0x002a500801007387 */ /* 0x0001e80000100a00 */
[----:B0-----:R-:W3:Y:S04]  /*35fa0*/  LDL.LU R8, [R1+0xab0] ;  /* 0x000ab00001087983 */ /* 0x001ee80000300800 */
[----:B------:R-:W3:Y:S04]  /*35fb0*/  LDL.LU R9, [R1+0xab4] ;  /* 0x000ab40001097983 */ /* 0x000ee80000300800 */
[----:B------:R-:W2:Y:S04]  /*35fc0*/  LDL.LU R10, [R1+0xab8] ;  /* 0x000ab800010a7983 */ /* 0x000ea80000300800 */
[----:B------:R-:W2:Y:S01]  /*35fd0*/  LDL.LU R11, [R1+0xabc] ;  /* 0x000abc00010b7983 */ /* 0x000ea20000300800 */
[----:B----4-:R-:W-:Y:S03]  /*35fe0*/  HMMA.16816.F32.BF16 R24, R16, R20, R24 ;  /* 0x000000141018723c */ /* 0x010fe60000041818 */
        /* <DEDUP_REMOVED lines=12> */
[----:B------:R-:W-:Y:S04]  /*360b0*/  STL.64 [R1+0x690], R24 ;  /* 0x0006901801007387 */ /* 0x000fe80000100a00 */
[----:B------:R0:W-:Y:S04]  /*360c0*/  STL.64 [R1+0x698], R26 ;  /* 0x0006981a01007387 */ /* 0x0001e80000100a00 */
[----:B0-----:R-:W3:Y:S04]  /*360d0*/  LDL.LU R27, [R1+0x2aa8] ;  /* 0x002aa800011b7983 */ /* 0x001ee80000300800 */
[----:B------:R-:W4:Y:S01]  /*360e0*/  LDL.LU.64 R24, [R1+0x2aa0] ;  /* 0x002aa00001187983 */ /* 0x000f220000300a00 */
[----:B------:R-:W-:-:S02]  /*360f0*/  IMAD.MOV.U32 R26, RZ, RZ, R20 ;  /* 0x000000ffff1a7224 */ /* 0x000fc400078e0014 */
[----:B------:R-:W-:Y:S01]  /*36100*/  IMAD.MOV.U32 R23, RZ, RZ, R21 ;  /* 0x000000ffff177224 */ /* 0x000fe200078e0015 */
[----:B------:R-:W2:Y:S04]  /*36110*/  LDL.LU R22, [R1+0x2a9c] ;  /* 0x002a9c0001167983 */ /* 0x000ea80000300800 */
[----:B------:R-:W2:Y:S01]  /*36120*/  LDL.LU R21, [R1+0x2a98] ;  /* 0x002a980001157983 */ /* 0x000ea20000300800 */
[----:B------:R-:W-:Y:S03]  /*36130*/  HMMA.16816.F32.BF16 R12, R16, R4, R12 ;  /* 0x00000004100c723c */ /* 0x000fe6000004180c */
[----:B---3--:R-:W-:Y:S04]  /*36140*/  STL.64 [R1+0x2a08], R26 ;  /* 0x002a081a01007387 */ /* 0x008fe80000100a00 */
[----:B----4-:R0:W-:Y:S04]  /*36150*/  STL.64 [R1+0x2a00], R24 ;  /* 0x002a001801007387 */ /* 0x0101e80000100a00 */
[----:B0-----:R-:W3:Y:S04]  /*36160*/  LDL.LU R24, [R1+0xa70] ;  /* 0x000a700001187983 */ /* 0x001ee80000300800 */
[----:B------:R-:W3:Y:S04]  /*36170*/  LDL.LU R25, [R1+0xa74] ;  /* 0x000a740001197983 */ /* 0x000ee80000300800 */
[----:B------:R-:W4:Y:S04]  /*36180*/  LDL.LU R26, [R1+0xa78] ;  /* 0x000a7800011a7983 */ /* 0x000f280000300800 */
        /* <DEDUP_REMOVED lines=8> */
[----:B------:R-:W-:Y:S04]  /*36210*/  STL.64 [R1+0x680], R12 ;  /* 0x0006800c01007387 */ /* 0x000fe80000100a00 */
[----:B------:R0:W-:Y:S02]  /*36220*/  STL.64 [R1+0x688], R14 ;  /* 0x0006880e01007387 */ /* 0x0001e40000100a00 */
[----:B0-----:R-:W-:-:S02]  /*36230*/  IMAD.MOV.U32 R15, RZ, RZ, R4 ;  /* 0x000000ffff0f7224 */ /* 0x001fc400078e0004 */
        /* <DEDUP_REMOVED lines=50> */
[----:B------:R-:W3:-:S15]  /*36560*/  LDL.LU.64 R24, [R1+0x2a00] ;  /* 0x002a000001187983 */ /* 0x000ede0000300a00 */
[----:B------:R-:W-:-:S02]  /*36570*/  NOP ;  /* 0x0000000000007918 */ /* 0x000fc40000000000 */
[----:B------:R-:W-:Y:S04]  /*36580*/  STL.64 [R1+0x610], R8 ;  /* 0x0006100801007387 */ /* 0x000fe80000100a00 */
[----:B------:R0:W-:Y:S04]  /*36590*/  STL.64 [R1+0x618], R10 ;  /* 0x0006180a01007387 */ /* 0x0001e80000100a00 */
[----:B0-----:R-:W4:Y:S04]  /*365a0*/  LDL.LU.64 R10, [R1+0x29f8] ;  /* 0x0029f800010a7983 */ /* 0x001f280000300a00 */
[----:B------:R-:W4:Y:S04]  /*365b0*/  LDL.LU.64 R8, [R1+0x29f0] ;  /* 0x0029f00001087983 */ /* 0x000f280000300a00 */
[----:B--2---:R-:W-:Y:S04]  /*365c0*/  STL [R1+0x29b8], R27 ;  /* 0x0029b81b01007387 */ /* 0x004fe80000100800 */
[----:B---3--:R-:W-:Y:S01]  /*365d0*/  STL.64 [R1+0x29b0], R24 ;  /* 0x0029b01801007387 */ /* 0x008fe20000100a00 */
[----:B----4-:R-:W-:-:S15]  /*365e0*/  HMMA.16816.F32.BF16 R8, R16, R24, R8 ;  /* 0x000000181008723c */ /* 0x010fde0000041808 */
[----:B------:R-:W-:-:S08]  /*365f0*/  NOP ;  /* 0x0000000000007918 */ /* 0x000fd00000000000 */
[----:B------:R0:W-:Y:S04]  /*36600*/  STL.64 [R1+0x600], R8 ;  /* 0x0006000801007387 */ /* 0x0001e80000100a00 */
[----:B------:R1:W-:Y:S04]  /*36610*/  STL.64 [R1+0x608], R10 ;  /* 0x0006080a01007387 */ /* 0x0003e80000100a00 */
[----:B0-----:R-:W2:Y:S04]  /*36620*/  LDL.LU R8, [R1+0x1f0] ;  /* 0x0001f00001087983 */ /* 0x001ea80000300800 */
[----:B------:R-:W2:Y:S04]  /*36630*/  LDL.LU R9, [R1+0x1f4] ;  /* 0x0001f40001097983 */ /* 0x000ea80000300800 */
[----:B-1----:R-:W3:Y:S04]  /*36640*/  LDL.LU R10, [R1+0x1f8] ;  /* 0x0001f800010a7983 */ /* 0x002ee80000300800 */
        /* <DEDUP_REMOVED lines=9> */
[----:B0-----:R-:W2:Y:S04]  /*366e0*/  LDL.64 R8, [R1+0x10] ;  /* 0x0000100001087983 */ /* 0x001ea80000100a00 */
[----:B--2---:R0:W-:Y:S02]  /*366f0*/  STL.64 [R1+0x28a0], R8 ;  /* 0x0028a00801007387 */ /* 0x0041e40000100a00 */
[----:B0-----:R-:W-:-:S02]  /*36700*/  IMAD.MOV.U32 R8, RZ, RZ, R4 ;  /* 0x000000ffff087224 */ /* 0x001fc400078e0004 */
[----:B------:R-:W-:Y:S01]  /*36710*/  IMAD.MOV.U32 R9, RZ, RZ, R5 ;  /* 0x000000ffff097224 */ /* 0x000fe200078e0005 */
[----:B------:R-:W2:Y:S04]  /*36720*/  LDL.LU R4, [R1+0x29ec] ;  /* 0x0029ec0001047983 */ /* 0x000ea80000300800 */
[----:B------:R-:W2:Y:S04]  /*36730*/  LDL.LU R5, [R1+0x29e8] ;  /* 0x0029e80001057983 */ /* 0x000ea80000300800 */
[----:B------:R0:W-:Y:S02]  /*36740*/  STL.64 [R1+0x28b8], R8 ;  /* 0x0028b80801007387 */ /* 0x0001e40000100a00 */
[----:B0-----:R-:W-:-:S02]  /*36750*/  IMAD.MOV.U32 R8, RZ, RZ, R7 ;  /* 0x000000ffff087224 */ /* 0x001fc400078e0007 */
[----:B------:R-:W-:Y:S01]  /*36760*/  IMAD.MOV.U32 R9, RZ, RZ, R6 ;  /* 0x000000ffff097224 */ /* 0x000fe200078e0006 */
[----:B------:R-:W3:Y:S04]  /*36770*/  LDL.LU R7, [R1+0x29e4] ;  /* 0x0029e40001077983 */ /* 0x000ee80000300800 */
[----:B------:R-:W3:Y:S04]  /*36780*/  LDL.LU R6, [R1+0x29e0] ;  /* 0x0029e00001067983 */ /* 0x000ee80000300800 */
[----:B------:R0:W-:Y:S04]  /*36790*/  STL.64 [R1+0x28d0], R8 ;  /* 0x0028d00801007387 */ /* 0x0001e80000100a00 */
[----:B0-----:R-:W2:Y:S04]  /*367a0*/  LDL.LU R8, [R1+0xa30] ;  /* 0x000a300001087983 */ /* 0x001ea80000300800 */
[----:B------:R-:W2:Y:S04]  /*367b0*/  LDL.LU R9, [R1+0xa34] ;  /* 0x000a340001097983 */ /* 0x000ea80000300800 */
[----:B------:R-:W2:Y:S04]  /*367c0*/  LDL.LU R10, [R1+0xa38] ;  /* 0x000a3800010a7983 */ /* 0x000ea80000300800 */
[----:B------:R-:W2:Y:S02]  /*367d0*/  LDL.LU R11, [R1+0xa3c] ;  /* 0x000a3c00010b7983 */ /* 0x000ea40000300800 */
[----:B--2---:R-:W-:Y:S07]  /*367e0*/  HMMA.16816.F32.BF16 R16, R16, R4, R8 ;  /* 0x000000041010723c */ /* 0x004fee0000041808 */
[----:B------:R-:W-:-:S02]  /*367f0*/  IMAD.MOV.U32 R8, RZ, RZ, R3 ;  /* 0x000000ffff087224 */ /* 0x000fc400078e0003 */
[----:B------:R-:W-:Y:S01]  /*36800*/  IMAD.MOV.U32 R9, RZ, RZ, R20 ;  /* 0x000000ffff097224 */ /* 0x000fe200078e0014 */
[----:B------:R-:W2:-:S13]  /*36810*/  LDL.LU R3, [R1+0x29dc] ;  /* 0x0029dc0001037983 */ /* 0x000e9a0000300800 */
[----:B------:R-:W-:Y:S04]  /*36820*/  STL.64 [R1+0x5c0], R16 ;  /* 0x0005c01001007387 */ /* 0x000fe80000100a00 */
[----:B------:R-:W-:Y:S04]  /*36830*/  STL.64 [R1+0x5c8], R18 ;  /* 0x0005c81201007387 */ /* 0x000fe80000100a00 */
[----:B------:R-:W4:Y:S04]  /*36840*/  LDL.LU R20, [R1+0x29d8] ;  /* 0x0029d80001147983 */ /* 0x000f280000300800 */
[----:B------:R-:W-:Y:S04]  /*36850*/  STL.64 [R1+0x28e8], R8 ;  /* 0x0028e80801007387 */ /* 0x000fe80000100a00 */
[----:B---3--:R-:W-:Y:S04]  /*36860*/  STL.64 [R1+0x28b0], R6 ;  /* 0x0028b00601007387 */ /* 0x008fe80000100a00 */
[----:B------:R0:W-:Y:S04]  /*36870*/  STL.64 [R1+0x28a8], R4 ;  /* 0x0028a80401007387 */ /* 0x0001e80000100a00 */
[----:B0-----:R-:W3:Y:S04]  /*36880*/  LDL.LU R4, [R1+0x310] ;  /* 0x0003100001047983 */ /* 0x001ee80000300800 */
[----:B------:R-:W3:Y:S04]  /*36890*/  LDL.LU R5, [R1+0x314] ;  /* 0x0003140001057983 */ /* 0x000ee80000300800 */
[----:B------:R-:W2:Y:S04]  /*368a0*/  LDL.LU R6, [R1+0x318] ;  /* 0x0003180001067983 */ /* 0x000ea80000300800 */
[----:B------:R-:W2:Y:S01]  /*368b0*/  LDL.LU R7, [R1+0x31c] ;  /* 0x00031c0001077983 */ /* 0x000ea20000300800 */
[----:B------:R-:W-:-:S02]  /*368c0*/  IMAD.MOV.U32 R8, RZ, RZ, R29 ;  /* 0x000000ffff087224 */ /* 0x000fc400078e001d */
        /* <DEDUP_REMOVED lines=45> */
[----:B------:R-:W4:Y:S04]  /*36ba0*/  LDL.64 R8, [R1+0xa0] ;  /* 0x0000a00001087983 */ /* 0x000f280000100a00 */
[----:B----4-:R0:W-:Y:S02]  /*36bb0*/  STL.64 [R1+0x2978], R8 ;  /* 0x0029780801007387 */ /* 0x0101e40000100a00 */
[----:B0-----:R-:W-:-:S02]  /*36bc0*/  IMAD.MOV.U32 R8, RZ, RZ, R22 ;  /* 0x000000ffff087224 */ /* 0x001fc400078e0016 */
        /* <DEDUP_REMOVED lines=36> */
[----:B------:R-:W-:-:S07]  /*36e10*/  IMAD.MOV.U32 R21, RZ, RZ, R0 ;  /* 0x000000ffff157224 */ /* 0x000fce00078e0000 */
[C---:B----4-:R-:W-:Y:S01]  /*36e20*/  HMMA.16816.F32.BF16 R20, R12.reuse, R20, R24 ;  /* 0x000000140c14723c */ /* 0x050fe20000041818 */
        /* <DEDUP_REMOVED lines=16> */
[----:B0-----:R-:W2:Y:S01]  /*36f30*/  LDL.LU.64 R20, [R1+0x29a8] ;  /* 0x0029a80001147983 */ /* 0x001ea20000300a00 */
[----:B------:R-:W-:Y:S01]  /*36f40*/  IMAD.MOV.U32 R9, RZ, RZ, R3 ;  /* 0x000000ffff097224 */ /* 0x000fe200078e0003 */
[----:B--2---:R-:W-:-:S15]  /*36f50*/  HMMA.16816.F32.BF16 R16, R12, R20, R16 ;  /* 0x000000140c10723c */ /* 0x004fde0000041810 */
[----:B------:R-:W-:-:S08]  /*36f60*/  NOP ;  /* 0x0000000000007918 */ /* 0x000fd00000000000 */
[----:B------:R-:W-:Y:S04]  /*36f70*/  STL.64 [R1+0x710], R16 ;  /* 0x0007101001007387 */ /* 0x000fe80000100a00 */
[----:B------:R-:W-:Y:S04]  /*36f80*/  STL.64 [R1+0x718], R18 ;  /* 0x0007181201007387 */ /* 0x000fe80000100a00 */
[----:B---3--:R-:W0:Y:S01]  /*36f90*/  LDSM.16.MT88.4 R16, [R27+UR4+0x4100] ;  /* 0x004100041b10783b */ /* 0x008e220008004200 */
[C---:B------:R-:W-:Y:S03]  /*36fa0*/  HMMA.16816.F32.BF16 R8, R12.reuse, R8, R4 ;  /* 0x000000080c08723c */ /* 0x040fe60000041804 */
[----:B------:R-:W-:Y:S04]  /*36fb0*/  STL [R1+0x2768], R27 ;  /* 0x0027681b01007387 */ /* 0x000fe80000100800 */
[----:B0-----:R-:W-:Y:S04]  /*36fc0*/  STL.64 [R1+0x2750], R18 ;  /* 0x0027501201007387 */ /* 0x001fe80000100a00 */
[----:B------:R0:W-:Y:S04]  /*36fd0*/  STL.64 [R1+0x2748], R16 ;  /* 0x0027481001007387 */ /* 0x0001e80000100a00 */
[----:B0-----:R-:W2:Y:S04]  /*36fe0*/  LDL.LU R16, [R1+0x300] ;  /* 0x0003000001107983 */ /* 0x001ea80000300800 */
[----:B------:R-:W2:Y:S04]  /*36ff0*/  LDL.LU R17, [R1+0x304] ;  /* 0x0003040001117983 */ /* 0x000ea80000300800 */
[----:B------:R-:W2:Y:S04]  /*37000*/  LDL.LU R18, [R1+0x308] ;  /* 0x0003080001127983 */ /* 0x000ea80000300800 */
[----:B------:R-:W2:Y:S04]  /*37010*/  LDL.LU R19, [R1+0x30c] ;  /* 0x00030c0001137983 */ /* 0x000ea80000300800 */
        /* <DEDUP_REMOVED lines=75> */
[----:B0-----:R-:W2:Y:S02]  /*374d0*/  LDL.LU.64 R8, [R1+0x28a0] ;  /* 0x0028a00001087983 */ /* 0x001ea40000300a00 */
[----:B--2---:R-:W-:-:S15]  /*374e0*/  HMMA.16816.F32.BF16 R16, R12, R8, R16 ;  /* 0x000000080c10723c */ /* 0x004fde0000041810 */
[----:B------:R-:W-:-:S08]  /*374f0*/  NOP ;  /* 0x0000000000007918 */ /* 0x000fd00000000000 */
[----:B------:R0:W-:Y:S04]  /*37500*/  STL.64 [R1+0x4f0], R16 ;  /* 0x0004f01001007387 */ /* 0x0001e80000100a00 */
[----:B------:R-:W-:Y:S04]  /*37510*/  STL.64 [R1+0x4f8], R18 ;  /* 0x0004f81201007387 */ /* 0x000fe80000100a00 */
[----:B-1----:R-:W4:Y:S01]  /*37520*/  LDL.LU.64 R10, [R1+0x2898] ;  /* 0x00289800010a7983 */ /* 0x002f220000300a00 */
[----:B0-----:R-:W-:Y:S02]  /*37530*/  IMAD.MOV.U32 R17, RZ, RZ, R8 ;  /* 0x000000ffff117224 */ /* 0x001fe400078e0008 */
[----:B------:R-:W-:-:S02]  /*37540*/  IMAD.MOV.U32 R16, RZ, RZ, R9 ;  /* 0x000000ffff107224 */ /* 0x000fc400078e0009 */
[----:B------:R-:W4:Y:S02]  /*37550*/  LDL.LU.64 R8, [R1+0x2890] ;  /* 0x0028900001087983 */ /* 0x000f240000300a00 */
[----:B----4-:R-:W-:-:S15]  /*37560*/  HMMA.16816.F32.BF16 R8, R12, R24, R8 ;  /* 0x000000180c08723c */ /* 0x010fde0000041808 */
[----:B------:R-:W-:-:S08]  /*37570*/  NOP ;  /* 0x0000000000007918 */ /* 0x000fd00000000000 */
[----:B------:R-:W-:Y:S04]  /*37580*/  STL.64 [R1+0x4e0], R8 ;  /* 0x0004e00801007387 */ /* 0x000fe80000100a00 */
[----:B------:R0:W-:Y:S04]  /*37590*/  STL.64 [R1+0x4e8], R10 ;  /* 0x0004e80a01007387 */ /* 0x0001e80000100a00 */
[----:B0-----:R-:W3:Y:S04]  /*375a0*/  LDL.LU.64 R10, [R1+0x2888] ;  /* 0x00288800010a7983 */ /* 0x001ee80000300a00 */
[----:B------:R-:W3:Y:S04]  /*375b0*/  LDL.LU.64 R8, [R1+0x2880] ;  /* 0x0028800001087983 */ /* 0x000ee80000300a00 */
[----:B------:R0:W-:Y:S04]  /*375c0*/  STL [R1+0x2770], R24 ;  /* 0x0027701801007387 */ /* 0x0001e80000100800 */
[----:B------:R1:W-:Y:S04]  /*375d0*/  STL [R1+0x276c], R25 ;  /* 0x00276c1901007387 */ /* 0x0003e80000100800 */
[----:B0-----:R-:W2:Y:S04]  /*375e0*/  LDL.LU R24, [R1+0xb40] ;  /* 0x000b400001187983 */ /* 0x001ea80000300800 */
[----:B-1----:R-:W2:Y:S04]  /*375f0*/  LDL.LU R25, [R1+0xb44] ;  /* 0x000b440001197983 */ /* 0x002ea80000300800 */
[----:B------:R-:W2:Y:S04]  /*37600*/  LDL.LU R26, [R1+0xb48] ;  /* 0x000b4800011a7983 */ /* 0x000ea80000300800 */
[----:B------:R-:W2:Y:S01]  /*37610*/  LDL.LU R27, [R1+0xb4c] ;  /* 0x000b4c00011b7983 */ /* 0x000ea20000300800 */
[----:B---3--:R-:W-:Y:S03]  /*37620*/  HMMA.16816.F32.BF16 R12, R12, R4, R8 ;  /* 0x000000040c0c723c */ /* 0x008fe60000041808 */
[----:B------:R-:W3:Y:S04]  /*37630*/  LDL.LU.64 R10, [R1+0x2878] ;  /* 0x00287800010a7983 */ /* 0x000ee80000300a00 */
[----:B------:R-:W3:-:S15]  /*37640*/  LDL.LU.64 R8, [R1+0x2870] ;  /* 0x0028700001087983 */ /* 0x000ede0000300a00 */
[----:B------:R-:W-:-:S01]  /*37650*/  NOP ;  /* 0x0000000000007918 */ /* 0x000fc20000000000 */
[----:B------:R0:W-:Y:S04]  /*37660*/  STL.64 [R1+0x4d0], R12 ;  /* 0x0004d00c01007387 */ /* 0x0001e80000100a00 */
[----:B------:R-:W-:Y:S04]  /*37670*/  STL.64 [R1+0x4d8], R14 ;  /* 0x0004d80e01007387 */ /* 0x000fe80000100a00 */
[----:B0-----:R-:W3:Y:S04]  /*37680*/  LDL.64 R12, [R1+0xe0] ;  /* 0x0000e000010c7983 */ /* 0x001ee80000100a00 */
[----:B------:R-:W-:Y:S04]  /*37690*/  STL.64 [R1+0x2760], R6 ;  /* 0x0027600601007387 */ /* 0x000fe80000100a00 */
[----:B------:R0:W-:Y:S04]  /*376a0*/  STL.64 [R1+0x2758], R4 ;  /* 0x0027580401007387 */ /* 0x0001e80000100a00 */
[----:B0-----:R-:W3:Y:S04]  /*376b0*/  LDL.LU R4, [R1+0xb50] ;  /* 0x000b500001047983 */ /* 0x001ee80000300800 */
[----:B------:R-:W3:Y:S04]  /*376c0*/  LDL.LU R5, [R1+0xb54] ;  /* 0x000b540001057983 */ /* 0x000ee80000300800 */
[----:B------:R-:W3:Y:S04]  /*376d0*/  LDL.LU R6, [R1+0xb58] ;  /* 0x000b580001067983 */ /* 0x000ee80000300800 */
[----:B------:R-:W3:Y:S01]  /*376e0*/  LDL.LU R7, [R1+0xb5c] ;  /* 0x000b5c0001077983 */ /* 0x000ee20000300800 */
[----:B------:R-:W-:Y:S01]  /*376f0*/  IMAD.MOV.U32 R3, RZ, RZ, R21 ;  /* 0x000000ffff037224 */ /* 0x000fe200078e0015 */
[----:B---3--:R-:W-:-:S15]  /*37700*/  HMMA.16816.F32.BF16 R4, R8, R12, R4 ;  /* 0x0000000c0804723c */ /* 0x008fde0000041804 */
[----:B------:R-:W-:-:S08]  /*37710*/  NOP ;  /* 0x0000000000007918 */ /* 0x000fd00000000000 */
[----:B------:R0:W-:Y:S04]  /*37720*/  STL.64 [R1+0x1f0], R4 ;  /* 0x0001f00401007387 */ /* 0x0001e80000100a00 */
[----:B------:R-:W-:Y:S01]  /*37730*/  STL.64 [R1+0x1f8], R6 ;  /* 0x0001f80601007387 */ /* 0x000fe20000100a00 */
[----:B0-----:R-:W-:Y:S02]  /*37740*/  IMAD.MOV.U32 R5, RZ, RZ, R12 ;  /* 0x000000ffff057224 */ /* 0x001fe400078e000c */
[----:B------:R-:W-:Y:S02]  /*37750*/  IMAD.MOV.U32 R4, RZ, RZ, R13 ;  /* 0x000000ffff047224 */ /* 0x000fe400078e000d */
[----:B------:R-:W0:Y:S04]  /*37760*/  LDSM.16.MT88.4 R12, [R29+UR4+0x4180] ;  /* 0x004180041d0c783b */ /* 0x000e280008004200 */
[----:B------:R-:W-:Y:S04]  /*37770*/  STL [R1+0x2778], R4 ;  /* 0x0027780401007387 */ /* 0x000fe80000100800 */
[----:B------:R2:W-:Y:S02]  /*37780*/  STL [R1+0x2774], R5 ;  /* 0x0027740501007387 */ /* 0x0005e40000100800 */
[----:B--2---:R-:W-:Y:S07]  /*37790*/  HMMA.16816.F32.BF16 R4, R8, R20, R24 ;  /* 0x000000140804723c */ /* 0x004fee0000041818 */
[----:B------:R-:W-:-:S15]  /*377a0*/  IMAD.MOV.U32 R26, RZ, RZ, R20 ;  /* 0x000000ffff1a7224 */ /* 0x000fde00078e0014 */
[----:B------:R-:W-:-:S01]  /*377b0*/  NOP ;  /* 0x0000000000007918 */ /* 0x000fc20000000000 */
[----:B------:R-:W-:Y:S04]  /*377c0*/  STL.64 [R1+0x1e0], R4 ;  /* 0x0001e00401007387 */ /* 0x000fe80000100a00 */
[----:B------:R-:W-:Y:S04]  /*377d0*/  STL.64 [R1+0x1e8], R6 ;  /* 0x0001e80601007387 */ /* 0x000fe80000100a00 */
[----:B------:R-:W-:Y:S04]  /*377e0*/  STL [R1+0x2780], R3 ;  /* 0x0027800301007387 */ /* 0x000fe80000100800 */
[----:B------:R-:W-:Y:S04]  /*377f0*/  STL [R1+0x277c], R26 ;  /* 0x00277c1a01007387 */ /* 0x000fe80000100800 */
[----:B------:R-:W-:Y:S04]  /*37800*/  STL [R1+0x2784], R29 ;  /* 0x0027841d01007387 */ /* 0x000fe80000100800 */
[----:B0-----:R-:W-:Y:S04]  /*37810*/  STL.64 [R1+0x2608], R14 ;  /* 0x0026080e01007387 */ /* 0x001fe80000100a00 */
[----:B------:R0:W-:Y:S02]  /*37820*/  STL.64 [R1+0x2600], R12 ;  /* 0x0026000c01007387 */ /* 0x0001e40000100a00 */
[----:B0-----:R-:W-:-:S02]  /*37830*/  IMAD.MOV.U32 R12, RZ, RZ, R17 ;  /* 0x000000ffff0c7224 */ /* 0x001fc400078e0011 */
[----:B------:R-:W-:-:S05]  /*37840*/  IMAD.MOV.U32 R13, RZ, RZ, R16 ;  /* 0x000000ffff0d7224 */ /* 0x000fca00078e0010 */
[----:B------:R0:W-:Y:S04]  /*37850*/  STL.64 [R1+0x27b8], R12 ;  /* 0x0027b80c01007387 */ /* 0x0001e80000100a00 */
[----:B------:R-:W2:Y:S04]  /*37860*/  LDL.LU R20, [R1+0xb70] ;  /* 0x000b700001147983 */ /* 0x000ea80000300800 */
        /* <DEDUP_REMOVED lines=8> */
[----:B----4-:R0:W-:Y:S04]  /*378f0*/  STL.64 [R1+0x27c0], R12 ;  /* 0x0027c00c01007387 */ /* 0x0101e80000100a00 */
[----:B0-----:R-:W2:Y:S04]  /*37900*/  LDL.64 R12, [R1+0x40] ;  /* 0x00004000010c7983 */ /* 0x001ea80000100a00 */
[----:B--2---:R0:W-:Y:S04]  /*37910*/  STL.64 [R1+0x27d8], R12 ;  /* 0x0027d80c01007387 */ /* 0x0041e80000100a00 */
[----:B0-----:R-:W2:Y:S04]  /*37920*/  LDL.64 R12, [R1+0x50] ;  /* 0x00005000010c7983 */ /* 0x001ea80000100a00 */
[----:B--2---:R0:W-:Y:S04]  /*37930*/  STL.64 [R1+0x27f0], R12 ;  /* 0x0027f00c01007387 */ /* 0x0041e80000100a00 */
[----:B0-----:R-:W2:Y:S04]  /*37940*/  LDL.64 R12, [R1+0x60] ;  /* 0x00006000010c7983 */ /* 0x001ea80000100a00 */
[----:B--2---:R-:W-:Y:S04]  /*37950*/  STL.64 [R1+0x2808], R12 ;  /* 0x0028080c01007387 */ /* 0x004fe80000100a00 */
[----:B---3--:R-:W-:Y:S04]  /*37960*/  STL.64 [R1+0x2798], R22 ;  /* 0x0027981601007387 */ /* 0x008fe80000100a00 */
[----:B------:R0:W-:Y:S04]  /*37970*/  STL.64 [R1+0x2790], R20 ;  /* 0x0027901401007387 */ /* 0x0001e80000100a00 */
[----:B0-----:R-:W2:Y:S04]  /*37980*/  LDL.64 R20, [R1+0x20] ;  /* 0x0000200001147983 */ /* 0x001ea80000100a00 */
[----:B--2---:R0:W-:Y:S04]  /*37990*/  STL.64 [R1+0x27b0], R20 ;  /* 0x0027b01401007387 */ /* 0x0041e80000100a00 */
[----:B0-----:R-:W2:Y:S04]  /*379a0*/  LDL.64 R20, [R1+0x30] ;  /* 0x0000300001147983 */ /* 0x001ea80000100a00 */
        /* <DEDUP_REMOVED lines=9> */
[----:B--2---:R-:W-:Y:S04]  /*37a40*/  STL.64 [R1+0x2830], R26 ;  /* 0x0028301a01007387 */ /* 0x004fe80000100a00 */
[----:B----4-:R0:W-:Y:S04]  /*37a50*/  STL.64 [R1+0x2828], R24 ;  /* 0x0028281801007387 */ /* 0x0101e80000100a00 */
[----:B0-----:R-:W2:Y:S04]  /*37a60*/  LDL.64 R24, [R1+0x90] ;  /* 0x0000900001187983 */ /* 0x001ea80000100a00 */
[----:B--2---:R0:W-:Y:S04]  /*37a70*/  STL.64 [R1+0x2840], R24 ;  /* 0x0028401801007387 */ /* 0x0041e80000100a00 */
[----:B------:R-:W2:Y:S04]  /*37a80*/  LDL.LU R16, [R1+0xc10] ;  /* 0x000c100001107983 */ /* 0x000ea80000300800 */
[----:B------:R-:W2:Y:S04]  /*37a90*/  LDL.LU R17, [R1+0xc14] ;  /* 0x000c140001117983 */ /* 0x000ea80000300800 */
[----:B------:R-:W4:Y:S04]  /*37aa0*/  LDL.LU R18, [R1+0xc18] ;  /* 0x000c180001127983 */ /* 0x000f280000300800 */
[----:B------:R-:W4:Y:S04]  /*37ab0*/  LDL.LU R19, [R1+0xc1c] ;  /* 0x000c1c0001137983 */ /* 0x000f280000300800 */
[----:B------:R-:W3:Y:S04]  /*37ac0*/  LDL.LU R4, [R1+0xc20] ;  /* 0x000c200001047983 */ /* 0x000ee80000300800 */
[----:B------:R-:W3:Y:S04]  /*37ad0*/  LDL.LU R5, [R1+0xc24] ;  /* 0x000c240001057983 */ /* 0x000ee80000300800 */
[----:B------:R-:W3:Y:S04]  /*37ae0*/  LDL.LU R6, [R1+0xc28] ;  /* 0x000c280001067983 */ /* 0x000ee80000300800 */
[----:B------:R-:W3:Y:S01]  /*37af0*/  LDL.LU R7, [R1+0xc2c] ;  /* 0x000c2c0001077983 */ /* 0x000ee20000300800 */
[----:B0-----:R-:W-:-:S02]  /*37b00*/  IMAD.MOV.U32 R24, RZ, RZ, R2 ;  /* 0x000000ffff187224 */ /* 0x001fc400078e0002 */
[----:B------:R-:W-:Y:S01]  /*37b10*/  IMAD.MOV.U32 R25, RZ, RZ, R0 ;  /* 0x000000ffff197224 */ /* 0x000fe200078e0000 */
[----:B----4-:R-:W-:Y:S04]  /*37b20*/  STL.64 [R1+0x2868], R18 ;  /* 0x0028681201007387 */ /* 0x010fe80000100a00 */
[----:B--2---:R0:W-:Y:S04]  /*37b30*/  STL.64 [R1+0x2860], R16 ;  /* 0x0028601001007387 */ /* 0x0041e80000100a00 */
[----:B0-----:R-:W2:Y:S04]  /*37b40*/  LDL.64 R16, [R1+0xc0] ;  /* 0x0000c00001107983 */ /* 0x001ea80000100a00 */
[----:B------:R0:W-:Y:S04]  /*37b50*/  STL.64 [R1+0x2858], R24 ;  /* 0x0028581801007387 */ /* 0x0001e80000100a00 */
[----:B------:R-:W4:Y:S04]  /*37b60*/  LDL.64 R12, [R1+0x70] ;  /* 0x00007000010c7983 */ /* 0x000f280000100a00 */
[----:B0-----:R-:W2:Y:S04]  /*37b70*/  LDL.64 R24, [R1+0xb0] ;  /* 0x0000b00001187983 */ /* 0x001ea80000100a00 */
[----:B----4-:R0:W-:Y:S04]  /*37b80*/  STL.64 [R1+0x2820], R12 ;  /* 0x0028200c01007387 */ /* 0x0101e80000100a00 */
[----:B0-----:R-:W4:Y:S04]  /*37b90*/  LDL.64 R12, [R1+0x80] ;  /* 0x00008000010c7983 */ /* 0x001f280000100a00 */
[----:B----4-:R0:W-:Y:S04]  /*37ba0*/  STL.64 [R1+0x2838], R12 ;  /* 0x0028380c01007387 */ /* 0x0101e80000100a00 */
[----:B0-----:R-:W4:Y:S04]  /*37bb0*/  LDL.LU R12, [R1+0xbf0] ;  /* 0x000bf000010c7983 */ /* 0x001f280000300800 */
[----:B------:R-:W4:Y:S04]  /*37bc0*/  LDL.LU R13, [R1+0xbf4] ;  /* 0x000bf400010d7983 */ /* 0x000f280000300800 */
[----:B------:R-:W3:Y:S04]  /*37bd0*/  LDL.LU R14, [R1+0xbf8] ;  /* 0x000bf800010e7983 */ /* 0x000ee80000300800 */
[----:B------:R-:W3:Y:S04]  /*37be0*/  LDL.LU R15, [R1+0xbfc] ;  /* 0x000bfc00010f7983 */ /* 0x000ee80000300800 */
[----:B---3--:R-:W-:Y:S04]  /*37bf0*/  STL.64 [R1+0x2850], R14 ;  /* 0x0028500e01007387 */ /* 0x008fe80000100a00 */
[----:B----4-:R0:W-:Y:S04]  /*37c00*/  STL.64 [R1+0x2848], R12 ;  /* 0x0028480c01007387 */ /* 0x0101e80000100a00 */
        /* <DEDUP_REMOVED lines=8> */
[----:B------:R-:W3:Y:S04]  /*37c90*/  LDL.LU R22, [R1+0xbb8] ;  /* 0x000bb80001167983 */ /* 0x000ee80000300800 */
[----:B------:R-:W3:Y:S01]  /*37ca0*/  LDL.LU R23, [R1+0xbbc] ;  /* 0x000bbc0001177983 */ /* 0x000ee20000300800 */
[----:B--2---:R-:W-:Y:S03]  /*37cb0*/  HMMA.16816.F32.BF16 R4, R8, R16, R4 ;  /* 0x000000100804723c */ /* 0x004fe60000041804 */
[----:B---3--:R-:W-:Y:S04]  /*37cc0*/  STL.64 [R1+0x2800], R22 ;  /* 0x0028001601007387 */ /* 0x008fe80000100a00 */
[----:B----4-:R0:W-:Y:S04]  /*37cd0*/  STL.64 [R1+0x27f8], R20 ;  /* 0x0027f81401007387 */ /* 0x0101e80000100a00 */
        /* <DEDUP_REMOVED lines=12> */
[----:B------:R-:W3:Y:S01]  /*37da0*/  LDL.LU.64 R18, [R1+0x2868] ;  /* 0x0028680001127983 */ /* 0x000ee20000300a00 */
[----:B0-----:R-:W-:-:S02]  /*37db0*/  IMAD.MOV.U32 R7, RZ, RZ, R16 ;  /* 0x000000ffff077224 */ /* 0x001fc400078e0010 */
[----:B------:R-:W-:Y:S02]  /*37dc0*/  IMAD.MOV.U32 R6, RZ, RZ, R17 ;  /* 0x000000ffff067224 */ /* 0x000fe400078e0011 */
[----:B------:R-:W3:Y:S04]  /*37dd0*/  LDL.LU.64 R16, [R1+0x2860] ;  /* 0x0028600001107983 */ /* 0x000ee80000300a00 */
[----:B------:R-:W-:Y:S01]  /*37de0*/  STL [R1+0x2788], R7 ;  /* 0x0027880701007387 */ /* 0x000fe20000100800 */
[----:B---3--:R-:W-:-:S15]  /*37df0*/  HMMA.16816.F32.BF16 R16, R8, R24, R16 ;  /* 0x000000180810723c */ /* 0x008fde0000041810 */
[----:B------:R-:W-:-:S08]  /*37e00*/  NOP ;  /* 0x0000000000007918 */ /* 0x000fd00000000000 */
[----:B------:R0:W-:Y:S04]  /*37e10*/  STL.64 [R1+0x2b0], R16 ;  /* 0x0002b01001007387 */ /* 0x0001e80000100a00 */
[----:B------:R-:W-:Y:S01]  /*37e20*/  STL.64 [R1+0x2b8], R18 ;  /* 0x0002b81201007387 */ /* 0x000fe20000100a00 */
[----:B0-----:R-:W-:Y:S02]  /*37e30*/  IMAD.MOV.U32 R17, RZ, RZ, R24 ;  /* 0x000000ffff117224 */ /* 0x001fe400078e0018 */
[----:B------:R-:W-:Y:S02]  /*37e40*/  IMAD.MOV.U32 R16, RZ, RZ, R25 ;  /* 0x000000ffff107224 */ /* 0x000fe400078e0019 */
[----:B------:R-:W3:Y:S02]  /*37e50*/  LDL.LU.64 R24, [R1+0x2858] ;  /* 0x0028580001187983 */ /* 0x000ee40000300a00 */
        /* <DEDUP_REMOVED lines=10> */
[----:B------:R0:W-:Y:S04]  /*37f00*/  STL.64 [R1+0x290], R12 ;  /* 0x0002900c01007387 */ /* 0x0001e80000100a00 */
[----:B------:R-:W-:Y:S04]  /*37f10*/  STL.64 [R1+0x298], R14 ;  /* 0x0002980e01007387 */ /* 0x000fe80000100a00 */
[----:B0-----:R-:W3:Y:S04]  /*37f20*/  LDL.LU.64 R12, [R1+0x2838] ;  /* 0x00283800010c7983 */ /* 0x001ee80000300a00 */
[----:B------:R-:W3:Y:S04]  /*37f30*/  LDL.LU.64 R26, [R1+0x2830] ;  /* 0x00283000011a7983 */ /* 0x000ee80000300a00 */
[----:B------:R-:W3:Y:S04]  /*37f40*/  LDL.LU.64 R24, [R1+0x2828] ;  /* 0x0028280001187983 */ /* 0x000ee80000300a00 */
[----:B------:R-:W-:Y:S04]  /*37f50*/  STL.64 [R1+0x27a8], R18 ;  /* 0x0027a81201007387 */ /* 0x000fe80000100a00 */
[----:B------:R0:W-:Y:S04]  /*37f60*/  STL.64 [R1+0x27a0], R16 ;  /* 0x0027a01001007387 */ /* 0x0001e80000100a00 */
[----:B0-----:R-:W4:Y:S04]  /*37f70*/  LDL.LU R16, [R1+0xb80] ;  /* 0x000b800001107983 */ /* 0x001f280000300800 */
[----:B------:R-:W4:Y:S04]  /*37f80*/  LDL.LU R17, [R1+0xb84] ;  /* 0x000b840001117983 */ /* 0x000f280000300800 */
[----:B------:R-:W4:Y:S04]  /*37f90*/  LDL.LU R18, [R1+0xb88] ;  /* 0x000b880001127983 */ /* 0x000f280000300800 */
[----:B------:R-:W4:Y:S01]  /*37fa0*/  LDL.LU R19, [R1+0xb8c] ;  /* 0x000b8c0001137983 */ /* 0x000f220000300800 */
[----:B---3--:R-:W-:Y:S06]  /*37fb0*/  HMMA.16816.F32.BF16 R24, R8, R12, R24 ;  /* 0x0000000c0818723c */ /* 0x008fec0000041818 */
[----:B------:R-:W-:-:S15]  /*37fc0*/  IMAD.MOV.U32 R28, RZ, RZ, R13 ;  /* 0x000000ffff1c7224 */ /* 0x000fde00078e000d */
[----:B------:R-:W-:-:S02]  /*37fd0*/  NOP ;  /* 0x0000000000007918 */ /* 0x000fc40000000000 */
[----:B------:R-:W-:Y:S04]  /*37fe0*/  STL.64 [R1+0x280], R24 ;  /* 0x0002801801007387 */ /* 0x000fe80000100a00 */
[----:B------:R0:W-:Y:S02]  /*37ff0*/  STL.64 [R1+0x288], R26 ;  /* 0x0002881a01007387 */ /* 0x0001e40000100a00 */
[----:B0-----:R-:W-:Y:S02]  /*38000*/  IMAD.MOV.U32 R27, RZ, RZ, R12 ;  /* 0x000000ffff1b7224 */ /* 0x001fe400078e000c */
        /* <DEDUP_REMOVED lines=37> */
[----:B0-----:R-:W2:Y:S01]  /*38260*/  LDL.LU.64 R12, [R1+0x27b8] ;  /* 0x0027b800010c7983 */ /* 0x001ea20000300a00 */
[----:B-1----:R-:W-:Y:S02]  /*38270*/  IMAD.MOV.U32 R15, RZ, RZ, R20 ;  /* 0x000000ffff0f7224 */ /* 0x002fe400078e0014 */
[----:B------:R-:W-:-:S02]  /*38280*/  IMAD.MOV.U32 R14, RZ, RZ, R21 ;  /* 0x000000ffff0e7224 */ /* 0x000fc400078e0015 */
[----:B------:R-:W4:Y:S02]  /*38290*/  LDL.LU.64 R20, [R1+0x27b0] ;  /* 0x0027b00001147983 */ /* 0x000f240000300a00 */
[----:B----4-:R-:W-:Y:S06]  /*382a0*/  HMMA.16816.F32.BF16 R16, R8, R20, R16 ;  /* 0x000000140810723c */ /* 0x010fec0000041810 */
[----:B------:R-:W-:Y:S02]  /*382b0*/  IMAD.MOV.U32 R7, RZ, RZ, R20 ;  /* 0x000000ffff077224 */ /* 0x000fe400078e0014 */
[----:B------:R-:W-:-:S15]  /*382c0*/  IMAD.MOV.U32 R29, RZ, RZ, R21 ;  /* 0x000000ffff1d7224 */ /* 0x000fde00078e0015 */
[----:B------:R-:W-:Y:S04]  /*382d0*/  STL.64 [R1+0x220], R16 ;  /* 0x0002201001007387 */ /* 0x000fe80000100a00 */
[----:B------:R0:W-:Y:S04]  /*382e0*/  STL.64 [R1+0x228], R18 ;  /* 0x0002281201007387 */ /* 0x0001e80000100a00 */
[----:B0-----:R-:W3:Y:S04]  /*382f0*/  LDL.LU.64 R18, [R1+0x27a8] ;  /* 0x0027a80001127983 */ /* 0x001ee80000300a00 */
[----:B------:R-:W4:Y:S04]  /*38300*/  LDL.LU.64 R16, [R1+0x27a0] ;  /* 0x0027a00001107983 */ /* 0x000f280000300a00 */
[----:B------:R-:W3:Y:S04]  /*38310*/  LDL.LU.64 R22, [R1+0x2798] ;  /* 0x0027980001167983 */ /* 0x000ee80000300a00 */
[----:B------:R-:W3:Y:S04]  /*38320*/  LDL.LU.64 R20, [R1+0x2790] ;  /* 0x0027900001147983 */ /* 0x000ee80000300a00 */
[----:B--2---:R-:W-:Y:S01]  /*38330*/  STL.64 [R1+0x2620], R12 ;  /* 0x0026200c01007387 */ /* 0x004fe20000100a00 */
[----:B---3--:R-:W-:-:S15]  /*38340*/  HMMA.16816.F32.BF16 R20, R8, R12, R20 ;  /* 0x0000000c0814723c */ /* 0x008fde0000041814 */
[----:B------:R-:W-:-:S08]  /*38350*/  NOP ;  /* 0x0000000000007918 */ /* 0x000fd00000000000 */
[----:B------:R0:W-:Y:S04]  /*38360*/  STL.64 [R1+0x210], R20 ;  /* 0x0002101401007387 */ /* 0x0001e80000100a00 */
[----:B------:R1:W-:Y:S04]  /*38370*/  STL.64 [R1+0x218], R22 ;  /* 0x0002181601007387 */ /* 0x0003e80000100a00 */
[----:B0-----:R-:W2:Y:S04]  /*38380*/  LDL.LU R20, [R1+0x5a0] ;  /* 0x0005a00001147983 */ /* 0x001ea80000300800 */
[----:B------:R-:W2:Y:S04]  /*38390*/  LDL.LU R21, [R1+0x5a4] ;  /* 0x0005a40001157983 */ /* 0x000ea80000300800 */
[----:B-1----:R-:W3:Y:S04]  /*383a0*/  LDL.LU R22, [R1+0x5a8] ;  /* 0x0005a80001167983 */ /* 0x002ee80000300800 */
        /* <DEDUP_REMOVED lines=8> */
[----:B---3--:R-:W-:Y:S04]  /*38430*/  STL.64 [R1+0x2618], R22 ;  /* 0x0026181601007387 */ /* 0x008fe80000100a00 */
[----:B--2---:R0:W-:Y:S04]  /*38440*/  STL.64 [R1+0x2610], R20 ;  /* 0x0026101401007387 */ /* 0x0041e80000100a00 */
[----:B0-----:R-:W2:Y:S04]  /*38450*/  LDL.LU R20, [R1+0x580] ;  /* 0x0005800001147983 */ /* 0x001ea80000300800 */
[----:B------:R-:W2:Y:S04]  /*38460*/  LDL.LU R21, [R1+0x584] ;  /* 0x0005840001157983 */ /* 0x000ea80000300800 */
[----:B------:R-:W3:Y:S04]  /*38470*/  LDL.LU R22, [R1+0x588] ;  /* 0x0005880001167983 */ /* 0x000ee80000300800 */
[----:B------:R-:W3:Y:S04]  /*38480*/  LDL.LU R23, [R1+0x58c] ;  /* 0x00058c0001177983 */ /* 0x000ee80000300800 */
[----:B------:R0:W-:Y:S04]  /*38490*/  STL.64 [R1+0x2650], R12 ;  /* 0x0026500c01007387 */ /* 0x0001e80000100a00 */
        /* <DEDUP_REMOVED lines=53> */
[----:B----4-:R0:W-:Y:S04]  /*387f0*/  STL.64 [R1+0x26f0], R12 ;  /* 0x0026f00c01007387 */ /* 0x0101e80000100a00 */
[----:B---3--:R-:W-:Y:S04]  /*38800*/  STL.64 [R1+0x26a0], R22 ;  /* 0x0026a01601007387 */ /* 0x008fe80000100a00 */
[----:B--2---:R1:W-:Y:S01]  /*38810*/  STL.64 [R1+0x2698], R20 ;  /* 0x0026981401007387 */ /* 0x0043e20000100a00 */
[----:B0-----:R-:W-:-:S02]  /*38820*/  IMAD.MOV.U32 R12, RZ, RZ, R17 ;  /* 0x000000ffff0c7224 */ /* 0x001fc400078e0011 */
[----:B------:R-:W-:Y:S01]  /*38830*/  IMAD.MOV.U32 R13, RZ, RZ, R16 ;  /* 0x000000ffff0d7224 */ /* 0x000fe200078e0010 */
[----:B-1----:R-:W2:Y:S04]  /*38840*/  LDL.LU R20, [R1+0x430] ;  /* 0x0004300001147983 */ /* 0x002ea80000300800 */
[----:B------:R-:W2:Y:S04]  /*38850*/  LDL.LU R21, [R1+0x434] ;  /* 0x0004340001157983 */ /* 0x000ea80000300800 */
[----:B------:R-:W3:Y:S04]  /*38860*/  LDL.LU R22, [R1+0x438] ;  /* 0x0004380001167983 */ /* 0x000ee80000300800 */
[----:B------:R-:W3:Y:S04]  /*38870*/  LDL.LU R23, [R1+0x43c] ;  /* 0x00043c0001177983 */ /* 0x000ee80000300800 */
[----:B------:R0:W-:Y:S02]  /*38880*/  STL.64 [R1+0x2708], R12 ;  /* 0x0027080c01007387 */ /* 0x0001e40000100a00 */
[----:B0-----:R-:W-:-:S02]  /*38890*/  IMAD.MOV.U32 R12, RZ, RZ, R7 ;  /* 0x000000ffff0c7224 */ /* 0x001fc400078e0007 */
[----:B------:R-:W-:-:S05]  /*388a0*/  IMAD.MOV.U32 R13, RZ, RZ, R6 ;  /* 0x000000ffff0d7224 */ /* 0x000fca00078e0006 */
[----:B------:R0:W-:Y:S04]  /*388b0*/  STL.64 [R1+0x2720], R12 ;  /* 0x0027200c01007387 */ /* 0x0001e80000100a00 */
[----:B0-----:R-:W4:Y:S04]  /*388c0*/  LDL.LU R12, [R1+0x3c0] ;  /* 0x0003c000010c7983 */ /* 0x001f280000300800 */
[----:B------:R-:W4:Y:S04]  /*388d0*/  LDL.LU R13, [R1+0x3c4] ;  /* 0x0003c400010d7983 */ /* 0x000f280000300800 */
[----:B------:R-:W2:Y:S04]  /*388e0*/  LDL.LU R14, [R1+0x3c8] ;  /* 0x0003c800010e7983 */ /* 0x000ea80000300800 */
[----:B------:R-:W2:Y:S04]  /*388f0*/  LDL.LU R15, [R1+0x3cc] ;  /* 0x0003cc00010f7983 */ /* 0x000ea80000300800 */
[----:B--2---:R-:W-:Y:S04]  /*38900*/  STL.64 [R1+0x2730], R14 ;  /* 0x0027300e01007387 */ /* 0x004fe80000100a00 */
[----:B----4-:R-:W-:Y:S04]  /*38910*/  STL.64 [R1+0x2728], R12 ;  /* 0x0027280c01007387 */ /* 0x010fe80000100a00 */
[----:B---3--:R-:W-:Y:S04]  /*38920*/  STL.64 [R1+0x26b8], R22 ;  /* 0x0026b81601007387 */ /* 0x008fe80000100a00 */
[----:B------:R0:W-:Y:S04]  /*38930*/  STL.64 [R1+0x26b0], R20 ;  /* 0x0026b01401007387 */ /* 0x0001e80000100a00 */
[----:B0-----:R-:W2:Y:S04]  /*38940*/  LDL.LU R20, [R1+0x420] ;  /* 0x0004200001147983 */ /* 0x001ea80000300800 */
[----:B------:R-:W2:Y:S04]  /*38950*/  LDL.LU R21, [R1+0x424] ;  /* 0x0004240001157983 */ /* 0x000ea80000300800 */
[----:B------:R-:W3:Y:S04]  /*38960*/  LDL.LU R22, [R1+0x428] ;  /* 0x0004280001167983 */ /* 0x000ee80000300800 */
[----:B------:R-:W3:Y:S04]  /*38970*/  LDL.LU R23, [R1+0x42c] ;  /* 0x00042c0001177983 */ /* 0x000ee80000300800 */
[----:B------:R-:W4:Y:S04]  /*38980*/  LDL.LU R16, [R1+0xb30] ;  /* 0x000b300001107983 */ /* 0x000f280000300800 */
[----:B------:R-:W4:Y:S04]  /*38990*/  LDL.LU R17, [R1+0xb34] ;  /* 0x000b340001117983 */ /* 0x000f280000300800 */
[----:B------:R-:W4:Y:S01]  /*389a0*/  LDL.LU R18, [R1+0xb38] ;  /* 0x000b380001127983 */ /* 0x000f220000300800 */
[----:B------:R-:W-:-:S03]  /*389b0*/  IMAD.MOV.U32 R13, RZ, RZ, R4 ;  /* 0x000000ffff0d7224 */ /* 0x000fc600078e0004 */
[----:B------:R-:W4:Y:S01]  /*389c0*/  LDL.LU R19, [R1+0xb3c] ;  /* 0x000b3c0001137983 */ /* 0x000f220000300800 */
[----:B------:R-:W-:-:S03]  /*389d0*/  IMAD.MOV.U32 R12, RZ, RZ, R5 ;  /* 0x000000ffff0c7224 */ /* 0x000fc600078e0005 */
        /* <DEDUP_REMOVED lines=37> */
[----:B0-----:R-:W3:Y:S04]  /*38c30*/  LDL.LU.64 R6, [R1+0x2760] ;  /* 0x0027600001067983 */ /* 0x001ee80000300a00 */
[----:B------:R-:W4:Y:S02]  /*38c40*/  LDL.LU.64 R4, [R1+0x2758] ;  /* 0x0027580001047983 */ /* 0x000f240000300a00 */
[----:B----4-:R-:W-:Y:S02]  /*38c50*/  HMMA.16816.F32.BF16 R8, R8, R4, R16 ;  /* 0x000000040808723c */ /* 0x010fe40000041810 */
[----:B------:R-:W2:Y:S04]  /*38c60*/  LDL.LU.64 R18, [R1+0x2750] ;  /* 0x0027500001127983 */ /* 0x000ea80000300a00 */
[----:B------:R-:W2:-:S15]  /*38c70*/  LDL.LU.64 R16, [R1+0x2748] ;  /* 0x0027480001107983 */ /* 0x000e9e0000300a00 */
[----:B------:R-:W-:-:S02]  /*38c80*/  NOP ;  /* 0x0000000000007918 */ /* 0x000fc40000000000 */
[----:B------:R-:W-:Y:S04]  /*38c90*/  STL.64 [R1+0x1d0], R8 ;  /* 0x0001d00801007387 */ /* 0x000fe80000100a00 */
[----:B------:R-:W-:Y:S01]  /*38ca0*/  STL.64 [R1+0x1d8], R10 ;  /* 0x0001d80a01007387 */ /* 0x000fe20000100a00 */
[----:B--2---:R-:W-:Y:S03]  /*38cb0*/  HMMA.16816.F32.BF16 R12, R16, R12, R20 ;  /* 0x0000000c100c723c */ /* 0x004fe60000041814 */
[----:B------:R-:W2:Y:S04]  /*38cc0*/  LDL.LU.64 R22, [R1+0x2740] ;  /* 0x0027400001167983 */ /* 0x000ea80000300a00 */
[----:B------:R-:W2:-:S15]  /*38cd0*/  LDL.LU.64 R20, [R1+0x2738] ;  /* 0x0027380001147983 */ /* 0x000e9e0000300a00 */
[----:B------:R-:W-:-:S01]  /*38ce0*/  NOP ;  /* 0x0000000000007918 */ /* 0x000fc20000000000 */
[----:B------:R-:W-:Y:S04]  /*38cf0*/  STL.64 [R1+0x4c0], R12 ;  /* 0x0004c00c01007387 */ /* 0x000fe80000100a00 */
[----:B------:R0:W-:Y:S04]  /*38d00*/  STL.64 [R1+0x4c8], R14 ;  /* 0x0004c80e01007387 */ /* 0x0001e80000100a00 */
[----:B0-----:R-:W4:Y:S04]  /*38d10*/  LDL.LU.64 R14, [R1+0x2730] ;  /* 0x00273000010e7983 */ /* 0x001f280000300a00 */
[----:B------:R-:W4:Y:S01]  /*38d20*/  LDL.LU.64 R12, [R1+0x2728] ;  /* 0x00272800010c7983 */ /* 0x000f220000300a00 */
[----:B------:R-:W-:-:S02]  /*38d30*/  IMAD.MOV.U32 R8, RZ, RZ, R26 ;  /* 0x000000ffff087224 */ /* 0x000fc400078e001a */
[----:B------:R-:W-:-:S07]  /*38d40*/  IMAD.MOV.U32 R9, RZ, RZ, R3 ;  /* 0x000000ffff097224 */ /* 0x000fce00078e0003 */
[----:B----4-:R-:W-:Y:S01]  /*38d50*/  HMMA.16816.F32.BF16 R8, R16, R8, R12 ;  /* 0x000000081008723c */ /* 0x010fe2000004180c */
[----:B------:R-:W2:-:S15]  /*38d60*/  LDL.LU.64 R12, [R1+0x2720] ;  /* 0x00272000010c7983 */ /* 0x000e9e0000300a00 */
[----:B------:R-:W-:-:S07]  /*38d70*/  NOP ;  /* 0x0000000000007918 */ /* 0x000fce0000000000 */
[----:B------:R-:W-:Y:S04]  /*38d80*/  STL.64 [R1+0x4b0], R8 ;  /* 0x0004b00801007387 */ /* 0x000fe80000100a00 */
[----:B------:R-:W-:Y:S04]  /*38d90*/  STL.64 [R1+0x4b8], R10 ;  /* 0x0004b80a01007387 */ /* 0x000fe80000100a00 */
[----:B------:R-:W0:Y:S04]  /*38da0*/  LDSM.16.MT88.4 R8, [R27+UR4+0x4180] ;  /* 0x004180041b08783b */ /* 0x000e280008004200 */
[----:B0-----:R-:W-:Y:S04]  /*38db0*/  STL [R1+0x24d4], R8 ;  /* 0x0024d40801007387 */ /* 0x001fe80000100800 */
[----:B------:R-:W-:Y:S04]  /*38dc0*/  STL [R1+0x24d0], R9 ;  /* 0x0024d00901007387 */ /* 0x000fe80000100800 */
[----:B------:R-:W-:Y:S04]  /*38dd0*/  STL [R1+0x24cc], R10 ;  /* 0x0024cc0a01007387 */ /* 0x000fe80000100800 */
[----:B------:R-:W-:Y:S01]  /*38de0*/  STL [R1+0x24c8], R11 ;  /* 0x0024c80b01007387 */ /* 0x000fe20000100800 */
        /* <DEDUP_REMOVED lines=13> */
[----:B0-----:R-:W2:Y:S01]  /*38ec0*/  LDL.LU.64 R12, [R1+0x26f0] ;  /* 0x0026f000010c7983 */ /* 0x001ea20000300a00 */
        /* <DEDUP_REMOVED lines=43> */
[----:B0-----:R-:W4:Y:S04]  /*39180*/  LDL.LU.64 R14, [R1+0x2660] ;  /* 0x00266000010e7983 */ /* 0x001f280000300a00 */
[----:B------:R-:W4:Y:S01]  /*39190*/  LDL.LU.64 R12, [R1+0x2658] ;  /* 0x00265800010c7983 */ /* 0x000f220000300a00 */
[----:B------:R-:W-:-:S07]  /*391a0*/  IMAD.MOV.U32 R8, RZ, RZ, R2 ;  /* 0x000000ffff087224 */ /* 0x000fce00078e0002 */
[----:B----4-:R-:W-:Y:S01]  /*391b0*/  HMMA.16816.F32.BF16 R8, R16, R8, R12 ;  /* 0x000000081008723c */ /* 0x010fe2000004180c */
[----:B------:R-:W2:-:S15]  /*391c0*/  LDL.LU.64 R12, [R1+0x2650] ;  /* 0x00265000010c7983 */ /* 0x000e9e0000300a00 */
[----:B------:R-:W-:-:S07]  /*391d0*/  NOP ;  /* 0x0000000000007918 */ /* 0x000fce0000000000 */
[----:B------:R0:W-:Y:S04]  /*391e0*/  STL.64 [R1+0x420], R8 ;  /* 0x0004200801007387 */ /* 0x0001e80000100a00 */
[----:B------:R1:W-:Y:S04]  /*391f0*/  STL.64 [R1+0x428], R10 ;  /* 0x0004280a01007387 */ /* 0x0003e80000100a00 */
[----:B0-----:R-:W4:Y:S04]  /*39200*/  LDL.LU R8, [R1+0xc50] ;  /* 0x000c500001087983 */ /* 0x001f280000300800 */
[----:B------:R-:W4:Y:S04]  /*39210*/  LDL.LU R9, [R1+0xc54] ;  /* 0x000c540001097983 */ /* 0x000f280000300800 */
[----:B-1----:R-:W3:Y:S04]  /*39220*/  LDL.LU R10, [R1+0xc58] ;  /* 0x000c5800010a7983 */ /* 0x002ee80000300800 */
[----:B------:R-:W3:Y:S01]  /*39230*/  LDL.LU R11, [R1+0xc5c] ;  /* 0x000c5c00010b7983 */ /* 0x000ee20000300800 */
[C---:B--2---:R-:W-:Y:S03]  /*39240*/  HMMA.16816.F32.BF16 R12, R16.reuse, R12, R20 ;  /* 0x0000000c100c723c */ /* 0x044fe60000041814 */
[----:B---3--:R-:W-:Y:S04]  /*39250*/  STL.64 [R1+0x25e0], R10 ;  /* 0x0025e00a01007387 */ /* 0x008fe80000100a00 */
[----:B----4-:R0:W-:Y:S04]  /*39260*/  STL.64 [R1+0x25d8], R8 ;  /* 0x0025d80801007387 */ /* 0x0101e80000100a00 */
[----:B0-----:R-:W2:Y:S04]  /*39270*/  LDL.LU.64 R8, [R1+0xe0] ;  /* 0x0000e00001087983 */ /* 0x001ea80000300a00 */
        /* <DEDUP_REMOVED lines=18> */
[----:B0-----:R-:W2:Y:S04]  /*393a0*/  LDL.LU.64 R14, [R1+0x2608] ;  /* 0x00260800010e7983 */ /* 0x001ea80000300a00 */
[----:B------:R-:W2:Y:S01]  /*393b0*/  LDL.LU.64 R12, [R1+0x2600] ;  /* 0x00260000010c7983 */ /* 0x000ea20000300a00 */
[C---:B---3--:R-:W-:Y:S03]  /*393c0*/  HMMA.16816.F32.BF16 R24, R16.reuse, R24, R20 ;  /* 0x000000181018723c */ /* 0x048fe60000041814 */
[----:B------:R-:W3:Y:S04]  /*393d0*/  LDL.LU.64 R22, [R1+0x25f8] ;  /* 0x0025f80001167983 */ /* 0x000ee80000300a00 */
[----:B------:R-:W3:Y:S02]  /*393e0*/  LDL.LU.64 R20, [R1+0x25f0] ;  /* 0x0025f00001147983 */ /* 0x000ee40000300a00 */
[----:B---3--:R-:W-:Y:S02]  /*393f0*/  HMMA.16816.F32.BF16 R20, R16, R4, R20 ;  /* 0x000000041014723c */ /* 0x008fe40000041814 */
[----:B------:R-:W3:-:S12]  /*39400*/  LDL.LU.64 R16, [R1+0xc0] ;  /* 0x0000c00001107983 */ /* 0x000ed80000300a00 */
[----:B------:R-:W-:Y:S04]  /*39410*/  STL.64 [R1+0x3e0], R24 ;  /* 0x0003e01801007387 */ /* 0x000fe80000100a00 */
[----:B------:R-:W-:Y:S04]  /*39420*/  STL.64 [R1+0x3e8], R26 ;  /* 0x0003e81a01007387 */ /* 0x000fe80000100a00 */
[----:B---3--:R0:W-:Y:S04]  /*39430*/  STL.64 [R1+0x25d0], R16 ;  /* 0x0025d01001007387 */ /* 0x0081e80000100a00 */
[----:B------:R-:W-:Y:S04]  /*39440*/  STL.64 [R1+0x3d0], R20 ;  /* 0x0003d01401007387 */ /* 0x000fe80000100a00 */
[----:B------:R-:W-:Y:S04]  /*39450*/  STL.64 [R1+0x3d8], R22 ;  /* 0x0003d81601007387 */ /* 0x000fe80000100a00 */
[----:B0-----:R-:W3:Y:S04]  /*39460*/  LDL.LU.64 R16, [R1+0xd0] ;  /* 0x0000d00001107983 */ /* 0x001ee80000300a00 */
[----:B---3--:R0:W-:Y:S04]  /*39470*/  STL.64 [R1+0x25e8], R16 ;  /* 0x0025e81001007387 */ /* 0x0081e80000100a00 */
[----:B0-----:R-:W2:Y:S04]  /*39480*/  LDL.LU R16, [R1+0xc60] ;  /* 0x000c600001107983 */ /* 0x001ea80000300800 */
[----:B------:R-:W2:Y:S04]  /*39490*/  LDL.LU R17, [R1+0xc64] ;  /* 0x000c640001117983 */ /* 0x000ea80000300800 */
[----:B------:R-:W2:Y:S04]  /*394a0*/  LDL.LU R18, [R1+0xc68] ;  /* 0x000c680001127983 */ /* 0x000ea80000300800 */
        /* <DEDUP_REMOVED lines=10> */
[----:B------:R-:W4:Y:S01]  /*39550*/  LDL.LU R27, [R1+0xd1c] ;  /* 0x000d1c00011b7983 */ /* 0x000f220000300800 */
[----:B--2---:R-:W-:Y:S06]  /*39560*/  HMMA.16816.F32.BF16 R16, R12, R8, R16 ;  /* 0x000000080c10723c */ /* 0x004fec0000041810 */
[----:B------:R-:W-:-:S02]  /*39570*/  IMAD.MOV.U32 R2, RZ, RZ, R8 ;  /* 0x000000ffff027224 */ /* 0x000fc400078e0008 */
[----:B------:R-:W-:Y:S01]  /*39580*/  IMAD.MOV.U32 R3, RZ, RZ, R9 ;  /* 0x000000ffff037224 */ /* 0x000fe200078e0009 */
[----:B----4-:R-:W-:Y:S04]  /*39590*/  STL.64 [R1+0x25c8], R26 ;  /* 0x0025c81a01007387 */ /* 0x010fe80000100a00 */
[----:B---3--:R0:W-:Y:S04]  /*395a0*/  STL.64 [R1+0x25c0], R24 ;  /* 0x0025c01801007387 */ /* 0x0081e80000100a00 */
[----:B0-----:R-:W2:Y:S04]  /*395b0*/  LDL.LU.64 R24, [R1+0xb0] ;  /* 0x0000b00001187983 */ /* 0x001ea80000300a00 */
[----:B------:R-:W3:Y:S04]  /*395c0*/  LDL.LU.64 R20, [R1+0x80] ;  /* 0x0000800001147983 */ /* 0x000ee80000300a00 */
[----:B------:R-:W-:Y:S04]  /*395d0*/  STL.64 [R1+0x2510], R6 ;  /* 0x0025100601007387 */ /* 0x000fe80000100a00 */
[----:B------:R0:W-:Y:S04]  /*395e0*/  STL.64 [R1+0x2508], R4 ;  /* 0x0025080401007387 */ /* 0x0001e80000100a00 */
[----:B0-----:R-:W4:Y:S04]  /*395f0*/  LDL.LU.64 R4, [R1+0x90] ;  /* 0x0000900001047983 */ /* 0x001f280000300a00 */
[----:B------:R0:W-:Y:S04]  /*39600*/  STL.64 [R1+0x140], R16 ;  /* 0x0001401001007387 */ /* 0x0001e80000100a00 */
[----:B------:R-:W-:Y:S04]  /*39610*/  STL.64 [R1+0x148], R18 ;  /* 0x0001481201007387 */ /* 0x000fe80000100a00 */
[----:B0-----:R-:W2:Y:S04]  /*39620*/  LDL.LU.64 R16, [R1+0x25e8] ;  /* 0x0025e80001107983 */ /* 0x001ea80000300a00 */
[----:B------:R-:W2:Y:S04]  /*39630*/  LDL.LU.64 R10, [R1+0x25e0] ;  /* 0x0025e000010a7983 */ /* 0x000ea80000300a00 */
[----:B------:R-:W2:Y:S04]  /*39640*/  LDL.LU.64 R8, [R1+0x25d8] ;  /* 0x0025d80001087983 */ /* 0x000ea80000300a00 */
[----:B------:R-:W-:Y:S04]  /*39650*/  STL [R1+0x24dc], R3 ;  /* 0x0024dc0301007387 */ /* 0x000fe80000100800 */
[----:B------:R-:W-:Y:S01]  /*39660*/  STL [R1+0x24d8], R2 ;  /* 0x0024d80201007387 */ /* 0x000fe20000100800 */
[----:B--2---:R-:W-:-:S15]  /*39670*/  HMMA.16816.F32.BF16 R8, R12, R16, R8 ;  /* 0x000000100c08723c */ /* 0x004fde0000041808 */
[----:B------:R-:W-:-:S08]  /*39680*/  NOP ;  /* 0x0000000000007918 */ /* 0x000fd00000000000 */
[----:B------:R-:W-:Y:S04]  /*39690*/  STL.64 [R1+0x130], R8 ;  /* 0x0001300801007387 */ /* 0x000fe80000100a00 */
[----:B------:R0:W-:Y:S02]  /*396a0*/  STL.64 [R1+0x138], R10 ;  /* 0x0001380a01007387 */ /* 0x0001e40000100a00 */
[----:B0-----:R-:W-:Y:S02]  /*396b0*/  IMAD.MOV.U32 R11, RZ, RZ, R17 ;  /* 0x000000ffff0b7224 */ /* 0x001fe400078e0011 */
[----:B------:R-:W-:Y:S02]  /*396c0*/  IMAD.MOV.U32 R10, RZ, RZ, R16 ;  /* 0x000000ffff0a7224 */ /* 0x000fe400078e0010 */
[----:B------:R-:W2:Y:S04]  /*396d0*/  LDL.LU.64 R16, [R1+0x25d0] ;  /* 0x0025d00001107983 */ /* 0x000ea80000300a00 */
[----:B------:R-:W-:Y:S04]  /*396e0*/  STL [R1+0x24e4], R11 ;  /* 0x0024e40b01007387 */ /* 0x000fe80000100800 */
[----:B------:R0:W-:Y:S04]  /*396f0*/  STL [R1+0x24e0], R10 ;  /* 0x0024e00a01007387 */ /* 0x0001e80000100800 */
[----:B------:R-:W2:Y:S04]  /*39700*/  LDL.LU R8, [R1+0xc40] ;  /* 0x000c400001087983 */ /* 0x000ea80000300800 */
[----:B------:R-:W2:Y:S04]  /*39710*/  LDL.LU R9, [R1+0xc44] ;  /* 0x000c440001097983 */ /* 0x000ea80000300800 */
[----:B0-----:R-:W2:Y:S04]  /*39720*/  LDL.LU R10, [R1+0xc48] ;  /* 0x000c4800010a7983 */ /* 0x001ea80000300800 */
[----:B------:R-:W2:Y:S02]  /*39730*/  LDL.LU R11, [R1+0xc4c] ;  /* 0x000c4c00010b7983 */ /* 0x000ea40000300800 */
[----:B--2---:R-:W-:-:S15]  /*39740*/  HMMA.16816.F32.BF16 R8, R12, R16, R8 ;  /* 0x000000100c08723c */ /* 0x004fde0000041808 */
[----:B------:R-:W-:-:S08]  /*39750*/  NOP ;  /* 0x0000000000007918 */ /* 0x000fd00000000000 */
[----:B------:R0:W-:Y:S02]  /*39760*/  STL.64 [R1+0x120], R8 ;  /* 0x0001200801007387 */ /* 0x0001e40000100a00 */
[----:B0-----:R-:W-:Y:S02]  /*39770*/  IMAD.MOV.U32 R8, RZ, RZ, R16 ;  /* 0x000000ffff087224 */ /* 0x001fe400078e0010 */
[----:B------:R-:W-:Y:S02]  /*39780*/  IMAD.MOV.U32 R9, RZ, RZ, R17 ;  /* 0x000000ffff097224 */ /* 0x000fe400078e0011 */
[----:B------:R-:W0:Y:S04]  /*39790*/  LDSM.16.MT88.4 R16, [R29+UR4+0x6000] ;  /* 0x006000041d10783b */ /* 0x000e280008004200 */
[----:B------:R-:W-:Y:S04]  /*397a0*/  STL.64 [R1+0x128], R10 ;  /* 0x0001280a01007387 */ /* 0x000fe80000100a00 */
[----:B------:R-:W-:Y:S04]  /*397b0*/  STL [R1+0x24ec], R9 ;  /* 0x0024ec0901007387 */ /* 0x000fe80000100800 */
[----:B------:R1:W-:Y:S04]  /*397c0*/  STL [R1+0x24e8], R8 ;  /* 0x0024e80801007387 */ /* 0x0003e80000100800 */
[----:B-1----:R-:W4:Y:S04]  /*397d0*/  LDL.LU R8, [R1+0xd00] ;  /* 0x000d000001087983 */ /* 0x002f280000300800 */
[----:B------:R-:W4:Y:S04]  /*397e0*/  LDL.LU R9, [R1+0xd04] ;  /* 0x000d040001097983 */ /* 0x000f280000300800 */
[----:B------:R-:W4:Y:S04]  /*397f0*/  LDL.LU R10, [R1+0xd08] ;  /* 0x000d0800010a7983 */ /* 0x000f280000300800 */
[----:B------:R-:W4:Y:S04]  /*39800*/  LDL.LU R11, [R1+0xd0c] ;  /* 0x000d0c00010b7983 */ /* 0x000f280000300800 */
[----:B------:R-:W-:Y:S04]  /*39810*/  STL [R1+0x24f0], R29 ;  /* 0x0024f01d01007387 */ /* 0x000fe80000100800 */
[----:B0-----:R-:W-:Y:S04]  /*39820*/  STL.64 [R1+0x2370], R18 ;  /* 0x0023701201007387 */ /* 0x001fe80000100a00 */
[----:B------:R0:W-:Y:S04]  /*39830*/  STL.64 [R1+0x2368], R16 ;  /* 0x0023681001007387 */ /* 0x0001e80000100a00 */
[----:B0-----:R-:W2:Y:S04]  /*39840*/  LDL.LU R16, [R1+0xd20] ;  /* 0x000d200001107983 */ /* 0x001ea80000300800 */
[----:B------:R-:W2:Y:S04]  /*39850*/  LDL.LU R17, [R1+0xd24] ;  /* 0x000d240001117983 */ /* 0x000ea80000300800 */
[----:B------:R-:W2:Y:S04]  /*39860*/  LDL.LU R18, [R1+0xd28] ;  /* 0x000d280001127983 */ /* 0x000ea80000300800 */
[----:B------:R-:W2:Y:S02]  /*39870*/  LDL.LU R19, [R1+0xd2c] ;  /* 0x000d2c0001137983 */ /* 0x000ea40000300800 */
[----:B--2---:R-:W-:-:S15]  /*39880*/  HMMA.16816.F32.BF16 R16, R12, R24, R16 ;  /* 0x000000180c10723c */ /* 0x004fde0000041810 */
[----:B------:R-:W-:-:S08]  /*39890*/  NOP ;  /* 0x0000000000007918 */ /* 0x000fd00000000000 */
[----:B------:R-:W-:Y:S04]  /*398a0*/  STL.64 [R1+0x110], R16 ;  /* 0x0001101001007387 */ /* 0x000fe80000100a00 */
[----:B------:R0:W-:Y:S04]  /*398b0*/  STL.64 [R1+0x118], R18 ;  /* 0x0001181201007387 */ /* 0x0001e80000100a00 */
[----:B------:R-:W2:Y:S01]  /*398c0*/  LDL.LU.64 R26, [R1+0x25c8] ;  /* 0x0025c800011a7983 */ /* 0x000ea20000300a00 */
[----:B0-----:R-:W-:Y:S02]  /*398d0*/  IMAD.MOV.U32 R19, RZ, RZ, R24 ;  /* 0x000000ffff137224 */ /* 0x001fe400078e0018 */
[----:B------:R-:W-:-:S02]  /*398e0*/  IMAD.MOV.U32 R18, RZ, RZ, R25 ;  /* 0x000000ffff127224 */ /* 0x000fc400078e0019 */
[----:B------:R-:W2:Y:S01]  /*398f0*/  LDL.LU.64 R24, [R1+0x25c0] ;  /* 0x0025c00001187983 */ /* 0x000ea20000300a00 */
[----:B------:R-:W-:Y:S02]  /*39900*/  IMAD.MOV.U32 R16, RZ, RZ, R28 ;  /* 0x000000ffff107224 */ /* 0x000fe400078e001c */
[----:B------:R-:W-:Y:S01]  /*39910*/  IMAD.MOV.U32 R17, RZ, RZ, R0 ;  /* 0x000000ffff117224 */ /* 0x000fe200078e0000 */
[----:B------:R-:W-:Y:S04]  /*39920*/  STL [R1+0x24f8], R18 ;  /* 0x0024f81201007387 */ /* 0x000fe80000100800 */
[----:B------:R2:W-:Y:S01]  /*39930*/  STL [R1+0x24f4], R19 ;  /* 0x0024f41301007387 */ /* 0x0005e20000100800 */
[----:B----4-:R-:W-:Y:S06]  /*39940*/  HMMA.16816.F32.BF16 R8, R12, R4, R8 ;  /* 0x000000040c08723c */ /* 0x010fec0000041808 */
[----:B------:R-:W-:-:S02]  /*39950*/  IMAD.MOV.U32 R28, RZ, RZ, R5 ;  /* 0x000000ffff1c7224 */ /* 0x000fc400078e0005 */
[----:B------:R-:W-:Y:S01]  /*39960*/  IMAD.MOV.U32 R0, RZ, RZ, R4 ;  /* 0x000000ffff007224 */ /* 0x000fe200078e0004 */
[----:B--2---:R-:W-:Y:S01]  /*39970*/  HMMA.16816.F32.BF16 R16, R12, R16, R24 ;  /* 0x000000100c10723c */ /* 0x004fe20000041818 */
[----:B------:R-:W2:Y:S04]  /*39980*/  LDL.LU.64 R26, [R1+0x25b8] ;  /* 0x0025b800011a7983 */ /* 0x000ea80000300a00 */
[----:B------:R-:W2:-:S15]  /*39990*/  LDL.LU.64 R24, [R1+0x25b0] ;  /* 0x0025b00001187983 */ /* 0x000e9e0000300a00 */
[----:B------:R-:W-:-:S03]  /*399a0*/  NOP ;  /* 0x0000000000007918 */ /* 0x000fc60000000000 */
[----:B------:R3:W-:Y:S04]  /*399b0*/  STL.64 [R1+0x100], R16 ;  /* 0x0001001001007387 */ /* 0x0007e80000100a00 */
[----:B------:R-:W-:Y:S04]  /*399c0*/  STL.64 [R1+0x108], R18 ;  /* 0x0001081201007387 */ /* 0x000fe80000100a00 */
[----:B------:R-:W-:Y:S04]  /*399d0*/  STL.64 [R1+0xf0], R8 ;  /* 0x0000f00801007387 */ /* 0x000fe80000100a00 */
[----:B------:R-:W-:Y:S04]  /*399e0*/  STL.64 [R1+0xf8], R10 ;  /* 0x0000f80a01007387 */ /* 0x000fe80000100a00 */
[----:B------:R-:W-:Y:S04]  /*399f0*/  STL [R1+0x2500], R28 ;  /* 0x0025001c01007387 */ /* 0x000fe80000100800 */
[----:B------:R-:W-:Y:S04]  /*39a00*/  STL [R1+0x24fc], R0 ;  /* 0x0024fc0001007387 */ /* 0x000fe80000100800 */
[----:B------:R-:W4:Y:S01]  /*39a10*/  LDL.LU.64 R4, [R1] ;  /* 0x0000000001047983 */ /* 0x000f220000300a00 */
[----:B---3--:R-:W-:-:S02]  /*39a20*/  IMAD.MOV.U32 R17, RZ, RZ, R20 ;  /* 0x000000ffff117224 */ /* 0x008fc400078e0014 */
[----:B------:R-:W-:Y:S01]  /*39a30*/  IMAD.MOV.U32 R16, RZ, RZ, R21 ;  /* 0x000000ffff107224 */ /* 0x000fe200078e0015 */
[C---:B--2---:R-:W-:Y:S01]  /*39a40*/  HMMA.16816.F32.BF16 R24, R12.reuse, R20, R24 ;  /* 0x000000140c18723c */ /* 0x044fe20000041818 */
[----:B----4-:R0:W-:Y:S04]  /*39a50*/  STL.64 [R1+0x2528], R4 ;  /* 0x0025280401007387 */ /* 0x0101e80000100a00 */
[----:B------:R-:W2:Y:S04]  /*39a60*/  LDL.LU R20, [R1+0xc30] ;  /* 0x000c300001147983 */ /* 0x000ea80000300800 */
[----:B------:R-:W2:Y:S04]  /*39a70*/  LDL.LU R21, [R1+0xc34] ;  /* 0x000c340001157983 */ /* 0x000ea80000300800 */
[----:B------:R-:W3:Y:S04]  /*39a80*/  LDL.LU R22, [R1+0xc38] ;  /* 0x000c380001167983 */ /* 0x000ee80000300800 */
[----:B------:R-:W3:Y:S04]  /*39a90*/  LDL.LU R23, [R1+0xc3c] ;  /* 0x000c3c0001177983 */ /* 0x000ee80000300800 */
[----:B0-----:R-:W4:Y:S04]  /*39aa0*/  LDL.LU.64 R4, [R1+0x10] ;  /* 0x0000100001047983 */ /* 0x001f280000300a00 */
[----:B----4-:R0:W-:Y:S04]  /*39ab0*/  STL.64 [R1+0x2540], R4 ;  /* 0x0025400401007387 */ /* 0x0101e80000100a00 */
[----:B0-----:R-:W4:Y:S04]  /*39ac0*/  LDL.LU.64 R4, [R1+0x20] ;  /* 0x0000200001047983 */ /* 0x001f280000300a00 */
        /* <DEDUP_REMOVED lines=13> */
[----:B0-----:R-:W2:Y:S04]  /*39ba0*/  LDL.LU.64 R8, [R1+0x50] ;  /* 0x0000500001087983 */ /* 0x001ea80000300a00 */
[----:B--2---:R0:W-:Y:S04]  /*39bb0*/  STL.64 [R1+0x2590], R8 ;  /* 0x0025900801007387 */ /* 0x0041e80000100a00 */
[----:B0-----:R-:W2:Y:S04]  /*39bc0*/  LDL.LU.64 R8, [R1+0x60] ;  /* 0x0000600001087983 */ /* 0x001ea80000300a00 */
[----:B--2---:R-:W-:Y:S04]  /*39bd0*/  STL.64 [R1+0x25a8], R8 ;  /* 0x0025a80801007387 */ /* 0x004fe80000100a00 */
[----:B------:R-:W2:Y:S04]  /*39be0*/  LDL.LU.64 R4, [R1+0x30] ;  /* 0x0000300001047983 */ /* 0x000ea80000300a00 */
[----:B--2---:R0:W-:Y:S04]  /*39bf0*/  STL.64 [R1+0x2570], R4 ;  /* 0x0025700401007387 */ /* 0x0041e80000100a00 */
[----:B0-----:R-:W2:Y:S04]  /*39c00*/  LDL.LU.64 R4, [R1+0x40] ;  /* 0x0000400001047983 */ /* 0x001ea80000300a00 */
[----:B--2---:R0:W-:Y:S04]  /*39c10*/  STL.64 [R1+0x2588], R4 ;  /* 0x0025880401007387 */ /* 0x0041e80000100a00 */
[----:B0-----:R-:W2:Y:S04]  /*39c20*/  LDL.LU R4, [R1+0xcc0] ;  /* 0x000cc00001047983 */ /* 0x001ea80000300800 */
[----:B------:R-:W2:Y:S04]  /*39c30*/  LDL.LU R5, [R1+0xcc4] ;  /* 0x000cc40001057983 */ /* 0x000ea80000300800 */
[----:B------:R-:W4:Y:S04]  /*39c40*/  LDL.LU R6, [R1+0xcc8] ;  /* 0x000cc80001067983 */ /* 0x000f280000300800 */
[----:B------:R-:W4:Y:S04]  /*39c50*/  LDL.LU R7, [R1+0xccc] ;  /* 0x000ccc0001077983 */ /* 0x000f280000300800 */
[----:B------:R-:W3:Y:S04]  /*39c60*/  LDL.LU.64 R8, [R1+0x70] ;  /* 0x0000700001087983 */ /* 0x000ee80000300a00 */
[----:B----4-:R-:W-:Y:S04]  /*39c70*/  STL.64 [R1+0x25a0], R6 ;  /* 0x0025a00601007387 */ /* 0x010fe80000100a00 */
[----:B--2---:R0:W-:Y:S04]  /*39c80*/  STL.64 [R1+0x2598], R4 ;  /* 0x0025980401007387 */ /* 0x0041e80000100a00 */
[----:B0-----:R-:W2:Y:S04]  /*39c90*/  LDL.LU R4, [R1+0xcd0] ;  /* 0x000cd00001047983 */ /* 0x001ea80000300800 */
[----:B------:R-:W2:Y:S04]  /*39ca0*/  LDL.LU R5, [R1+0xcd4] ;  /* 0x000cd40001057983 */ /* 0x000ea80000300800 */
[----:B------:R-:W2:Y:S04]  /*39cb0*/  LDL.LU R6, [R1+0xcd8] ;  /* 0x000cd80001067983 */ /* 0x000ea80000300800 */
[----:B------:R-:W2:Y:S04]  /*39cc0*/  LDL.LU R7, [R1+0xcdc] ;  /* 0x000cdc0001077983 */ /* 0x000ea80000300800 */
[----:B---3--:R-:W-:Y:S04]  /*39cd0*/  STL.64 [R1+0x2538], R22 ;  /* 0x0025381601007387 */ /* 0x008fe80000100a00 */
        /* <DEDUP_REMOVED lines=17> */
[----:B------:R-:W-:Y:S04]  /*39df0*/  STL [R1+0x2504], R17 ;  /* 0x0025041101007387 */ /* 0x000fe80000100800 */
[----:B------:R-:W-:Y:S04]  /*39e00*/  STL.64 [R1+0x1fe8], R26 ;  /* 0x001fe81a01007387 */ /* 0x000fe80000100a00 */
[----:B------:R0:W-:Y:S04]  /*39e10*/  STL.64 [R1+0x1fe0], R24 ;  /* 0x001fe01801007387 */ /* 0x0001e80000100a00 */
[----:B0-----:R-:W4:Y:S04]  /*39e20*/  LDL.LU.64 R24, [R1+0xa0] ;  /* 0x0000a00001187983 */ /* 0x001f280000300a00 */
[----:B------:R-:W2:Y:S04]  /*39e30*/  LDL.64 R26, [R1+0xa8] ;  /* 0x0000a800011a7983 */ /* 0x000ea80000100a00 */
[----:B--2---:R-:W-:Y:S04]  /*39e40*/  STL.64 [R1+0x2478], R26 ;  /* 0x0024781a01007387 */ /* 0x004fe80000100a00 */
[----:B----4-:R0:W-:Y:S04]  /*39e50*/  STL.64 [R1+0x2470], R24 ;  /* 0x0024701801007387 */ /* 0x0101e80000100a00 */
[----:B0-----:R-:W2:Y:S04]  /*39e60*/  LDL.LU R24, [R1+0xce0] ;  /* 0x000ce00001187983 */ /* 0x001ea80000300800 */
[----:B------:R-:W2:Y:S04]  /*39e70*/  LDL.LU R25, [R1+0xce4] ;  /* 0x000ce40001197983 */ /* 0x000ea80000300800 */
[----:B------:R-:W2:Y:S04]  /*39e80*/  LDL.LU R26, [R1+0xce8] ;  /* 0x000ce800011a7983 */ /* 0x000ea80000300800 */
[----:B------:R-:W2:Y:S02]  /*39e90*/  LDL.LU R27, [R1+0xcec] ;  /* 0x000cec00011b7983 */ /* 0x000ea40000300800 */
[----:B--2---:R-:W-:-:S15]  /*39ea0*/  HMMA.16816.F32.BF16 R24, R12, R8, R24 ;  /* 0x000000080c18723c */ /* 0x004fde0000041818 */
[----:B------:R-:W-:-:S08]  /*39eb0*/  NOP ;  /* 0x0000000000007918 */ /* 0x000fd00000000000 */
[----:B------:R0:W-:Y:S04]  /*39ec0*/  STL.64 [R1+0x1c0], R24 ;  /* 0x0001c01801007387 */ /* 0x0001e80000100a00 */
[----:B------:R1:W-:Y:S01]  /*39ed0*/  STL.64 [R1+0x1c8], R26 ;  /* 0x0001c81a01007387 */ /* 0x0003e20000100a00 */
[----:B0-----:R-:W-:Y:S02]  /*39ee0*/  IMAD.MOV.U32 R25, RZ, RZ, R8 ;  /* 0x000000ffff197224 */ /* 0x001fe400078e0008 */
[----:B------:R-:W-:Y:S02]  /*39ef0*/  IMAD.MOV.U32 R24, RZ, RZ, R9 ;  /* 0x000000ffff187224 */ /* 0x000fe400078e0009 */
[----:B------:R-:W2:Y:S02]  /*39f00*/  LDL.LU.64 R8, [R1+0x25a8] ;  /* 0x0025a80001087983 */ /* 0x000ea40000300a00 */
[----:B--2---:R-:W-:Y:S06]  /*39f10*/  HMMA.16816.F32.BF16 R4, R12, R8, R4 ;  /* 0x000000080c04723c */ /* 0x004fec0000041804 */
[----:B-1----:R-:W-:-:S02]  /*39f20*/  IMAD.MOV.U32 R27, RZ, RZ, R8 ;  /* 0x000000ffff1b7224 */ /* 0x002fc400078e0008 */
        /* <DEDUP_REMOVED lines=52> */
[----:B------:R-:W3:Y:S04]  /*3a270*/  LDL.LU.64 R6, [R1+0x2510] ;  /* 0x0025100001067983 */ /* 0x000ee80000300a00 */
[----:B------:R-:W2:Y:S04]  /*3a280*/  LDL.LU.64 R4, [R1+0x2508] ;  /* 0x0025080001047983 */ /* 0x000ea80000300a00 */
[----:B---3--:R-:W-:Y:S01]  /*3a290*/  STL.64 [R1+0x2388], R6 ;  /* 0x0023880601007387 */ /* 0x008fe20000100a00 */
[----:B--2---:R-:W-:Y:S06]  /*3a2a0*/  HMMA.16816.F32.BF16 R20, R12, R4, R20 ;  /* 0x000000040c14723c */ /* 0x004fec0000041814 */
        /* <DEDUP_REMOVED lines=8> */
[----:B------:R-:W-:Y:S01]  /*3a330*/  IMAD.MOV.U32 R5, RZ, RZ, R28 ;  /* 0x000000ffff057224 */ /* 0x000fe200078e001c */
[----:B------:R-:W2:Y:S04]  /*3a340*/  LDL.LU R17, [R1+0x2504] ;  /* 0x0025040001117983 */ /* 0x000ea80000300800 */
[----:B------:R-:W3:Y:S04]  /*3a350*/  LDL.LU R28, [R1+0x2500] ;  /* 0x00250000011c7983 */ /* 0x000ee80000300800 */
[----:B------:R-:W-:Y:S04]  /*3a360*/  STL.64 [R1+0x23b0], R4 ;  /* 0x0023b00401007387 */ /* 0x000fe80000100a00 */
[----:B------:R-:W-:Y:S04]  /*3a370*/  STL.64 [R1+0x1f30], R22 ;  /* 0x001f301601007387 */ /* 0x000fe80000100a00 */
[----:B------:R0:W-:Y:S02]  /*3a380*/  STL.64 [R1+0x1f28], R20 ;  /* 0x001f281401007387 */ /* 0x0001e40000100a00 */
[----:B0-----:R-:W-:-:S02]  /*3a390*/  IMAD.MOV.U32 R20, RZ, RZ, R0 ;  /* 0x000000ffff147224 */ /* 0x001fc400078e0000 */
[----:B------:R-:W-:Y:S01]  /*3a3a0*/  IMAD.MOV.U32 R21, RZ, RZ, R18 ;  /* 0x000000ffff157224 */ /* 0x000fe200078e0012 */
[----:B------:R-:W4:Y:S04]  /*3a3b0*/  LDL.LU R0, [R1+0x24fc] ;  /* 0x0024fc0001007983 */ /* 0x000f280000300800 */
[----:B------:R-:W3:Y:S04]  /*3a3c0*/  LDL.LU R18, [R1+0x24f8] ;  /* 0x0024f80001127983 */ /* 0x000ee80000300800 */
[----:B------:R-:W2:Y:S04]  /*3a3d0*/  LDL R22, [R1+0x8] ;  /* 0x0000080001167983 */ /* 0x000ea80000100800 */
[----:B------:R-:W2:Y:S01]  /*3a3e0*/  LDL R23, [R1+0xc] ;  /* 0x00000c0001177983 */ /* 0x000ea20000100800 */
[----:B------:R-:W-:-:S02]  /*3a3f0*/  IMAD.MOV.U32 R4, RZ, RZ, R19 ;  /* 0x000000ffff047224 */ /* 0x000fc400078e0013 */
[----:B------:R-:W-:Y:S01]  /*3a400*/  IMAD.MOV.U32 R5, RZ, RZ, R29 ;  /* 0x000000ffff057224 */ /* 0x000fe200078e001d */
[----:B------:R-:W3:Y:S04]  /*3a410*/  LDL.LU R19, [R1+0x24f4] ;  /* 0x0024f40001137983 */ /* 0x000ee80000300800 */
[----:B------:R-:W3:Y:S04]  /*3a420*/  LDL.LU R29, [R1+0x24f0] ;  /* 0x0024f000011d7983 */ /* 0x000ee80000300800 */
[----:B------:R-:W-:Y:S04]  /*3a430*/  STL.64 [R1+0x23c8], R4 ;  /* 0x0023c80401007387 */ /* 0x000fe80000100a00 */
[----:B--2---:R-:W-:Y:S04]  /*3a440*/  STL.64 [R1+0x23a8], R22 ;  /* 0x0023a81601007387 */ /* 0x004fe80000100a00 */
[----:B------:R0:W-:Y:S04]  /*3a450*/  STL.64 [R1+0x23a0], R20 ;  /* 0x0023a01401007387 */ /* 0x0001e80000100a00 */
[----:B0-----:R-:W2:Y:S04]  /*3a460*/  LDL.LU R20, [R1+0x850] ;  /* 0x0008500001147983 */ /* 0x001ea80000300800 */
[----:B------:R-:W2:Y:S04]  /*3a470*/  LDL.LU R21, [R1+0x854] ;  /* 0x0008540001157983 */ /* 0x000ea80000300800 */
[----:B------:R-:W4:Y:S04]  /*3a480*/  LDL.LU R22, [R1+0x858] ;  /* 0x0008580001167983 */ /* 0x000f280000300800 */
[----:B------:R-:W4:Y:S01]  /*3a490*/  LDL.LU R23, [R1+0x85c] ;  /* 0x00085c0001177983 */ /* 0x000f220000300800 */
[----:B------:R-:W-:-:S02]  /*3a4a0*/  IMAD.MOV.U32 R4, RZ, RZ, R9 ;  /* 0x000000ffff047224 */ /* 0x000fc400078e0009 */
[----:B------:R-:W-:Y:S01]  /*3a4b0*/  IMAD.MOV.U32 R5, RZ, RZ, R8 ;  /* 0x000000ffff057224 */ /* 0x000fe200078e0008 */
[----:B------:R-:W3:Y:S04]  /*3a4c0*/  LDL.LU R9, [R1+0x24ec] ;  /* 0x0024ec0001097983 */ /* 0x000ee80000300800 */
[----:B------:R-:W3:Y:S04]  /*3a4d0*/  LDL.LU R8, [R1+0x24e8] ;  /* 0x0024e80001087983 */ /* 0x000ee80000300800 */
[----:B------:R-:W-:Y:S04]  /*3a4e0*/  STL.64 [R1+0x23e0], R4 ;  /* 0x0023e00401007387 */ /* 0x000fe80000100a00 */
[----:B----4-:R-:W-:Y:S04]  /*3a4f0*/  STL.64 [R1+0x23c0], R22 ;  /* 0x0023c01601007387 */ /* 0x010fe80000100a00 */
[----:B--2---:R0:W-:Y:S04]  /*3a500*/  STL.64 [R1+0x23b8], R20 ;  /* 0x0023b81401007387 */ /* 0x0041e80000100a00 */
        /* <DEDUP_REMOVED lines=19> */
[----:B------:R0:W-:Y:S02]  /*3a640*/  STL.64 [R1+0x2410], R4 ;  /* 0x0024100401007387 */ /* 0x0001e40000100a00 */
[----:B0-----:R-:W-:-:S02]  /*3a650*/  IMAD.MOV.U32 R4, RZ, RZ, R27 ;  /* 0x000000ffff047224 */ /* 0x001fc400078e001b */
[----:B------:R-:W-:-:S05]  /*3a660*/  IMAD.MOV.U32 R5, RZ, RZ, R26 ;  /* 0x000000ffff057224 */ /* 0x000fca00078e001a */
        /* <DEDUP_REMOVED lines=8> */
[----:B------:R-:W-:-:S05]  /*3a6f0*/  IMAD.MOV.U32 R5, RZ, RZ, R24 ;  /* 0x000000ffff057224 */ /* 0x000fca00078e0018 */
[----:B------:R0:W-:Y:S02]  /*3a700*/  STL.64 [R1+0x2440], R4 ;  /* 0x0024400401007387 */ /* 0x0001e40000100a00 */
[----:B0-----:R-:W-:Y:S02]  /*3a710*/  IMAD.MOV.U32 R4, RZ, RZ, R17 ;  /* 0x000000ffff047224 */ /* 0x001fe400078e0011 */
[----:B------:R-:W-:Y:S02]  /*3a720*/  IMAD.MOV.U32 R5, RZ, RZ, R16 ;  /* 0x000000ffff057224 */ /* 0x000fe400078e0010 */
[----:B---3--:R-:W-:Y:S02]  /*3a730*/  IMAD.MOV.U32 R16, RZ, RZ, R8 ;  /* 0x000000ffff107224 */ /* 0x008fe400078e0008 */
[----:B------:R-:W-:Y:S01]  /*3a740*/  IMAD.MOV.U32 R17, RZ, RZ, R9 ;  /* 0x000000ffff117224 */ /* 0x000fe200078e0009 */
[----:B----4-:R-:W-:Y:S04]  /*3a750*/  STL.64 [R1+0x2408], R22 ;  /* 0x0024081601007387 */ /* 0x010fe80000100a00 */
[----:B--2---:R0:W-:Y:S04]  /*3a760*/  STL.64 [R1+0x2400], R20 ;  /* 0x0024001401007387 */ /* 0x0041e80000100a00 */
[----:B0-----:R-:W2:Y:S04]  /*3a770*/  LDL.LU R20, [R1+0x890] ;  /* 0x0008900001147983 */ /* 0x001ea80000300800 */
[----:B------:R-:W2:Y:S04]  /*3a780*/  LDL.LU R21, [R1+0x894] ;  /* 0x0008940001157983 */ /* 0x000ea80000300800 */
[----:B------:R-:W3:Y:S04]  /*3a790*/  LDL.LU R22, [R1+0x898] ;  /* 0x0008980001167983 */ /* 0x000ee80000300800 */
[----:B------:R-:W3:Y:S04]  /*3a7a0*/  LDL.LU R23, [R1+0x89c] ;  /* 0x00089c0001177983 */ /* 0x000ee80000300800 */
        /* <DEDUP_REMOVED lines=9> */
[----:B---3--:R-:W-:Y:S04]  /*3a840*/  STL.64 [R1+0x2498], R14 ;  /* 0x0024980e01007387 */ /* 0x008fe80000100a00 */
[----:B--2---:R0:W-:Y:S04]  /*3a850*/  STL.64 [R1+0x2490], R12 ;  /* 0x0024900c01007387 */ /* 0x0041e80000100a00 */
[----:B------:R-:W4:Y:S04]  /*3a860*/  LDL.LU R10, [R1+0x24cc] ;  /* 0x0024cc00010a7983 */ /* 0x000f280000300800 */
[----:B------:R-:W4:Y:S04]  /*3a870*/  LDL.LU R11, [R1+0x24c8] ;  /* 0x0024c800010b7983 */ /* 0x000f280000300800 */
[----:B------:R1:W-:Y:S04]  /*3a880*/  STL.64 [R1+0x24a0], R16 ;  /* 0x0024a01001007387 */ /* 0x0003e80000100a00 */
[----:B0-----:R-:W2:Y:S04]  /*3a890*/  LDL.LU R12, [R1+0xa10] ;  /* 0x000a1000010c7983 */ /* 0x001ea80000300800 */
[----:B------:R-:W2:Y:S04]  /*3a8a0*/  LDL.LU R13, [R1+0xa14] ;  /* 0x000a1400010d7983 */ /* 0x000ea80000300800 */
[----:B------:R-:W3:Y:S04]  /*3a8b0*/  LDL.LU R14, [R1+0xa18] ;  /* 0x000a1800010e7983 */ /* 0x000ee80000300800 */
[----:B------:R-:W3:Y:S01]  /*3a8c0*/  LDL.LU R15, [R1+0xa1c] ;  /* 0x000a1c00010f7983 */ /* 0x000ee20000300800 */
[----:B-1----:R-:W-:-:S02]  /*3a8d0*/  IMAD.MOV.U32 R16, RZ, RZ, R2 ;  /* 0x000000ffff107224 */ /* 0x002fc400078e0002 */
[----:B------:R-:W-:Y:S01]  /*3a8e0*/  IMAD.MOV.U32 R17, RZ, RZ, R3 ;  /* 0x000000ffff117224 */ /* 0x000fe200078e0003 */
[----:B---3--:R-:W-:Y:S04]  /*3a8f0*/  STL.64 [R1+0x24b0], R14 ;  /* 0x0024b00e01007387 */ /* 0x008fe80000100a00 */
[----:B--2---:R0:W-:Y:S04]  /*3a900*/  STL.64 [R1+0x24a8], R12 ;  /* 0x0024a80c01007387 */ /* 0x0041e80000100a00 */
[----:B------:R-:W2:Y:S04]  /*3a910*/  LDL.LU R2, [R1+0x24c4] ;  /* 0x0024c40001027983 */ /* 0x000ea80000300800 */
[----:B------:R-:W3:Y:S04]  /*3a920*/  LDL.LU R3, [R1+0x24c0] ;  /* 0x0024c00001037983 */ /* 0x000ee80000300800 */
[----:B0-----:R-:W4:Y:S04]  /*3a930*/  LDL.LU R12, [R1+0xa20] ;  /* 0x000a2000010c7983 */ /* 0x001f280000300800 */
[----:B------:R-:W4:Y:S04]  /*3a940*/  LDL.LU R13, [R1+0xa24] ;  /* 0x000a2400010d7983 */ /* 0x000f280000300800 */
[----:B------:R-:W4:Y:S04]  /*3a950*/  LDL.LU R14, [R1+0xa28] ;  /* 0x000a2800010e7983 */ /* 0x000f280000300800 */
[----:B------:R-:W4:Y:S04]  /*3a960*/  LDL.LU R15, [R1+0xa2c] ;  /* 0x000a2c00010f7983 */ /* 0x000f280000300800 */
[----:B------:R-:W-:Y:S04]  /*3a970*/  STL.64 [R1+0x2458], R4 ;  /* 0x0024580401007387 */ /* 0x000fe80000100a00 */
[----:B------:R-:W-:Y:S04]  /*3a980*/  STL.64 [R1+0x2420], R22 ;  /* 0x0024201601007387 */ /* 0x000fe80000100a00 */
[----:B------:R0:W-:Y:S04]  /*3a990*/  STL.64 [R1+0x2418], R20 ;  /* 0x0024181401007387 */ /* 0x0001e80000100a00 */
        /* <DEDUP_REMOVED lines=8> */
[----:B------:R0:W-:Y:S04]  /*3aa20*/  STL.64 [R1+0x2480], R4 ;  /* 0x0024800401007387 */ /* 0x0001e80000100a00 */
[----:B0-----:R-:W4:Y:S04]  /*3aa30*/  LDL.LU R4, [R1+0x9f0] ;  /* 0x0009f00001047983 */ /* 0x001f280000300800 */
        /* <DEDUP_REMOVED lines=35> */
[----:B0-----:R-:W3:Y:S01]  /*3ac70*/  LDL.LU.64 R16, [R1+0x2488] ;  /* 0x0024880001107983 */ /* 0x001ee20000300a00 */
[C---:B------:R-:W-:Y:S06]  /*3ac80*/  HMMA.16816.F32.BF16 R24, R8.reuse, R24, R4 ;  /* 0x000000180818723c */ /* 0x040fec0000041804 */
[----:B---3--:R-:W-:Y:S01]  /*3ac90*/  HMMA.16816.F32.BF16 R12, R8, R16, R12 ;  /* 0x00000010080c723c */ /* 0x008fe2000004180c */
[----:B------:R-:W3:-:S15]  /*3aca0*/  LDL.LU R16, [R1+0x7f0] ;  /* 0x0007f00001107983 */ /* 0x000ede0000300800 */
[----:B------:R-:W-:-:S07]  /*3acb0*/  NOP ;  /* 0x0000000000007918 */ /* 0x000fce0000000000 */
[----:B------:R-:W-:Y:S04]  /*3acc0*/  STL.64 [R1+0x3a0], R12 ;  /* 0x0003a00c01007387 */ /* 0x000fe80000100a00 */
[----:B------:R-:W-:Y:S04]  /*3acd0*/  STL.64 [R1+0x3a8], R14 ;  /* 0x0003a80e01007387 */ /* 0x000fe80000100a00 */
[----:B------:R-:W0:Y:S04]  /*3ace0*/  LDSM.16.MT88.4 R12, [R29+UR4+0x6080] ;  /* 0x006080041d0c783b */ /* 0x000e280008004200 */
[----:B------:R-:W3:Y:S04]  /*3acf0*/  LDL.LU R17, [R1+0x7f4] ;  /* 0x0007f40001117983 */ /* 0x000ee80000300800 */
[----:B-1----:R-:W3:Y:S04]  /*3ad00*/  LDL.LU R18, [R1+0x7f8] ;  /* 0x0007f80001127983 */ /* 0x002ee80000300800 */
[----:B------:R-:W3:Y:S04]  /*3ad10*/  LDL.LU R19, [R1+0x7fc] ;  /* 0x0007fc0001137983 */ /* 0x000ee80000300800 */
[----:B0-----:R-:W-:Y:S04]  /*3ad20*/  STL.64 [R1+0x2288], R14 ;  /* 0x0022880e01007387 */ /* 0x001fe80000100a00 */
[----:B------:R0:W-:Y:S04]  /*3ad30*/  STL.64 [R1+0x2280], R12 ;  /* 0x0022800c01007387 */ /* 0x0001e80000100a00 */
[----:B0-----:R-:W4:Y:S04]  /*3ad40*/  LDL.LU R12, [R1+0x9e0] ;  /* 0x0009e000010c7983 */ /* 0x001f280000300800 */
[----:B------:R-:W4:Y:S04]  /*3ad50*/  LDL.LU R13, [R1+0x9e4] ;  /* 0x0009e400010d7983 */ /* 0x000f280000300800 */
[----:B------:R-:W4:Y:S04]  /*3ad60*/  LDL.LU R14, [R1+0x9e8] ;  /* 0x0009e800010e7983 */ /* 0x000f280000300800 */
[----:B------:R-:W4:Y:S04]  /*3ad70*/  LDL.LU R15, [R1+0x9ec] ;  /* 0x0009ec00010f7983 */ /* 0x000f280000300800 */
[----:B------:R-:W2:Y:S04]  /*3ad80*/  LDL.LU.64 R4, [R1+0x2480] ;  /* 0x0024800001047983 */ /* 0x000ea80000300a00 */
[----:B------:R-:W-:Y:S04]  /*3ad90*/  STL.64 [R1+0x390], R24 ;  /* 0x0003901801007387 */ /* 0x000fe80000100a00 */
[----:B------:R0:W-:Y:S04]  /*3ada0*/  STL.64 [R1+0x398], R26 ;  /* 0x0003981a01007387 */ /* 0x0001e80000100a00 */
[----:B0-----:R-:W3:Y:S04]  /*3adb0*/  LDL.LU.64 R26, [R1+0x2478] ;  /* 0x00247800011a7983 */ /* 0x001ee80000300a00 */
[----:B------:R-:W4:Y:S02]  /*3adc0*/  LDL.LU.64 R24, [R1+0x2470] ;  /* 0x0024700001187983 */ /* 0x000f240000300a00 */
[----:B----4-:R-:W-:-:S15]  /*3add0*/  HMMA.16816.F32.BF16 R12, R8, R24, R12 ;  /* 0x00000018080c723c */ /* 0x010fde000004180c */
[----:B------:R-:W-:-:S08]  /*3ade0*/  NOP ;  /* 0x0000000000007918 */ /* 0x000fd00000000000 */
[----:B------:R0:W-:Y:S04]  /*3adf0*/  STL.64 [R1+0x380], R12 ;  /* 0x0003800c01007387 */ /* 0x0001e80000100a00 */
[----:B------:R-:W-:Y:S04]  /*3ae00*/  STL.64 [R1+0x388], R14 ;  /* 0x0003880e01007387 */ /* 0x000fe80000100a00 */
[----:B0-----:R-:W4:Y:S04]  /*3ae10*/  LDL.LU R12, [R1+0x830] ;  /* 0x00083000010c7983 */ /* 0x001f280000300800 */
[----:B------:R-:W4:Y:S04]  /*3ae20*/  LDL.LU R13, [R1+0x834] ;  /* 0x00083400010d7983 */ /* 0x000f280000300800 */
[----:B---3--:R0:W-:Y:S04]  /*3ae30*/  STL.64 [R1+0x2358], R26 ;  /* 0x0023581a01007387 */ /* 0x0081e80000100a00 */
[----:B0-----:R-:W3:Y:S01]  /*3ae40*/  LDL.64 R26, [R1+0xc8] ;  /* 0x0000c800011a7983 */ /* 0x001ee20000100a00 */
[C---:B--2---:R-:W-:Y:S03]  /*3ae50*/  HMMA.16816.F32.BF16 R4, R8.reuse, R4, R20 ;  /* 0x000000040804723c */ /* 0x044fe60000041814 */
[----:B---3--:R0:W-:Y:S04]  /*3ae60*/  STL.64 [R1+0x2360], R26 ;  /* 0x0023601a01007387 */ /* 0x0081e80000100a00 */
[----:B0-----:R-:W4:Y:S04]  /*3ae70*/  LDL.64 R26, [R1+0xe8] ;  /* 0x0000e800011a7983 */ /* 0x001f280000100a00 */
[----:B------:R-:W2:Y:S04]  /*3ae80*/  LDL.LU.64 R22, [R1+0x2468] ;  /* 0x0024680001167983 */ /* 0x000ea80000300a00 */
[----:B------:R-:W2:Y:S08]  /*3ae90*/  LDL.LU.64 R20, [R1+0x2460] ;  /* 0x0024600001147983 */ /* 0x000eb00000300a00 */
        /* <DEDUP_REMOVED lines=54> */
[----:B------:R-:W3:-:S15]  /*3b200*/  LDL.LU.64 R20, [R1+0x23a0] ;  /* 0x0023a00001147983 */ /* 0x000ede0000300a00 */
[----:B------:R-:W-:-:S02]  /*3b210*/  NOP ;  /* 0x0000000000007918 */ /* 0x000fc40000000000 */
[----:B------:R-:W-:Y:S04]  /*3b220*/  STL.64 [R1+0x2f0], R4 ;  /* 0x0002f00401007387 */ /* 0x000fe80000100a00 */
[----:B------:R0:W-:Y:S04]  /*3b230*/  STL.64 [R1+0x2f8], R6 ;  /* 0x0002f80601007387 */ /* 0x0001e80000100a00 */
[----:B0-----:R-:W3:Y:S04]  /*3b240*/  LDL.LU.64 R6, [R1+0x2398] ;  /* 0x0023980001067983 */ /* 0x001ee80000300a00 */
[----:B------:R-:W3:Y:S01]  /*3b250*/  LDL.LU.64 R4, [R1+0x2390] ;  /* 0x0023900001047983 */ /* 0x000ee20000300a00 */
[----:B------:R-:W-:-:S02]  /*3b260*/  IMAD.MOV.U32 R14, RZ, RZ, R28 ;  /* 0x000000ffff0e7224 */ /* 0x000fc400078e001c */
[----:B------:R-:W-:Y:S01]  /*3b270*/  IMAD.MOV.U32 R15, RZ, RZ, R0 ;  /* 0x000000ffff0f7224 */ /* 0x000fe200078e0000 */
[----:B---3--:R-:W-:-:S15]  /*3b280*/  HMMA.16816.F32.BF16 R4, R8, R20, R4 ;  /* 0x000000140804723c */ /* 0x008fde0000041804 */
[----:B------:R-:W-:-:S08]  /*3b290*/  NOP ;  /* 0x0000000000007918 */ /* 0x000fd00000000000 */
[----:B------:R0:W-:Y:S01]  /*3b2a0*/  STL.64 [R1+0x2e0], R4 ;  /* 0x0002e00401007387 */ /* 0x0001e20000100a00 */
[----:B------:R-:W-:Y:S02]  /*3b2b0*/  IMAD.MOV.U32 R0, RZ, RZ, R6 ;  /* 0x000000ffff007224 */ /* 0x000fe400078e0006 */
[----:B------:R-:W-:Y:S02]  /*3b2c0*/  IMAD.MOV.U32 R28, RZ, RZ, R7 ;  /* 0x000000ffff1c7224 */ /* 0x000fe400078e0007 */
[----:B------:R-:W3:Y:S04]  /*3b2d0*/  LDL.LU.64 R6, [R1+0x2388] ;  /* 0x0023880001067983 */ /* 0x000ee80000300a00 */
[----:B0-----:R-:W4:Y:S04]  /*3b2e0*/  LDL.LU.64 R4, [R1+0x2380] ;  /* 0x0023800001047983 */ /* 0x001f280000300a00 */
[----:B--2---:R0:W-:Y:S01]  /*3b2f0*/  STL.64 [R1+0x2330], R22 ;  /* 0x0023301601007387 */ /* 0x0041e20000100a00 */
[----:B---3--:R-:W-:-:S02]  /*3b300*/  IMAD.MOV.U32 R20, RZ, RZ, R6 ;  /* 0x000000ffff147224 */ /* 0x008fc400078e0006 */
[----:B------:R-:W-:Y:S01]  /*3b310*/  IMAD.MOV.U32 R21, RZ, RZ, R7 ;  /* 0x000000ffff157224 */ /* 0x000fe200078e0007 */
[----:B------:R-:W2:Y:S04]  /*3b320*/  LDL.LU R6, [R1+0x237c] ;  /* 0x00237c0001067983 */ /* 0x000ea80000300800 */
[----:B------:R-:W2:Y:S04]  /*3b330*/  LDL.LU R7, [R1+0x2378] ;  /* 0x0023780001077983 */ /* 0x000ea80000300800 */
[----:B------:R-:W-:Y:S04]  /*3b340*/  STL [R1+0x1bcc], R28 ;  /* 0x001bcc1c01007387 */ /* 0x000fe80000100800 */
[----:B------:R-:W-:Y:S01]  /*3b350*/  STL [R1+0x1bc8], R0 ;  /* 0x001bc80001007387 */ /* 0x000fe20000100800 */
[----:B----4-:R-:W-:Y:S03]  /*3b360*/  HMMA.16816.F32.BF16 R8, R8, R4, R16 ;  /* 0x000000040808723c */ /* 0x010fe60000041810 */
[----:B------:R-:W3:Y:S04]  /*3b370*/  LDL.LU.64 R18, [R1+0x2370] ;  /* 0x0023700001127983 */ /* 0x000ee80000300a00 */
[----:B------:R-:W3:Y:S01]  /*3b380*/  LDL.LU.64 R16, [R1+0x2368] ;  /* 0x0023680001107983 */ /* 0x000ee20000300a00 */
[----:B0-----:R-:W-:-:S02]  /*3b390*/  IMAD.MOV.U32 R22, RZ, RZ, R3 ;  /* 0x000000ffff167224 */ /* 0x001fc400078e0003 */
[----:B------:R-:W-:-:S13]  /*3b3a0*/  IMAD.MOV.U32 R23, RZ, RZ, R2 ;  /* 0x000000ffff177224 */ /* 0x000fda00078e0002 */
[----:B------:R-:W-:Y:S01]  /*3b3b0*/  STL.64 [R1+0x2d0], R8 ;  /* 0x0002d00801007387 */ /* 0x000fe20000100a00 */
[----:B------:R-:W-:Y:S02]  /*3b3c0*/  IMAD.MOV.U32 R3, RZ, RZ, R10 ;  /* 0x000000ffff037224 */ /* 0x000fe400078e000a */
[----:B------:R-:W-:Y:S02]  /*3b3d0*/  IMAD.MOV.U32 R2, RZ, RZ, R11 ;  /* 0x000000ffff027224 */ /* 0x000fe400078e000b */
[----:B------:R-:W4:Y:S04]  /*3b3e0*/  LDL.64 R10, [R1+0xd8] ;  /* 0x0000d800010a7983 */ /* 0x000f280000100a00 */
[----:B--2---:R0:W-:Y:S04]  /*3b3f0*/  STL.64 [R1+0x2308], R6 ;  /* 0x0023080601007387 */ /* 0x0041e80000100a00 */
[----:B------:R-:W2:Y:S04]  /*3b400*/  LDL.LU R4, [R1+0x820] ;  /* 0x0008200001047983 */ /* 0x000ea80000300800 */
[----:B------:R-:W2:Y:S01]  /*3b410*/  LDL.LU R5, [R1+0x824] ;  /* 0x0008240001057983 */ /* 0x000ea20000300800 */
[----:B---3--:R-:W-:Y:S03]  /*3b420*/  HMMA.16816.F32.BF16 R12, R16, R26, R12 ;  /* 0x0000001a100c723c */ /* 0x008fe6000004180c */
[----:B0-----:R-:W2:Y:S04]  /*3b430*/  LDL.LU R6, [R1+0x828] ;  /* 0x0008280001067983 */ /* 0x001ea80000300800 */
[----:B------:R-:W2:Y:S04]  /*3b440*/  LDL.LU R7, [R1+0x82c] ;  /* 0x00082c0001077983 */ /* 0x000ea80000300800 */
[----:B------:R-:W-:Y:S04]  /*3b450*/  STL [R1+0x1bd4], R2 ;  /* 0x001bd40201007387 */ /* 0x000fe80000100800 */
[----:B------:R-:W-:Y:S08]  /*3b460*/  STL [R1+0x1bd0], R3 ;  /* 0x001bd00301007387 */ /* 0x000ff00000100800 */
[----:B------:R0:W-:Y:S04]  /*3b470*/  STL.64 [R1+0xa40], R12 ;  /* 0x000a400c01007387 */ /* 0x0001e80000100a00 */
[----:B------:R-:W-:Y:S01]  /*3b480*/  STL.64 [R1+0xa48], R14 ;  /* 0x000a480e01007387 */ /* 0x000fe20000100a00 */
[----:B0-----:R-:W-:-:S02]  /*3b490*/  IMAD.MOV.U32 R13, RZ, RZ, R26 ;  /* 0x000000ffff0d7224 */ /* 0x001fc400078e001a */
[----:B------:R-:W-:Y:S02]  /*3b4a0*/  IMAD.MOV.U32 R12, RZ, RZ, R27 ;  /* 0x000000ffff0c7224 */ /* 0x000fe400078e001b */
[----:B------:R-:W3:Y:S01]  /*3b4b0*/  LDL.LU.64 R26, [R1+0x2360] ;  /* 0x00236000011a7983 */ /* 0x000ee20000300a00 */
[----:B----4-:R-:W-:Y:S01]  /*3b4c0*/  IMAD.MOV.U32 R28, RZ, RZ, R11 ;  /* 0x000000ffff1c7224 */ /* 0x010fe200078e000b */
[----:B--2---:R-:W-:Y:S02]  /*3b4d0*/  HMMA.16816.F32.BF16 R4, R16, R10, R4 ;  /* 0x0000000a1004723c */ /* 0x004fe40000041804 */
[----:B------:R-:W0:-:S15]  /*3b4e0*/  LDSM.16.MT88.4 R8, [R29+UR4+0x6100] ;  /* 0x006100041d08783b */ /* 0x000e1e0008004200 */
[----:B------:R-:W-:-:S06]  /*3b4f0*/  NOP ;  /* 0x0000000000007918 */ /* 0x000fcc0000000000 */
[----:B------:R-:W-:Y:S04]  /*3b500*/  STL.64 [R1+0xa10], R4 ;  /* 0x000a100401007387 */ /* 0x000fe80000100a00 */
[----:B------:R3:W-:Y:S02]  /*3b510*/  STL.64 [R1+0xa18], R6 ;  /* 0x000a180601007387 */ /* 0x0007e40000100a00 */
[----:B---3--:R-:W-:Y:S02]  /*3b520*/  HMMA.16816.F32.BF16 R4, R16, R26, R20 ;  /* 0x0000001a1004723c */ /* 0x008fe40000041814 */
[----:B------:R-:W-:Y:S04]  /*3b530*/  STL [R1+0x2290], R29 ;  /* 0x0022901d01007387 */ /* 0x000fe80000100800 */
[----:B0-----:R-:W-:Y:S04]  /*3b540*/  STL.64 [R1+0x2170], R10 ;  /* 0x0021700a01007387 */ /* 0x001fe80000100a00 */
[----:B------:R-:W-:-:S13]  /*3b550*/  STL.64 [R1+0x2168], R8 ;  /* 0x0021680801007387 */ /* 0x000fda0000100a00 */
        /* <DEDUP_REMOVED lines=8> */
[----:B0-----:R-:W2:Y:S04]  /*3b5e0*/  LDL R6, [R1+0x78] ;  /* 0x0000780001067983 */ /* 0x001ea80000100800 */
[----:B------:R-:W2:Y:S04]  /*3b5f0*/  LDL R7, [R1+0x7c] ;  /* 0x00007c0001077983 */ /* 0x000ea80000100800 */
[----:B------:R-:W3:Y:S04]  /*3b600*/  LDL.LU R20, [R1+0x970] ;  /* 0x0009700001147983 */ /* 0x000ee80000300800 */
[----:B------:R-:W3:Y:S04]  /*3b610*/  LDL.LU R21, [R1+0x974] ;  /* 0x0009740001157983 */ /* 0x000ee80000300800 */
[----:B------:R-:W4:Y:S04]  /*3b620*/  LDL.LU R22, [R1+0x978] ;  /* 0x0009780001167983 */ /* 0x000f280000300800 */
[----:B------:R-:W4:Y:S04]  /*3b630*/  LDL.LU R23, [R1+0x97c] ;  /* 0x00097c0001177983 */ /* 0x000f280000300800 */
[----:B------:R-:W2:Y:S04]  /*3b640*/  LDL.LU R8, [R1+0x9a0] ;  /* 0x0009a00001087983 */ /* 0x000ea80000300800 */
[----:B------:R-:W2:Y:S04]  /*3b650*/  LDL.LU R9, [R1+0x9a4] ;  /* 0x0009a40001097983 */ /* 0x000ea80000300800 */
[----:B------:R-:W2:Y:S01]  /*3b660*/  LDL.LU R10, [R1+0x9a8] ;  /* 0x0009a800010a7983 */ /* 0x000ea20000300800 */
[----:B------:R-:W-:-:S02]  /*3b670*/  IMAD.MOV.U32 R15, RZ, RZ, R26 ;  /* 0x000000ffff0f7224 */ /* 0x000fc400078e001a */
[----:B------:R-:W-:Y:S01]  /*3b680*/  IMAD.MOV.U32 R14, RZ, RZ, R27 ;  /* 0x000000ffff0e7224 */ /* 0x000fe200078e001b */
[----:B------:R-:W2:Y:S04]  /*3b690*/  LDL.LU R11, [R1+0x9ac] ;  /* 0x0009ac00010b7983 */ /* 0x000ea80000300800 */
[----:B------:R-:W2:Y:S04]  /*3b6a0*/  LDL.64 R26, [R1+0xb8] ;  /* 0x0000b800011a7983 */ /* 0x000ea80000100a00 */
[----:B----4-:R0:W-:Y:S04]  /*3b6b0*/  STL.64 [R1+0x2340], R22 ;  /* 0x0023401601007387 */ /* 0x0101e80000100a00 */
[----:B---3--:R1:W-:Y:S04]  /*3b6c0*/  STL.64 [R1+0x2338], R20 ;  /* 0x0023381401007387 */ /* 0x0083e80000100a00 */
[----:B0-----:R-:W3:Y:S04]  /*3b6d0*/  LDL.64 R22, [R1+0x98] ;  /* 0x0000980001167983 */ /* 0x001ee80000100a00 */
[----:B---3--:R0:W-:Y:S04]  /*3b6e0*/  STL.64 [R1+0x2350], R22 ;  /* 0x0023501601007387 */ /* 0x0081e80000100a00 */
[----:B-1----:R-:W3:Y:S04]  /*3b6f0*/  LDL.LU R20, [R1+0x990] ;  /* 0x0009900001147983 */ /* 0x002ee80000300800 */
[----:B------:R-:W3:Y:S04]  /*3b700*/  LDL.LU R21, [R1+0x994] ;  /* 0x0009940001157983 */ /* 0x000ee80000300800 */
[----:B0-----:R-:W3:Y:S04]  /*3b710*/  LDL.LU R22, [R1+0x998] ;  /* 0x0009980001167983 */ /* 0x001ee80000300800 */
[----:B------:R-:W3:Y:S04]  /*3b720*/  LDL.LU R23, [R1+0x99c] ;  /* 0x00099c0001177983 */ /* 0x000ee80000300800 */
[----:B--2---:R0:W-:Y:S04]  /*3b730*/  STL.64 [R1+0x2328], R6 ;  /* 0x0023280601007387 */ /* 0x0041e80000100a00 */
[----:B0-----:R-:W2:Y:S04]  /*3b740*/  LDL.64 R6, [R1+0x88] ;  /* 0x0000880001067983 */ /* 0x001ea80000100a00 */
[----:B--2---:R0:W-:Y:S04]  /*3b750*/  STL.64 [R1+0x2348], R6 ;  /* 0x0023480601007387 */ /* 0x0041e80000100a00 */
[----:B------:R-:W2:Y:S04]  /*3b760*/  LDL.LU R4, [R1+0x980] ;  /* 0x0009800001047983 */ /* 0x000ea80000300800 */
[----:B------:R-:W2:Y:S04]  /*3b770*/  LDL.LU R5, [R1+0x984] ;  /* 0x0009840001057983 */ /* 0x000ea80000300800 */
[----:B0-----:R-:W2:Y:S04]  /*3b780*/  LDL.LU R6, [R1+0x988] ;  /* 0x0009880001067983 */ /* 0x001ea80000300800 */
[----:B------:R-:W2:Y:S04]  /*3b790*/  LDL.LU R7, [R1+0x98c] ;  /* 0x00098c0001077983 */ /* 0x000ea80000300800 */
[----:B------:R-:W-:Y:S04]  /*3b7a0*/  STL.64 [R1+0x22e0], R14 ;  /* 0x0022e00e01007387 */ /* 0x000fe80000100a00 */
[----:B------:R0:W-:Y:S04]  /*3b7b0*/  STL.64 [R1+0x22d8], R12 ;  /* 0x0022d80c01007387 */ /* 0x0001e80000100a00 */
[----:B0-----:R-:W4:Y:S04]  /*3b7c0*/  LDL.LU R12, [R1+0x930] ;  /* 0x00093000010c7983 */ /* 0x001f280000300800 */
[----:B------:R-:W4:Y:S04]  /*3b7d0*/  LDL.LU R13, [R1+0x934] ;  /* 0x00093400010d7983 */ /* 0x000f280000300800 */
[----:B------:R-:W3:Y:S04]  /*3b7e0*/  LDL.LU R14, [R1+0x938] ;  /* 0x00093800010e7983 */ /* 0x000ee80000300800 */
[----:B------:R-:W3:Y:S04]  /*3b7f0*/  LDL.LU R15, [R1+0x93c] ;  /* 0x00093c00010f7983 */ /* 0x000ee80000300800 */
[----:B---3--:R0:W-:Y:S04]  /*3b800*/  STL.64 [R1+0x22f0], R14 ;  /* 0x0022f00e01007387 */ /* 0x0081e80000100a00 */
[----:B----4-:R-:W-:Y:S04]  /*3b810*/  STL.64 [R1+0x22e8], R12 ;  /* 0x0022e80c01007387 */ /* 0x010fe80000100a00 */
[----:B0-----:R-:W3:Y:S01]  /*3b820*/  LDL.64 R14, [R1+0x58] ;  /* 0x00005800010e7983 */ /* 0x001ee20000100a00 */
[----:B------:R-:W-:Y:S03]  /*3b830*/  HMMA.16816.F32.BF16 R8, R16, R26, R8 ;  /* 0x0000001a1008723c */ /* 0x000fe60000041808 */
[----:B---3--:R0:W-:Y:S04]  /*3b840*/  STL.64 [R1+0x2300], R14 ;  /* 0x0023000e01007387 */ /* 0x0081e80000100a00 */
[----:B0-----:R-:W3:Y:S04]  /*3b850*/  LDL.64 R14, [R1+0x68] ;  /* 0x00006800010e7983 */ /* 0x001ee80000100a00 */
[----:B---3--:R0:W-:Y:S04]  /*3b860*/  STL.64 [R1+0x2320], R14 ;  /* 0x0023200e01007387 */ /* 0x0081e80000100a00 */
[----:B------:R-:W3:Y:S04]  /*3b870*/  LDL.LU R12, [R1+0x960] ;  /* 0x00096000010c7983 */ /* 0x000ee80000300800 */
[----:B------:R-:W3:Y:S04]  /*3b880*/  LDL.LU R13, [R1+0x964] ;  /* 0x00096400010d7983 */ /* 0x000ee80000300800 */
[----:B0-----:R-:W3:Y:S04]  /*3b890*/  LDL.LU R14, [R1+0x968] ;  /* 0x00096800010e7983 */ /* 0x001ee80000300800 */
[----:B------:R-:W3:Y:S04]  /*3b8a0*/  LDL.LU R15, [R1+0x96c] ;  /* 0x00096c00010f7983 */ /* 0x000ee80000300800 */
[----:B------:R-:W-:Y:S04]  /*3b8b0*/  STL.64 [R1+0x9a0], R8 ;  /* 0x0009a00801007387 */ /* 0x000fe80000100a00 */
[----:B------:R0:W-:Y:S02]  /*3b8c0*/  STL.64 [R1+0x9a8], R10 ;  /* 0x0009a80a01007387 */ /* 0x0001e40000100a00 */
[----:B0-----:R-:W-:-:S02]  /*3b8d0*/  IMAD.MOV.U32 R11, RZ, RZ, R26 ;  /* 0x000000ffff0b7224 */ /* 0x001fc400078e001a */
[----:B------:R-:W-:Y:S02]  /*3b8e0*/  IMAD.MOV.U32 R10, RZ, RZ, R27 ;  /* 0x000000ffff0a7224 */ /* 0x000fe400078e001b */
[----:B------:R-:W4:Y:S04]  /*3b8f0*/  LDL.LU.64 R26, [R1+0x2358] ;  /* 0x00235800011a7983 */ /* 0x000f280000300a00 */
[----:B------:R0:W-:Y:S04]  /*3b900*/  STL.64 [R1+0x22f8], R10 ;  /* 0x0022f80a01007387 */ /* 0x0001e80000100a00 */
[----:B------:R-:W3:Y:S04]  /*3b910*/  LDL.LU R8, [R1+0x940] ;  /* 0x0009400001087983 */ /* 0x000ee80000300800 */
[----:B------:R-:W3:Y:S04]  /*3b920*/  LDL.LU R9, [R1+0x944] ;  /* 0x0009440001097983 */ /* 0x000ee80000300800 */
[----:B0-----:R-:W3:Y:S04]  /*3b930*/  LDL.LU R10, [R1+0x948] ;  /* 0x00094800010a7983 */ /* 0x001ee80000300800 */
[----:B------:R-:W3:Y:S01]  /*3b940*/  LDL.LU R11, [R1+0x94c] ;  /* 0x00094c00010b7983 */ /* 0x000ee20000300800 */
[----:B----4-:R-:W-:-:S15]  /*3b950*/  HMMA.16816.F32.BF16 R20, R16, R26, R20 ;  /* 0x0000001a1014723c */ /* 0x010fde0000041814 */
[----:B------:R-:W-:-:S08]  /*3b960*/  NOP ;  /* 0x0000000000007918 */ /* 0x000fd00000000000 */
[----:B------:R-:W-:Y:S04]  /*3b970*/  STL.64 [R1+0x990], R20 ;  /* 0x0009901401007387 */ /* 0x000fe80000100a00 */
[----:B------:R0:W-:Y:S04]  /*3b980*/  STL.64 [R1+0x998], R22 ;  /* 0x0009981601007387 */ /* 0x0001e80000100a00 */
[----:B0-----:R-:W2:Y:S04]  /*3b990*/  LDL.LU.64 R22, [R1+0x2350] ;  /* 0x0023500001167983 */ /* 0x001ea80000300a00 */
[----:B------:R0:W-:Y:S04]  /*3b9a0*/  STL.64 [R1+0x2228], R26 ;  /* 0x0022281a01007387 */ /* 0x0001e80000100a00 */
[----:B0-----:R-:W4:Y:S01]  /*3b9b0*/  LDL.64 R26, [R1+0x48] ;  /* 0x00004800011a7983 */ /* 0x001f220000100a00 */
[----:B--2---:R-:W-:Y:S06]  /*3b9c0*/  HMMA.16816.F32.BF16 R4, R16, R22, R4 ;  /* 0x000000161004723c */ /* 0x004fec0000041804 */
[----:B------:R-:W-:-:S15]  /*3b9d0*/  IMAD.MOV.U32 R29, RZ, RZ, R23 ;  /* 0x000000ffff1d7224 */ /* 0x000fde00078e0017 */
[----:B------:R-:W-:-:S02]  /*3b9e0*/  NOP ;  /* 0x0000000000007918 */ /* 0x000fc40000000000 */
[----:B------:R-:W-:Y:S04]  /*3b9f0*/  STL.64 [R1+0x980], R4 ;  /* 0x0009800401007387 */ /* 0x000fe80000100a00 */
[----:B------:R0:W-:Y:S04]  /*3ba00*/  STL.64 [R1+0x988], R6 ;  /* 0x0009880601007387 */ /* 0x0001e80000100a00 */
[----:B0-----:R-:W2:Y:S04]  /*3ba10*/  LDL.LU.64 R6, [R1+0x2348] ;  /* 0x0023480001067983 */ /* 0x001ea80000300a00 */
[----:B------:R-:W2:Y:S04]  /*3ba20*/  LDL.LU.64 R22, [R1+0x2340] ;  /* 0x0023400001167983 */ /* 0x000ea80000300a00 */
[----:B------:R-:W2:Y:S04]  /*3ba30*/  LDL.LU.64 R20, [R1+0x2338] ;  /* 0x0023380001147983 */ /* 0x000ea80000300a00 */
[----:B------:R-:W4:Y:S01]  /*3ba40*/  LDL R0, [R1+0x1970] ;  /* 0x0019700001007983 */ /* 0x000f220000100800 */
[----:B--2---:R-:W-:-:S15]  /*3ba50*/  HMMA.16816.F32.BF16 R20, R16, R6, R20 ;  /* 0x000000061014723c */ /* 0x004fde0000041814 */
[----:B------:R-:W-:-:S08]  /*3ba60*/  NOP ;  /* 0x0000000000007918 */ /* 0x000fd00000000000 */
[----:B------:R0:W-:Y:S04]  /*3ba70*/  STL.64 [R1+0x970], R20 ;  /* 0x0009701401007387 */ /* 0x0001e80000100a00 */
[----:B------:R1:W-:Y:S01]  /*3ba80*/  STL.64 [R1+0x978], R22 ;  /* 0x0009781601007387 */ /* 0x0003e20000100a00 */
[----:B0-----:R-:W-:-:S03]  /*3ba90*/  IMAD.MOV.U32 R21, RZ, RZ, R6 ;  /* 0x000000ffff157224 */ /* 0x001fc600078e0006 */
[----:B-1----:R-:W2:Y:S01]  /*3baa0*/  LDL.LU.64 R22, [R1+0x2330] ;  /* 0x0023300001167983 */ /* 0x002ea20000300a00 */
[----:B------:R-:W-:-:S03]  /*3bab0*/  IMAD.MOV.U32 R20, RZ, RZ, R7 ;  /* 0x000000ffff147224 */ /* 0x000fc600078e0007 */
[----:B------:R-:W3:Y:S02]  /*3bac0*/  LDL.LU.64 R6, [R1+0x2328] ;  /* 0x0023280001067983 */ /* 0x000ee40000300a00 */
[C---:B---3--:R-:W-:Y:S02]  /*3bad0*/  HMMA.16816.F32.BF16 R4, R16.reuse, R6, R12 ;  /* 0x000000061004723c */ /* 0x048fe4000004180c */
[----:B--2---:R0:W-:Y:S04]  /*3bae0*/  STL.64 [R1+0x22b0], R22 ;  /* 0x0022b01601007387 */ /* 0x0041e80000100a00 */
[----:B------:R-:W-:Y:S04]  /*3baf0*/  STL.64 [R1+0x22a8], R20 ;  /* 0x0022a81401007387 */ /* 0x000fe80000100a00 */
[----:B0-----:R-:W2:Y:S04]  /*3bb00*/  LDL.64 R22, [R1+0x38] ;  /* 0x0000380001167983 */ /* 0x001ea80000100a00 */
[----:B------:R-:W3:Y:S09]  /*3bb10*/  LDL.LU.64 R14, [R1+0x2320] ;  /* 0x00232000010e7983 */ /* 0x000ef20000300a00 */
        /* <DEDUP_REMOVED lines=11> */
[----:B------:R-:W4:Y:S02]  /*3bbd0*/  LDL.LU.64 R14, [R1+0x2300] ;  /* 0x00230000010e7983 */ /* 0x000f240000300a00 */
[----:B----4-:R-:W-:Y:S02]  /*3bbe0*/  HMMA.16816.F32.BF16 R8, R16, R14, R8 ;  /* 0x0000000e1008723c */ /* 0x010fe40000041808 */
[----:B---3--:R-:W-:Y:S04]  /*3bbf0*/  STL.64 [R1+0x22a0], R6 ;  /* 0x0022a00601007387 */ /* 0x008fe80000100a00 */
[----:B------:R0:W-:Y:S04]  /*3bc00*/  STL.64 [R1+0x2298], R4 ;  /* 0x0022980401007387 */ /* 0x0001e80000100a00 */
[----:B0-----:R-:W2:Y:S04]  /*3bc10*/  LDL.LU R4, [R1+0x920] ;  /* 0x0009200001047983 */ /* 0x001ea80000300800 */
[----:B------:R-:W2:Y:S04]  /*3bc20*/  LDL.LU R5, [R1+0x924] ;  /* 0x0009240001057983 */ /* 0x000ea80000300800 */
[----:B------:R-:W2:Y:S04]  /*3bc30*/  LDL.LU R6, [R1+0x928] ;  /* 0x0009280001067983 */ /* 0x000ea80000300800 */
[----:B------:R-:W2:Y:S04]  /*3bc40*/  LDL.LU R7, [R1+0x92c] ;  /* 0x00092c0001077983 */ /* 0x000ea80000300800 */
        /* <DEDUP_REMOVED lines=11> */
[----:B0-----:R-:W4:Y:S01]  /*3bd00*/  LDL.LU.64 R14, [R1+0x22e0] ;  /* 0x0022e000010e7983 */ /* 0x001f220000300a00 */
[----:B--2---:R-:W-:Y:S01]  /*3bd10*/  HMMA.16816.F32.BF16 R4, R16, R22, R4 ;  /* 0x000000161004723c */ /* 0x004fe20000041804 */
[----:B------:R-:W-:-:S02]  /*3bd20*/  IMAD.MOV.U32 R3, RZ, RZ, R26 ;  /* 0x000000ffff037224 */ /* 0x000fc400078e001a */
[----:B------:R-:W-:Y:S02]  /*3bd30*/  IMAD.MOV.U32 R2, RZ, RZ, R27 ;  /* 0x000000ffff027224 */ /* 0x000fe400078e001b */
[----:B---3--:R-:W-:Y:S02]  /*3bd40*/  IMAD.MOV.U32 R26, RZ, RZ, R11 ;  /* 0x000000ffff1a7224 */ /* 0x008fe400078e000b */
[----:B------:R-:W-:Y:S01]  /*3bd50*/  IMAD.MOV.U32 R27, RZ, RZ, R10 ;  /* 0x000000ffff1b7224 */ /* 0x000fe200078e000a */
[----:B------:R-:W2:Y:S04]  /*3bd60*/  LDL.LU.64 R12, [R1+0x22d8] ;  /* 0x0022d800010c7983 */ /* 0x000ea80000300a00 */
[----:B------:R4:W-:Y:S11]  /*3bd70*/  STL.64 [R1+0x2240], R26 ;  /* 0x0022401a01007387 */ /* 0x0009f60000100a00 */
[----:B------:R-:W-:Y:S04]  /*3bd80*/  STL.64 [R1+0x830], R4 ;  /* 0x0008300401007387 */ /* 0x000fe80000100a00 */
[----:B------:R-:W-:Y:S01]  /*3bd90*/  STL.64 [R1+0x838], R6 ;  /* 0x0008380601007387 */ /* 0x000fe20000100a00 */
[----:B----4-:R-:W-:-:S02]  /*3bda0*/  IMAD.MOV.U32 R26, RZ, RZ, R15 ;  /* 0x000000ffff1a7224 */ /* 0x010fc400078e000f */
[----:B------:R-:W-:-:S05]  /*3bdb0*/  IMAD.MOV.U32 R27, RZ, RZ, R14 ;  /* 0x000000ffff1b7224 */ /* 0x000fca00078e000e */
[----:B------:R0:W-:Y:S04]  /*3bdc0*/  STL.64 [R1+0x2258], R26 ;  /* 0x0022581a01007387 */ /* 0x0001e80000100a00 */
[----:B------:R-:W3:Y:S04]  /*3bdd0*/  LDL.LU R24, [R1+0x5d0] ;  /* 0x0005d00001187983 */ /* 0x000ee80000300800 */
[----:B------:R-:W3:Y:S04]  /*3bde0*/  LDL.LU R25, [R1+0x5d4] ;  /* 0x0005d40001197983 */ /* 0x000ee80000300800 */
[----:B0-----:R-:W4:Y:S04]  /*3bdf0*/  LDL.LU R26, [R1+0x5d8] ;  /* 0x0005d800011a7983 */ /* 0x001f280000300800 */
[----:B------:R-:W4:Y:S01]  /*3be00*/  LDL.LU R27, [R1+0x5dc] ;  /* 0x0005dc00011b7983 */ /* 0x000f220000300800 */
[----:B------:R-:W-:-:S02]  /*3be10*/  IMAD.MOV.U32 R11, RZ, RZ, R22 ;  /* 0x000000ffff0b7224 */ /* 0x000fc400078e0016 */
[----:B------:R-:W-:Y:S01]  /*3be20*/  IMAD.MOV.U32 R10, RZ, RZ, R23 ;  /* 0x000000ffff0a7224 */ /* 0x000fe200078e0017 */
[----:B----4-:R2:W-:Y:S04]  /*3be30*/  STL.64 [R1+0x2268], R26 ;  /* 0x0022681a01007387 */ /* 0x0105e80000100a00 */
[----:B---3--:R-:W-:Y:S01]  /*3be40*/  STL.64 [R1+0x2260], R24 ;  /* 0x0022601801007387 */ /* 0x008fe20000100a00 */
[----:B--2---:R-:W-:Y:S02]  /*3be50*/  IMAD.MOV.U32 R26, RZ, RZ, R13 ;  /* 0x000000ffff1a7224 */ /* 0x004fe400078e000d */
[----:B------:R-:W-:-:S05]  /*3be60*/  IMAD.MOV.U32 R27, RZ, RZ, R12 ;  /* 0x000000ffff1b7224 */ /* 0x000fca00078e000c */
[----:B------:R-:W-:Y:S04]  /*3be70*/  STL.64 [R1+0x22b8], R26 ;  /* 0x0022b81a01007387 */ /* 0x000fe80000100a00 */
[----:B------:R-:W-:Y:S04]  /*3be80*/  STL.64 [R1+0x2210], R10 ;  /* 0x0022100a01007387 */ /* 0x000fe80000100a00 */
[----:B------:R0:W-:Y:S04]  /*3be90*/  STL.64 [R1+0x2208], R8 ;  /* 0x0022080801007387 */ /* 0x0001e80000100a00 */
[----:B0-----:R-:W2:Y:S04]  /*3bea0*/  LDL.LU R8, [R1+0x690] ;  /* 0x0006900001087983 */ /* 0x001ea80000300800 */
[----:B------:R-:W2:Y:S04]  /*3beb0*/  LDL.LU R9, [R1+0x694] ;  /* 0x0006940001097983 */ /* 0x000ea80000300800 */
[----:B------:R-:W3:Y:S04]  /*3bec0*/  LDL.LU R10, [R1+0x698] ;  /* 0x00069800010a7983 */ /* 0x000ee80000300800 */
[----:B------:R-:W3:Y:S04]  /*3bed0*/  LDL.LU R11, [R1+0x69c] ;  /* 0x00069c00010b7983 */ /* 0x000ee80000300800 */
[----:B------:R-:W4:Y:S04]  /*3bee0*/  LDL R22, [R1+0x18] ;  /* 0x0000180001167983 */ /* 0x000f280000100800 */
[----:B------:R-:W4:Y:S04]  /*3bef0*/  LDL R23, [R1+0x1c] ;  /* 0x00001c0001177983 */ /* 0x000f280000100800 */
[----:B----4-:R0:W-:Y:S04]  /*3bf00*/  STL.64 [R1+0x22c0], R22 ;  /* 0x0022c01601007387 */ /* 0x0101e80000100a00 */
[----:B------:R-:W4:Y:S04]  /*3bf10*/  LDL.LU R24, [R1+0x900] ;  /* 0x0009000001187983 */ /* 0x000f280000300800 */
[----:B------:R-:W4:Y:S04]  /*3bf20*/  LDL.LU R25, [R1+0x904] ;  /* 0x0009040001197983 */ /* 0x000f280000300800 */
[----:B------:R-:W2:Y:S04]  /*3bf30*/  LDL.LU R26, [R1+0x908] ;  /* 0x00090800011a7983 */ /* 0x000ea80000300800 */
[----:B------:R-:W2:Y:S04]  /*3bf40*/  LDL.LU R27, [R1+0x90c] ;  /* 0x00090c00011b7983 */ /* 0x000ea80000300800 */
[----:B--2---:R-:W-:Y:S04]  /*3bf50*/  STL.64 [R1+0x22d0], R26 ;  /* 0x0022d01a01007387 */ /* 0x004fe80000100a00 */
[----:B----4-:R1:W-:Y:S04]  /*3bf60*/  STL.64 [R1+0x22c8], R24 ;  /* 0x0022c81801007387 */ /* 0x0103e80000100a00 */
[----:B0-----:R-:W2:Y:S04]  /*3bf70*/  LDL R22, [R1+0x28] ;  /* 0x0000280001167983 */ /* 0x001ea80000100800 */
[----:B------:R-:W2:Y:S04]  /*3bf80*/  LDL R23, [R1+0x2c] ;  /* 0x00002c0001177983 */ /* 0x000ea80000100800 */
[----:B-1----:R-:W2:Y:S04]  /*3bf90*/  LDL.LU R24, [R1+0x910] ;  /* 0x0009100001187983 */ /* 0x002ea80000300800 */
[----:B------:R-:W2:Y:S04]  /*3bfa0*/  LDL.LU R25, [R1+0x914] ;  /* 0x0009140001197983 */ /* 0x000ea80000300800 */
[----:B------:R-:W2:Y:S04]  /*3bfb0*/  LDL.LU R26, [R1+0x918] ;  /* 0x00091800011a7983 */ /* 0x000ea80000300800 */
[----:B------:R-:W2:Y:S04]  /*3bfc0*/  LDL.LU R27, [R1+0x91c] ;  /* 0x00091c00011b7983 */ /* 0x000ea80000300800 */
        /* <DEDUP_REMOVED lines=20> */
[C---:B------:R-:W-:Y:S03]  /*3c110*/  HMMA.16816.F32.BF16 R20, R16.reuse, R22, R24 ;  /* 0x000000161014723c */ /* 0x040fe60000041818 */
        /* <DEDUP_REMOVED lines=18> */
[----:B------:R-:W2:-:S15]  /*3c240*/  LDL.LU.64 R26, [R1+0x22b8] ;  /* 0x0022b800011a7983 */ /* 0x000e9e0000300a00 */
[----:B------:R-:W-:-:S06]  /*3c250*/  NOP ;  /* 0x0000000000007918 */ /* 0x000fcc0000000000 */
[----:B------:R-:W-:Y:S04]  /*3c260*/  STL.64 [R1+0x7f0], R20 ;  /* 0x0007f01401007387 */ /* 0x000fe80000100a00 */
[----:B------:R0:W-:Y:S04]  /*3c270*/  STL.64 [R1+0x7f8], R22 ;  /* 0x0007f81601007387 */ /* 0x0001e80000100a00 */
[----:B0-----:R-:W4:Y:S04]  /*3c280*/  LDL.LU.64 R22, [R1+0x22b0] ;  /* 0x0022b00001167983 */ /* 0x001f280000300a00 */
[----:B------:R-:W3:Y:S01]  /*3c290*/  LDL.LU.64 R20, [R1+0x22a8] ;  /* 0x0022a80001147983 */ /* 0x000ee20000300a00 */
[----:B----4-:R-:W-:-:S15]  /*3c2a0*/  HMMA.16816.F32.BF16 R4, R16, R22, R4 ;  /* 0x000000161004723c */ /* 0x010fde0000041804 */
[----:B------:R-:W-:-:S08]  /*3c2b0*/  NOP ;  /* 0x0000000000007918 */ /* 0x000fd00000000000 */
[----:B------:R-:W-:Y:S04]  /*3c2c0*/  STL.64 [R1+0x5a0], R4 ;  /* 0x0005a00401007387 */ /* 0x000fe80000100a00 */
[----:B------:R0:W-:Y:S04]  /*3c2d0*/  STL.64 [R1+0x5a8], R6 ;  /* 0x0005a80601007387 */ /* 0x0001e80000100a00 */
[----:B0-----:R-:W4:Y:S04]  /*3c2e0*/  LDL.LU.64 R6, [R1+0x22a0] ;  /* 0x0022a00001067983 */ /* 0x001f280000300a00 */
[----:B------:R-:W3:Y:S04]  /*3c2f0*/  LDL.LU.64 R4, [R1+0x2298] ;  /* 0x0022980001047983 */ /* 0x000ee80000300a00 */
[----:B------:R0:W-:Y:S04]  /*3c300*/  STL.64 [R1+0x2188], R22 ;  /* 0x0021881601007387 */ /* 0x0001e80000100a00 */
[----:B0-----:R-:W3:Y:S01]  /*3c310*/  LDL R22, [R1+0x98] ;  /* 0x0000980001167983 */ /* 0x001ee20000100800 */
[----:B------:R-:W-:-:S03]  /*3c320*/  IMAD.MOV.U32 R23, RZ, RZ, R29 ;  /* 0x000000ffff177224 */ /* 0x000fc600078e001d */
[----:B------:R-:W3:Y:S01]  /*3c330*/  LDL.LU R29, [R1+0x2290] ;  /* 0x00229000011d7983 */ /* 0x000ee20000300800 */
[----:B----4-:R-:W-:Y:S03]  /*3c340*/  HMMA.16816.F32.BF16 R16, R16, R6, R12 ;  /* 0x000000061010723c */ /* 0x010fe6000004180c */
[----:B------:R-:W2:Y:S04]  /*3c350*/  LDL.LU.64 R14, [R1+0x2288] ;  /* 0x00228800010e7983 */ /* 0x000ea80000300a00 */
[----:B------:R-:W2:-:S15]  /*3c360*/  LDL.LU.64 R12, [R1+0x2280] ;  /* 0x00228000010c7983 */ /* 0x000e9e0000300a00 */
[----:B------:R-:W-:-:S01]  /*3c370*/  NOP ;  /* 0x0000000000007918 */ /* 0x000fc20000000000 */
[----:B------:R-:W-:Y:S04]  /*3c380*/  STL.64 [R1+0x560], R16 ;  /* 0x0005601001007387 */ /* 0x000fe80000100a00 */
[----:B------:R0:W-:Y:S04]  /*3c390*/  STL.64 [R1+0x568], R18 ;  /* 0x0005681201007387 */ /* 0x0001e80000100a00 */
[----:B0-----:R-:W4:Y:S04]  /*3c3a0*/  LDL R18, [R1+0xd8] ;  /* 0x0000d80001127983 */ /* 0x001f280000100800 */
        /* <DEDUP_REMOVED lines=13> */
[----:B------:R-:W-:Y:S04]  /*3c480*/  STL.64 [R1+0xb20], R16 ;  /* 0x000b201001007387 */ /* 0x000fe80000100a00 */
[----:B------:R-:W-:Y:S04]  /*3c490*/  STL.64 [R1+0xb28], R18 ;  /* 0x000b281201007387 */ /* 0x000fe80000100a00 */
[----:B---3--:R-:W0:Y:S04]  /*3c4a0*/  LDSM.16.MT88.4 R16, [R29+UR4+0x6180] ;  /* 0x006180041d10783b */ /* 0x008e280008004200 */
[----:B0-----:R-:W-:Y:S04]  /*3c4b0*/  STL.64 [R1+0x2078], R18 ;  /* 0x0020781201007387 */ /* 0x001fe80000100a00 */
[----:B------:R-:W-:Y:S04]  /*3c4c0*/  STL.64 [R1+0x2070], R16 ;  /* 0x0020701001007387 */ /* 0x000fe80000100a00 */
[----:B------:R-:W-:Y:S01]  /*3c4d0*/  STL [R1+0x1974], R29 ;  /* 0x0019741d01007387 */ /* 0x000fe20000100800 */
        /* <DEDUP_REMOVED lines=14> */
[----:B--2---:R-:W-:-:S15]  /*3c5c0*/  HMMA.16816.F32.BF16 R8, R12, R26, R8 ;  /* 0x0000001a0c08723c */ /* 0x004fde0000041808 */
[----:B------:R-:W-:-:S08]  /*3c5d0*/  NOP ;  /* 0x0000000000007918 */ /* 0x000fd00000000000 */
[----:B------:R-:W-:Y:S04]  /*3c5e0*/  STL.64 [R1+0xa50], R8 ;  /* 0x000a500801007387 */ /* 0x000fe80000100a00 */
[----:B------:R0:W-:Y:S04]  /*3c5f0*/  STL.64 [R1+0xa58], R10 ;  /* 0x000a580a01007387 */ /* 0x0001e80000100a00 */
[----:B0-----:R-:W2:Y:S04]  /*3c600*/  LDL.LU.64 R10, [R1+0x2220] ;  /* 0x00222000010a7983 */ /* 0x001ea80000300a00 */
[----:B------:R-:W2:Y:S01]  /*3c610*/  LDL.LU.64 R8, [R1+0x2218] ;  /* 0x0022180001087983 */ /* 0x000ea20000300a00 */
[----:B------:R-:W-:-:S02]  /*3c620*/  IMAD.MOV.U32 R18, RZ, RZ, R21 ;  /* 0x000000ffff127224 */ /* 0x000fc400078e0015 */
[----:B------:R-:W-:Y:S01]  /*3c630*/  IMAD.MOV.U32 R19, RZ, RZ, R20 ;  /* 0x000000ffff137224 */ /* 0x000fe200078e0014 */
[----:B------:R0:W-:Y:S04]  /*3c640*/  STL.64 [R1+0x2148], R26 ;  /* 0x0021481a01007387 */ /* 0x0001e80000100a00 */
[----:B------:R-:W3:Y:S04]  /*3c650*/  LDL.LU R24, [R1+0x680] ;  /* 0x0006800001187983 */ /* 0x000ee80000300800 */
[----:B------:R-:W3:Y:S04]  /*3c660*/  LDL.LU R25, [R1+0x684] ;  /* 0x0006840001197983 */ /* 0x000ee80000300800 */
[----:B0-----:R-:W3:Y:S04]  /*3c670*/  LDL.LU R26, [R1+0x688] ;  /* 0x00068800011a7983 */ /* 0x001ee80000300800 */
[----:B------:R-:W3:Y:S01]  /*3c680*/  LDL.LU R27, [R1+0x68c] ;  /* 0x00068c00011b7983 */ /* 0x000ee20000300800 */
[----:B--2---:R-:W-:Y:S03]  /*3c690*/  HMMA.16816.F32.BF16 R20, R12, R22, R8 ;  /* 0x000000160c14723c */ /* 0x004fe60000041808 */
[----:B------:R-:W2:Y:S04]  /*3c6a0*/  LDL.LU.64 R10, [R1+0x2210] ;  /* 0x00221000010a7983 */ /* 0x000ea80000300a00 */
[----:B------:R-:W4:-:S15]  /*3c6b0*/  LDL.LU.64 R8, [R1+0x2208] ;  /* 0x0022080001087983 */ /* 0x000f1e0000300a00 */
[----:B------:R-:W-:-:S01]  /*3c6c0*/  NOP ;  /* 0x0000000000007918 */ /* 0x000fc20000000000 */
[----:B------:R-:W-:Y:S04]  /*3c6d0*/  STL.64 [R1+0xa30], R20 ;  /* 0x000a301401007387 */ /* 0x000fe80000100a00 */
[----:B------:R0:W-:Y:S04]  /*3c6e0*/  STL.64 [R1+0xa38], R22 ;  /* 0x000a381601007387 */ /* 0x0001e80000100a00 */
[----:B0-----:R-:W3:Y:S04]  /*3c6f0*/  LDL.64 R22, [R1+0x18] ;  /* 0x0000180001167983 */ /* 0x001ee80000100a00 */
[----:B---3--:R0:W-:Y:S04]  /*3c700*/  STL.64 [R1+0x21a0], R22 ;  /* 0x0021a01601007387 */ /* 0x0081e80000100a00 */
[----:B------:R-:W3:Y:S01]  /*3c710*/  LDL.LU R16, [R1+0x620] ;  /* 0x0006200001107983 */ /* 0x000ee20000300800 */
[----:B0-----:R-:W-:-:S15]  /*3c720*/  HMMA.16816.F32.BF16 R20, R12, R18, R24 ;  /* 0x000000120c14723c */ /* 0x001fde0000041818 */
[----:B------:R-:W-:-:S08]  /*3c730*/  NOP ;  /* 0x0000000000007918 */ /* 0x000fd00000000000 */
[----:B------:R-:W-:Y:S04]  /*3c740*/  STL.64 [R1+0xa00], R20 ;  /* 0x000a001401007387 */ /* 0x000fe80000100a00 */
[----:B------:R-:W-:Y:S04]  /*3c750*/  STL.64 [R1+0xa08], R22 ;  /* 0x000a081601007387 */ /* 0x000fe80000100a00 */
[----:B------:R-:W3:Y:S04]  /*3c760*/  LDL.LU R17, [R1+0x624] ;  /* 0x0006240001117983 */ /* 0x000ee80000300800 */
[----:B------:R-:W2:Y:S04]  /*3c770*/  LDL.LU R18, [R1+0x628] ;  /* 0x0006280001127983 */ /* 0x000ea80000300800 */
[----:B------:R-:W2:Y:S01]  /*3c780*/  LDL.LU R19, [R1+0x62c] ;  /* 0x00062c0001137983 */ /* 0x000ea20000300800 */
[----:B----4-:R-:W-:-:S02]  /*3c790*/  IMAD.MOV.U32 R26, RZ, RZ, R9 ;  /* 0x000000ffff1a7224 */ /* 0x010fc400078e0009 */
[----:B------:R-:W-:Y:S01]  /*3c7a0*/  IMAD.MOV.U32 R27, RZ, RZ, R8 ;  /* 0x000000ffff1b7224 */ /* 0x000fe200078e0008 */
[----:B--2---:R0:W-:Y:S04]  /*3c7b0*/  STL.64 [R1+0x21b0], R18 ;  /* 0x0021b01201007387 */ /* 0x0041e80000100a00 */
[----:B---3--:R-:W-:Y:S04]  /*3c7c0*/  STL.64 [R1+0x21a8], R16 ;  /* 0x0021a81001007387 */ /* 0x008fe80000100a00 */
[----:B------:R1:W-:Y:S01]  /*3c7d0*/  STL.64 [R1+0x21e0], R26 ;  /* 0x0021e01a01007387 */ /* 0x0003e20000100a00 */
[----:B0-----:R-:W-:-:S02]  /*3c7e0*/  IMAD.MOV.U32 R18, RZ, RZ, R11 ;  /* 0x000000ffff127224 */ /* 0x001fc400078e000b */
[----:B------:R-:W-:-:S05]  /*3c7f0*/  IMAD.MOV.U32 R19, RZ, RZ, R10 ;  /* 0x000000ffff137224 */ /* 0x000fca00078e000a */
[----:B------:R-:W-:Y:S04]  /*3c800*/  STL.64 [R1+0x21c0], R18 ;  /* 0x0021c01201007387 */ /* 0x000fe80000100a00 */
[----:B------:R-:W2:Y:S01]  /*3c810*/  LDL.64 R22, [R1+0x28] ;  /* 0x0000280001167983 */ /* 0x000ea20000100a00 */
[----:B-1----:R-:W-:Y:S02]  /*3c820*/  IMAD.MOV.U32 R26, RZ, RZ, R5 ;  /* 0x000000ffff1a7224 */ /* 0x002fe400078e0005 */
[----:B------:R-:W-:Y:S01]  /*3c830*/  IMAD.MOV.U32 R27, RZ, RZ, R4 ;  /* 0x000000ffff1b7224 */ /* 0x000fe200078e0004 */
[----:B--2---:R0:W-:Y:S04]  /*3c840*/  STL.64 [R1+0x21b8], R22 ;  /* 0x0021b81601007387 */ /* 0x0041e80000100a00 */
[----:B------:R-:W2:Y:S04]  /*3c850*/  LDL.LU R20, [R1+0x630] ;  /* 0x0006300001147983 */ /* 0x000ea80000300800 */
[----:B------:R-:W2:Y:S04]  /*3c860*/  LDL.LU R21, [R1+0x634] ;  /* 0x0006340001157983 */ /* 0x000ea80000300800 */
[----:B0-----:R-:W3:Y:S04]  /*3c870*/  LDL.LU R22, [R1+0x638] ;  /* 0x0006380001167983 */ /* 0x001ee80000300800 */
[----:B------:R-:W3:Y:S04]  /*3c880*/  LDL.LU R23, [R1+0x63c] ;  /* 0x00063c0001177983 */ /* 0x000ee80000300800 */
[----:B------:R0:W-:Y:S01]  /*3c890*/  STL.64 [R1+0x21f8], R26 ;  /* 0x0021f81a01007387 */ /* 0x0001e20000100a00 */
[----:B------:R-:W-:-:S02]  /*3c8a0*/  IMAD.MOV.U32 R18, RZ, RZ, R3 ;  /* 0x000000ffff127224 */ /* 0x000fc400078e0003 */
[----:B------:R-:W-:Y:S01]  /*3c8b0*/  IMAD.MOV.U32 R19, RZ, RZ, R2 ;  /* 0x000000ffff137224 */ /* 0x000fe200078e0002 */
[----:B---3--:R-:W-:Y:S04]  /*3c8c0*/  STL.64 [R1+0x21d0], R22 ;  /* 0x0021d01601007387 */ /* 0x008fe80000100a00 */
[----:B--2---:R-:W-:Y:S04]  /*3c8d0*/  STL.64 [R1+0x21c8], R20 ;  /* 0x0021c81401007387 */ /* 0x004fe80000100a00 */
[----:B------:R-:W2:Y:S04]  /*3c8e0*/  LDL.LU R4, [R1+0x670] ;  /* 0x0006700001047983 */ /* 0x000ea80000300800 */
[----:B------:R-:W2:Y:S04]  /*3c8f0*/  LDL.LU R5, [R1+0x674] ;  /* 0x0006740001057983 */ /* 0x000ea80000300800 */
[----:B------:R-:W2:Y:S04]  /*3c900*/  LDL.LU R6, [R1+0x678] ;  /* 0x0006780001067983 */ /* 0x000ea80000300800 */
[----:B------:R-:W2:Y:S04]  /*3c910*/  LDL.LU R7, [R1+0x67c] ;  /* 0x00067c0001077983 */ /* 0x000ea80000300800 */
[----:B0-----:R-:W2:Y:S04]  /*3c920*/  LDL.64 R26, [R1+0x78] ;  /* 0x00007800011a7983 */ /* 0x001ea80000100a00 */
[----:B------:R0:W-:Y:S04]  /*3c930*/  STL.64 [R1+0x21d8], R18 ;  /* 0x0021d81201007387 */ /* 0x0001e80000100a00 */
        /* <DEDUP_REMOVED lines=14> */
[----:B------:R-:W3:Y:S04]  /*3ca20*/  LDL.LU R8, [R1+0x5c0] ;  /* 0x0005c00001087983 */ /* 0x000ee80000300800 */
[----:B------:R-:W3:Y:S04]  /*3ca30*/  LDL.LU R9, [R1+0x5c4] ;  /* 0x0005c40001097983 */ /* 0x000ee80000300800 */
[----:B------:R-:W4:Y:S04]  /*3ca40*/  LDL.LU R10, [R1+0x5c8] ;  /* 0x0005c800010a7983 */ /* 0x000f280000300800 */
[----:B------:R-:W4:Y:S01]  /*3ca50*/  LDL.LU R11, [R1+0x5cc] ;  /* 0x0005cc00010b7983 */ /* 0x000f220000300800 */
[----:B--2---:R-:W-:Y:S03]  /*3ca60*/  HMMA.16816.F32.BF16 R4, R12, R26, R4 ;  /* 0x0000001a0c04723c */ /* 0x004fe60000041804 */
[----:B----4-:R-:W-:Y:S04]  /*3ca70*/  STL.64 [R1+0x2180], R10 ;  /* 0x0021800a01007387 */ /* 0x010fe80000100a00 */
        /* <DEDUP_REMOVED lines=25> */
[----:B------:R-:W4:-:S15]  /*3cc10*/  LDL.LU.64 R18, [R1+0x21d8] ;  /* 0x0021d80001127983 */ /* 0x000f1e0000300a00 */
[----:B------:R-:W-:-:S06]  /*3cc20*/  NOP ;  /* 0x0000000000007918 */ /* 0x000fcc0000000000 */
[----:B------:R-:W-:Y:S04]  /*3cc30*/  STL.64 [R1+0x9b0], R24 ;  /* 0x0009b01801007387 */ /* 0x000fe80000100a00 */
[----:B------:R0:W-:Y:S04]  /*3cc40*/  STL.64 [R1+0x9b8], R26 ;  /* 0x0009b81a01007387 */ /* 0x0001e80000100a00 */
[----:B0-----:R-:W2:Y:S04]  /*3cc50*/  LDL.64 R26, [R1+0xc8] ;  /* 0x0000c800011a7983 */ /* 0x001ea80000100a00 */
[----:B--2---:R0:W-:Y:S04]  /*3cc60*/  STL.64 [R1+0x2150], R26 ;  /* 0x0021501a01007387 */ /* 0x0041e80000100a00 */
[----:B------:R-:W2:Y:S04]  /*3cc70*/  LDL.LU R24, [R1+0x1e0] ;  /* 0x0001e00001187983 */ /* 0x000ea80000300800 */
[----:B------:R-:W2:Y:S04]  /*3cc80*/  LDL.LU R25, [R1+0x1e4] ;  /* 0x0001e40001197983 */ /* 0x000ea80000300800 */
[----:B0-----:R-:W3:Y:S04]  /*3cc90*/  LDL.LU R26, [R1+0x1e8] ;  /* 0x0001e800011a7983 */ /* 0x001ee80000300800 */
[----:B------:R-:W3:Y:S01]  /*3cca0*/  LDL.LU R27, [R1+0x1ec] ;  /* 0x0001ec00011b7983 */ /* 0x000ee20000300800 */
[C---:B----4-:R-:W-:Y:S03]  /*3ccb0*/  HMMA.16816.F32.BF16 R16, R12.reuse, R18, R20 ;  /* 0x000000120c10723c */ /* 0x050fe60000041814 */
[----:B---3--:R0:W-:Y:S04]  /*3ccc0*/  STL.64 [R1+0x2160], R26 ;  /* 0x0021601a01007387 */ /* 0x0081e80000100a00 */
[----:B--2---:R-:W-:Y:S04]  /*3ccd0*/  STL.64 [R1+0x2158], R24 ;  /* 0x0021581801007387 */ /* 0x004fe80000100a00 */
[----:B0-----:R-:W2:Y:S04]  /*3cce0*/  LDL.64 R26, [R1+0xe8] ;  /* 0x0000e800011a7983 */ /* 0x001ea80000100a00 */
        /* <DEDUP_REMOVED lines=16> */
[----:B0-----:R-:W-:Y:S02]  /*3cdf0*/  IMAD.MOV.U32 R17, RZ, RZ, R22 ;  /* 0x000000ffff117224 */ /* 0x001fe400078e0016 */
[----:B------:R-:W-:Y:S02]  /*3ce00*/  IMAD.MOV.U32 R16, RZ, RZ, R23 ;  /* 0x000000ffff107224 */ /* 0x000fe400078e0017 */
[----:B------:R-:W3:Y:S02]  /*3ce10*/  LDL.LU.64 R22, [R1+0x21a0] ;  /* 0x0021a00001167983 */ /* 0x000ee40000300a00 */
[----:B---3--:R-:W-:Y:S06]  /*3ce20*/  HMMA.16816.F32.BF16 R8, R12, R22, R8 ;  /* 0x000000160c08723c */ /* 0x008fec0000041808 */
[----:B-1----:R-:W-:-:S02]  /*3ce30*/  IMAD.MOV.U32 R19, RZ, RZ, R22 ;  /* 0x000000ffff137224 */ /* 0x002fc400078e0016 */
[----:B------:R-:W-:-:S15]  /*3ce40*/  IMAD.MOV.U32 R18, RZ, RZ, R23 ;  /* 0x000000ffff127224 */ /* 0x000fde00078e0017 */
[----:B------:R-:W-:Y:S04]  /*3ce50*/  STL.64 [R1+0x6c0], R8 ;  /* 0x0006c00801007387 */ /* 0x000fe80000100a00 */
[----:B------:R0:W-:Y:S04]  /*3ce60*/  STL.64 [R1+0x6c8], R10 ;  /* 0x0006c80a01007387 */ /* 0x0001e80000100a00 */
[----:B0-----:R-:W3:Y:S04]  /*3ce70*/  LDL.LU.64 R10, [R1+0x2198] ;  /* 0x00219800010a7983 */ /* 0x001ee80000300a00 */
[----:B------:R-:W3:Y:S04]  /*3ce80*/  LDL.LU.64 R8, [R1+0x2190] ;  /* 0x0021900001087983 */ /* 0x000ee80000300a00 */
[----:B------:R-:W3:Y:S04]  /*3ce90*/  LDL.LU.64 R22, [R1+0x2188] ;  /* 0x0021880001167983 */ /* 0x000ee80000300a00 */
[----:B------:R0:W-:Y:S04]  /*3cea0*/  STL.64 [R1+0x20e0], R18 ;  /* 0x0020e01201007387 */ /* 0x0001e80000100a00 */
[----:B------:R-:W-:Y:S04]  /*3ceb0*/  STL.64 [R1+0x20d8], R16 ;  /* 0x0020d81001007387 */ /* 0x000fe80000100a00 */
[----:B0-----:R-:W4:Y:S01]  /*3cec0*/  LDL.64 R18, [R1+0xb8] ;  /* 0x0000b80001127983 */ /* 0x001f220000100a00 */
[----:B---3--:R-:W-:-:S15]  /*3ced0*/  HMMA.16816.F32.BF16 R8, R12, R22, R8 ;  /* 0x000000160c08723c */ /* 0x008fde0000041808 */
[----:B------:R-:W-:-:S08]  /*3cee0*/  NOP ;  /* 0x0000000000007918 */ /* 0x000fd00000000000 */
[----:B------:R-:W-:Y:S04]  /*3cef0*/  STL.64 [R1+0x6a0], R8 ;  /* 0x0006a00801007387 */ /* 0x000fe80000100a00 */
[----:B------:R0:W-:Y:S04]  /*3cf00*/  STL.64 [R1+0x6a8], R10 ;  /* 0x0006a80a01007387 */ /* 0x0001e80000100a00 */
[----:B0-----:R-:W3:Y:S04]  /*3cf10*/  LDL.LU.64 R10, [R1+0x2180] ;  /* 0x00218000010a7983 */ /* 0x001ee80000300a00 */
[----:B------:R-:W3:Y:S04]  /*3cf20*/  LDL.LU.64 R8, [R1+0x2178] ;  /* 0x0021780001087983 */ /* 0x000ee80000300a00 */
[----:B------:R0:W-:Y:S04]  /*3cf30*/  STL.64 [R1+0x20d0], R22 ;  /* 0x0020d01601007387 */ /* 0x0001e80000100a00 */
[----:B------:R-:W2:Y:S04]  /*3cf40*/  LDL.LU R20, [R1+0x1f0] ;  /* 0x0001f00001147983 */ /* 0x000ea80000300800 */
[----:B------:R-:W2:Y:S04]  /*3cf50*/  LDL.LU R21, [R1+0x1f4] ;  /* 0x0001f40001157983 */ /* 0x000ea80000300800 */
[----:B0-----:R-:W2:Y:S04]  /*3cf60*/  LDL.LU R22, [R1+0x1f8] ;  /* 0x0001f80001167983 */ /* 0x001ea80000300800 */
[----:B------:R-:W2:Y:S01]  /*3cf70*/  LDL.LU R23, [R1+0x1fc] ;  /* 0x0001fc0001177983 */ /* 0x000ea20000300800 */
[----:B---3--:R-:W-:Y:S03]  /*3cf80*/  HMMA.16816.F32.BF16 R12, R12, R6, R8 ;  /* 0x000000060c0c723c */ /* 0x008fe60000041808 */
[----:B------:R-:W2:Y:S04]  /*3cf90*/  LDL.LU.64 R10, [R1+0x2170] ;  /* 0x00217000010a7983 */ /* 0x000ea80000300a00 */
[----:B------:R-:W2:-:S15]  /*3cfa0*/  LDL.LU.64 R8, [R1+0x2168] ;  /* 0x0021680001087983 */ /* 0x000e9e0000300a00 */
[----:B------:R-:W-:-:S01]  /*3cfb0*/  NOP ;  /* 0x0000000000007918 */ /* 0x000fc20000000000 */
[----:B------:R-:W-:Y:S04]  /*3cfc0*/  STL.64 [R1+0x690], R12 ;  /* 0x0006900c01007387 */ /* 0x000fe80000100a00 */
[----:B------:R0:W-:Y:S04]  /*3cfd0*/  STL.64 [R1+0x698], R14 ;  /* 0x0006980e01007387 */ /* 0x0001e80000100a00 */
[----:B0-----:R-:W3:Y:S04]  /*3cfe0*/  LDL.64 R14, [R1+0xd8] ;  /* 0x0000d800010e7983 */ /* 0x001ee80000100a00 */
[----:B------:R-:W-:Y:S01]  /*3cff0*/  STL.64 [R1+0x2140], R6 ;  /* 0x0021400601007387 */ /* 0x000fe20000100a00 */
[----:B--2---:R-:W-:-:S15]  /*3d000*/  HMMA.16816.F32.BF16 R20, R8, R26, R20 ;  /* 0x0000001a0814723c */ /* 0x004fde0000041814 */
[----:B------:R-:W-:-:S08]  /*3d010*/  NOP ;  /* 0x0000000000007918 */ /* 0x000fd00000000000 */
[----:B------:R0:W-:Y:S04]  /*3d020*/  STL.64 [R1+0xc40], R20 ;  /* 0x000c401401007387 */ /* 0x0001e80000100a00 */
[----:B------:R3:W-:Y:S01]  /*3d030*/  STL.64 [R1+0xc48], R22 ;  /* 0x000c481601007387 */ /* 0x0007e20000100a00 */
[----:B0-----:R-:W-:Y:S02]  /*3d040*/  IMAD.MOV.U32 R21, RZ, RZ, R26 ;  /* 0x000000ffff157224 */ /* 0x001fe400078e001a */
[----:B------:R-:W-:Y:S02]  /*3d050*/  IMAD.MOV.U32 R20, RZ, RZ, R27 ;  /* 0x000000ffff147224 */ /* 0x000fe400078e001b */
[----:B------:R-:W2:Y:S04]  /*3d060*/  LDL.LU.64 R26, [R1+0x2160] ;  /* 0x00216000011a7983 */ /* 0x000ea80000300a00 */
[----:B------:R-:W2:Y:S01]  /*3d070*/  LDL.LU.64 R24, [R1+0x2158] ;  /* 0x0021580001187983 */ /* 0x000ea20000300a00 */
[----:B---3--:R-:W-:-:S02]  /*3d080*/  IMAD.MOV.U32 R23, RZ, RZ, R14 ;  /* 0x000000ffff177224 */ /* 0x008fc400078e000e */
[----:B------:R-:W-:Y:S01]  /*3d090*/  IMAD.MOV.U32 R22, RZ, RZ, R15 ;  /* 0x000000ffff167224 */ /* 0x000fe200078e000f */
[----:B--2---:R-:W-:Y:S01]  /*3d0a0*/  HMMA.16816.F32.BF16 R24, R8, R14, R24 ;  /* 0x0000000e0818723c */ /* 0x004fe20000041818 */
[----:B------:R-:W0:-:S15]  /*3d0b0*/  LDSM.16.MT88.4 R12, [R0+UR4+0x6000] ;  /* 0x00600004000c783b */ /* 0x000e1e0008004200 */
[----:B------:R-:W-:-:S07]  /*3d0c0*/  NOP ;  /* 0x0000000000007918 */ /* 0x000fce0000000000 */
[----:B------:R-:W-:Y:S04]  /*3d0d0*/  STL.64 [R1+0xc20], R24 ;  /* 0x000c201801007387 */ /* 0x000fe80000100a00 */
[----:B------:R1:W-:Y:S04]  /*3d0e0*/  STL.64 [R1+0xc28], R26 ;  /* 0x000c281a01007387 */ /* 0x0003e80000100a00 */
[----:B-1----:R-:W2:Y:S04]  /*3d0f0*/  LDL.LU.64 R26, [R1+0x2150] ;  /* 0x00215000011a7983 */ /* 0x002ea80000300a00 */
[----:B------:R-:W-:Y:S04]  /*3d100*/  STL.64 [R1+0x20f0], R22 ;  /* 0x0020f01601007387 */ /* 0x000fe80000100a00 */
[----:B------:R1:W-:Y:S04]  /*3d110*/  STL.64 [R1+0x20e8], R20 ;  /* 0x0020e81401007387 */ /* 0x0003e80000100a00 */
[----:B-1----:R-:W3:Y:S04]  /*3d120*/  LDL.LU R20, [R1+0x2b0] ;  /* 0x0002b00001147983 */ /* 0x002ee80000300800 */
[----:B------:R-:W3:Y:S04]  /*3d130*/  LDL.LU R21, [R1+0x2b4] ;  /* 0x0002b40001157983 */ /* 0x000ee80000300800 */
[----:B------:R-:W3:Y:S04]  /*3d140*/  LDL.LU R22, [R1+0x2b8] ;  /* 0x0002b80001167983 */ /* 0x000ee80000300800 */
[----:B------:R-:W3:Y:S04]  /*3d150*/  LDL.LU R23, [R1+0x2bc] ;  /* 0x0002bc0001177983 */ /* 0x000ee80000300800 */
[----:B0-----:R-:W-:Y:S04]  /*3d160*/  STL.64 [R1+0x1f40], R14 ;  /* 0x001f400e01007387 */ /* 0x001fe80000100a00 */
[----:B------:R0:W-:Y:S04]  /*3d170*/  STL.64 [R1+0x1f38], R12 ;  /* 0x001f380c01007387 */ /* 0x0001e80000100a00 */
[----:B0-----:R-:W2:Y:S04]  /*3d180*/  LDL.LU R12, [R1+0x2c0] ;  /* 0x0002c000010c7983 */ /* 0x001ea80000300800 */
[----:B------:R-:W2:Y:S04]  /*3d190*/  LDL.LU R13, [R1+0x2c4] ;  /* 0x0002c400010d7983 */ /* 0x000ea80000300800 */
[----:B------:R-:W2:Y:S04]  /*3d1a0*/  LDL.LU R14, [R1+0x2c8] ;  /* 0x0002c800010e7983 */ /* 0x000ea80000300800 */
[----:B------:R-:W2:Y:S01]  /*3d1b0*/  LDL.LU R15, [R1+0x2cc] ;  /* 0x0002cc00010f7983 */ /* 0x000ea20000300800 */
[----:B----4-:R-:W-:-:S02]  /*3d1c0*/  IMAD.MOV.U32 R3, RZ, RZ, R18 ;  /* 0x000000ffff037224 */ /* 0x010fc400078e0012 */
[----:B------:R-:W-:Y:S01]  /*3d1d0*/  IMAD.MOV.U32 R2, RZ, RZ, R19 ;  /* 0x000000ffff027224 */ /* 0x000fe200078e0013 */
[----:B--2---:R-:W-:-:S15]  /*3d1e0*/  HMMA.16816.F32.BF16 R12, R8, R26, R12 ;  /* 0x0000001a080c723c */ /* 0x004fde000004180c */
[----:B------:R-:W-:-:S08]  /*3d1f0*/  NOP ;  /* 0x0000000000007918 */ /* 0x000fd00000000000 */
[----:B------:R-:W-:Y:S04]  /*3d200*/  STL.64 [R1+0xc00], R12 ;  /* 0x000c000c01007387 */ /* 0x000fe80000100a00 */
[----:B------:R0:W-:Y:S02]  /*3d210*/  STL.64 [R1+0xc08], R14 ;  /* 0x000c080e01007387 */ /* 0x0001e40000100a00 */
[----:B0-----:R-:W-:Y:S02]  /*3d220*/  IMAD.MOV.U32 R15, RZ, RZ, R26 ;  /* 0x000000ffff0f7224 */ /* 0x001fe400078e001a */
[----:B------:R-:W-:Y:S02]  /*3d230*/  IMAD.MOV.U32 R14, RZ, RZ, R27 ;  /* 0x000000ffff0e7224 */ /* 0x000fe400078e001b */
[----:B------:R-:W2:Y:S04]  /*3d240*/  LDL.LU.64 R26, [R1+0x2148] ;  /* 0x00214800011a7983 */ /* 0x000ea80000300a00 */
[----:B------:R3:W-:Y:S02]  /*3d250*/  STL.64 [R1+0x20f8], R14 ;  /* 0x0020f80e01007387 */ /* 0x0007e40000100a00 */
[----:B---3--:R-:W-:-:S15]  /*3d260*/  HMMA.16816.F32.BF16 R12, R8, R18, R20 ;  /* 0x00000012080c723c */ /* 0x008fde0000041814 */
[----:B------:R-:W-:-:S08]  /*3d270*/  NOP ;  /* 0x0000000000007918 */ /* 0x000fd00000000000 */
[----:B------:R0:W-:Y:S04]  /*3d280*/  STL.64 [R1+0xb60], R12 ;  /* 0x000b600c01007387 */ /* 0x0001e80000100a00 */
[----:B------:R1:W-:Y:S04]  /*3d290*/  STL.64 [R1+0xb68], R14 ;  /* 0x000b680e01007387 */ /* 0x0003e80000100a00 */
[----:B------:R-:W2:Y:S04]  /*3d2a0*/  LDL.LU R16, [R1+0x2a0] ;  /* 0x0002a00001107983 */ /* 0x000ea80000300800 */
[----:B------:R-:W2:Y:S04]  /*3d2b0*/  LDL.LU R17, [R1+0x2a4] ;  /* 0x0002a40001117983 */ /* 0x000ea80000300800 */
[----:B------:R-:W2:Y:S04]  /*3d2c0*/  LDL.LU R18, [R1+0x2a8] ;  /* 0x0002a80001127983 */ /* 0x000ea80000300800 */
[----:B------:R-:W2:Y:S04]  /*3d2d0*/  LDL.LU R19, [R1+0x2ac] ;  /* 0x0002ac0001137983 */ /* 0x000ea80000300800 */
[----:B0-----:R-:W3:Y:S04]  /*3d2e0*/  LDL.LU R12, [R1+0x250] ;  /* 0x00025000010c7983 */ /* 0x001ee80000300800 */
[----:B------:R-:W3:Y:S04]  /*3d2f0*/  LDL.LU R13, [R1+0x254] ;  /* 0x00025400010d7983 */ /* 0x000ee80000300800 */
[----:B-1----:R-:W4:Y:S04]  /*3d300*/  LDL.LU R14, [R1+0x258] ;  /* 0x00025800010e7983 */ /* 0x002f280000300800 */
[----:B------:R-:W4:Y:S04]  /*3d310*/  LDL.LU R15, [R1+0x25c] ;  /* 0x00025c00010f7983 */ /* 0x000f280000300800 */
[----:B----4-:R0:W-:Y:S04]  /*3d320*/  STL.64 [R1+0x2108], R14 ;  /* 0x0021080e01007387 */ /* 0x0101e80000100a00 */
[----:B---3--:R-:W-:Y:S04]  /*3d330*/  STL.64 [R1+0x2100], R12 ;  /* 0x0021000c01007387 */ /* 0x008fe80000100a00 */
[----:B0-----:R-:W3:Y:S04]  /*3d340*/  LDL.64 R14, [R1+0x68] ;  /* 0x00006800010e7983 */ /* 0x001ee80000100a00 */
[----:B---3--:R0:W-:Y:S02]  /*3d350*/  STL.64 [R1+0x2118], R14 ;  /* 0x0021180e01007387 */ /* 0x0081e40000100a00 */
[----:B0-----:R-:W-:-:S02]  /*3d360*/  IMAD.MOV.U32 R14, RZ, RZ, R5 ;  /* 0x000000ffff0e7224 */ /* 0x001fc400078e0005 */
[----:B------:R-:W-:Y:S02]  /*3d370*/  IMAD.MOV.U32 R15, RZ, RZ, R4 ;  /* 0x000000ffff0f7224 */ /* 0x000fe400078e0004 */
[----:B------:R-:W3:Y:S04]  /*3d380*/  LDL.LU R4, [R1+0x290] ;  /* 0x0002900001047983 */ /* 0x000ee80000300800 */
[----:B------:R-:W3:Y:S04]  /*3d390*/  LDL.LU R5, [R1+0x294] ;  /* 0x0002940001057983 */ /* 0x000ee80000300800 */
[----:B------:R-:W3:Y:S04]  /*3d3a0*/  LDL.LU R6, [R1+0x298] ;  /* 0x0002980001067983 */ /* 0x000ee80000300800 */
[----:B------:R-:W3:Y:S04]  /*3d3b0*/  LDL.LU R7, [R1+0x29c] ;  /* 0x00029c0001077983 */ /* 0x000ee80000300800 */
[----:B------:R0:W-:Y:S04]  /*3d3c0*/  STL.64 [R1+0x2130], R14 ;  /* 0x0021300e01007387 */ /* 0x0001e80000100a00 */
[----:B0-----:R-:W4:Y:S04]  /*3d3d0*/  LDL.64 R14, [R1+0x88] ;  /* 0x00008800010e7983 */ /* 0x001f280000100a00 */
[----:B----4-:R0:W-:Y:S04]  /*3d3e0*/  STL.64 [R1+0x2138], R14 ;  /* 0x0021380e01007387 */ /* 0x0101e80000100a00 */
[----:B------:R-:W4:Y:S04]  /*3d3f0*/  LDL.64 R22, [R1+0x58] ;  /* 0x0000580001167983 */ /* 0x000f280000100a00 */
[----:B0-----:R-:W3:Y:S01]  /*3d400*/  LDL.64 R14, [R1+0x98] ;  /* 0x00009800010e7983 */ /* 0x001ee20000100a00 */
[----:B--2---:R-:W-:Y:S03]  /*3d410*/  HMMA.16816.F32.BF16 R16, R8, R26, R16 ;  /* 0x0000001a0810723c */ /* 0x004fe60000041810 */
[----:B----4-:R0:W-:Y:S04]  /*3d420*/  STL.64 [R1+0x2110], R22 ;  /* 0x0021101601007387 */ /* 0x0101e80000100a00 */
[----:B------:R-:W2:Y:S04]  /*3d430*/  LDL.LU R20, [R1+0x260] ;  /* 0x0002600001147983 */ /* 0x000ea80000300800 */
[----:B------:R-:W2:Y:S04]  /*3d440*/  LDL.LU R21, [R1+0x264] ;  /* 0x0002640001157983 */ /* 0x000ea80000300800 */
[----:B0-----:R-:W4:Y:S04]  /*3d450*/  LDL.LU R22, [R1+0x268] ;  /* 0x0002680001167983 */ /* 0x001f280000300800 */
[----:B------:R-:W4:Y:S01]  /*3d460*/  LDL.LU R23, [R1+0x26c] ;  /* 0x00026c0001177983 */ /* 0x000f220000300800 */
[----:B------:R-:W-:-:S02]  /*3d470*/  IMAD.MOV.U32 R13, RZ, RZ, R26 ;  /* 0x000000ffff0d7224 */ /* 0x000fc400078e001a */
[----:B------:R-:W-:Y:S01]  /*3d480*/  IMAD.MOV.U32 R12, RZ, RZ, R27 ;  /* 0x000000ffff0c7224 */ /* 0x000fe200078e001b */
[----:B----4-:R-:W-:Y:S04]  /*3d490*/  STL.64 [R1+0x2128], R22 ;  /* 0x0021281601007387 */ /* 0x010fe80000100a00 */
[----:B--2---:R0:W-:Y:S04]  /*3d4a0*/  STL.64 [R1+0x2120], R20 ;  /* 0x0021201401007387 */ /* 0x0041e80000100a00 */
[----:B0-----:R-:W2:Y:S04]  /*3d4b0*/  LDL.LU R20, [R1+0x270] ;  /* 0x0002700001147983 */ /* 0x001ea80000300800 */
[----:B------:R-:W2:Y:S04]  /*3d4c0*/  LDL.LU R21, [R1+0x274] ;  /* 0x0002740001157983 */ /* 0x000ea80000300800 */
[----:B------:R-:W2:Y:S04]  /*3d4d0*/  LDL.LU R22, [R1+0x278] ;  /* 0x0002780001167983 */ /* 0x000ea80000300800 */
[----:B------:R-:W2:Y:S04]  /*3d4e0*/  LDL.LU R23, [R1+0x27c] ;  /* 0x00027c0001177983 */ /* 0x000ea80000300800 */
[----:B------:R0:W-:Y:S04]  /*3d4f0*/  STL.64 [R1+0xb50], R16 ;  /* 0x000b501001007387 */ /* 0x0001e80000100a00 */
[----:B------:R1:W-:Y:S04]  /*3d500*/  STL.64 [R1+0xb58], R18 ;  /* 0x000b581201007387 */ /* 0x0003e80000100a00 */
[----:B0-----:R-:W4:Y:S04]  /*3d510*/  LDL.LU R16, [R1+0x240] ;  /* 0x0002400001107983 */ /* 0x001f280000300800 */
[----:B------:R-:W4:Y:S04]  /*3d520*/  LDL.LU R17, [R1+0x244] ;  /* 0x0002440001117983 */ /* 0x000f280000300800 */
[----:B-1----:R-:W4:Y:S04]  /*3d530*/  LDL.LU R18, [R1+0x248] ;  /* 0x0002480001127983 */ /* 0x002f280000300800 */
[----:B------:R-:W4:Y:S04]  /*3d540*/  LDL.LU R19, [R1+0x24c] ;  /* 0x00024c0001137983 */ /* 0x000f280000300800 */
[----:B------:R-:W2:Y:S04]  /*3d550*/  LDL.LU R24, [R1+0xf0] ;  /* 0x0000f00001187983 */ /* 0x000ea80000300800 */
[----:B------:R-:W2:Y:S04]  /*3d560*/  LDL.LU R25, [R1+0xf4] ;  /* 0x0000f40001197983 */ /* 0x000ea80000300800 */
[----:B------:R-:W4:Y:S04]  /*3d570*/  LDL.LU R26, [R1+0xf8] ;  /* 0x0000f800011a7983 */ /* 0x000f280000300800 */
[----:B------:R-:W4:Y:S01]  /*3d580*/  LDL.LU R27, [R1+0xfc] ;  /* 0x0000fc00011b7983 */ /* 0x000f220000300800 */
[----:B---3--:R-:W-:Y:S03]  /*3d590*/  HMMA.16816.F32.BF16 R4, R8, R14, R4 ;  /* 0x0000000e0804723c */ /* 0x008fe60000041804 */
[----:B----4-:R0:W-:Y:S04]  /*3d5a0*/  STL.64 [R1+0x1ff8], R26 ;  /* 0x001ff81a01007387 */ /* 0x0101e80000100a00 */
[----:B--2---:R1:W-:Y:S01]  /*3d5b0*/  STL.64 [R1+0x1ff0], R24 ;  /* 0x001ff01801007387 */ /* 0x0043e20000100a00 */
[----:B0-----:R-:W-:-:S02]  /*3d5c0*/  IMAD.MOV.U32 R26, RZ, RZ, R13 ;  /* 0x000000ffff1a7224 */ /* 0x001fc400078e000d */
[----:B------:R-:W-:-:S05]  /*3d5d0*/  IMAD.MOV.U32 R27, RZ, RZ, R12 ;  /* 0x000000ffff1b7224 */ /* 0x000fca00078e000c */
[----:B------:R0:W-:Y:S04]  /*3d5e0*/  STL.64 [R1+0x2010], R26 ;  /* 0x0020101a01007387 */ /* 0x0001e80000100a00 */
[----:B-1----:R-:W2:Y:S04]  /*3d5f0*/  LDL.LU R24, [R1+0x280] ;  /* 0x0002800001187983 */ /* 0x002ea80000300800 */
[----:B------:R-:W2:Y:S04]  /*3d600*/  LDL.LU R25, [R1+0x284] ;  /* 0x0002840001197983 */ /* 0x000ea80000300800 */
[----:B0-----:R-:W2:Y:S04]  /*3d610*/  LDL.LU R26, [R1+0x288] ;  /* 0x00028800011a7983 */ /* 0x001ea80000300800 */
[----:B------:R-:W2:Y:S04]  /*3d620*/  LDL.LU R27, [R1+0x28c] ;  /* 0x00028c00011b7983 */ /* 0x000ea80000300800 */
[----:B------:R0:W-:Y:S04]  /*3d630*/  STL.64 [R1+0xb30], R4 ;  /* 0x000b300401007387 */ /* 0x0001e80000100a00 */
[----:B------:R1:W-:Y:S01]  /*3d640*/  STL.64 [R1+0xb38], R6 ;  /* 0x000b380601007387 */ /* 0x0003e20000100a00 */
[----:B0-----:R-:W-:-:S03]  /*3d650*/  IMAD.MOV.U32 R5, RZ, RZ, R14 ;  /* 0x000000ffff057224 */ /* 0x001fc600078e000e */
[----:B-1----:R-:W3:Y:S01]  /*3d660*/  LDL.LU.64 R6, [R1+0x2140] ;  /* 0x0021400001067983 */ /* 0x002ee20000300a00 */
[----:B------:R-:W-:-:S03]  /*3d670*/  IMAD.MOV.U32 R4, RZ, RZ, R15 ;  /* 0x000000ffff047224 */ /* 0x000fc600078e000f */
[----:B------:R-:W2:Y:S02]  /*3d680*/  LDL.LU.64 R14, [R1+0x2138] ;  /* 0x00213800010e7983 */ /* 0x000ea40000300a00 */
[----:B--2---:R-:W-:Y:S02]  /*3d690*/  HMMA.16816.F32.BF16 R24, R8, R14, R24 ;  /* 0x0000000e0818723c */ /* 0x004fe40000041818 */
[----:B---3--:R0:W-:Y:S04]  /*3d6a0*/  STL.64 [R1+0x2088], R6 ;  /* 0x0020880601007387 */ /* 0x0081e80000100a00 */
[----:B------:R-:W-:Y:S04]  /*3d6b0*/  STL.64 [R1+0x2080], R4 ;  /* 0x0020800401007387 */ /* 0x000fe80000100a00 */
[----:B0-----:R-:W2:-:S13]  /*3d6c0*/  LDL.64 R6, [R1+0x48] ;  /* 0x0000480001067983 */ /* 0x001e9a0000100a00 */
        /* <DEDUP_REMOVED lines=9> */
[----:B------:R-:W-:Y:S04]  /*3d760*/  STL.64 [R1+0xaf0], R12 ;  /* 0x000af00c01007387 */ /* 0x000fe80000100a00 */
[----:B------:R0:W-:Y:S04]  /*3d770*/  STL.64 [R1+0xaf8], R14 ;  /* 0x000af80e01007387 */ /* 0x0001e80000100a00 */
[----:B0-----:R-:W3:Y:S01]  /*3d780*/  LDL.LU.64 R14, [R1+0x2118] ;  /* 0x00211800010e7983 */ /* 0x001ee20000300a00 */
[----:B------:R-:W-:Y:S02]  /*3d790*/  IMAD.MOV.U32 R26, RZ, RZ, R3 ;  /* 0x000000ffff1a7224 */ /* 0x000fe400078e0003 */
[----:B------:R-:W-:-:S05]  /*3d7a0*/  IMAD.MOV.U32 R27, RZ, RZ, R2 ;  /* 0x000000ffff1b7224 */ /* 0x000fca00078e0002 */
[----:B------:R-:W-:Y:S01]  /*3d7b0*/  STL.64 [R1+0x2028], R26 ;  /* 0x0020281a01007387 */ /* 0x000fe20000100a00 */
[----:B---3--:R-:W-:Y:S06]  /*3d7c0*/  HMMA.16816.F32.BF16 R20, R8, R14, R20 ;  /* 0x0000000e0814723c */ /* 0x008fec0000041814 */
[----:B------:R-:W-:Y:S02]  /*3d7d0*/  IMAD.MOV.U32 R3, RZ, RZ, R14 ;  /* 0x000000ffff037224 */ /* 0x000fe400078e000e */
[----:B------:R-:W-:-:S15]  /*3d7e0*/  IMAD.MOV.U32 R2, RZ, RZ, R15 ;  /* 0x000000ffff027224 */ /* 0x000fde00078e000f */
[----:B------:R-:W-:Y:S04]  /*3d7f0*/  STL.64 [R1+0xae0], R20 ;  /* 0x000ae01401007387 */ /* 0x000fe80000100a00 */
[----:B------:R0:W-:Y:S04]  /*3d800*/  STL.64 [R1+0xae8], R22 ;  /* 0x000ae81601007387 */ /* 0x0001e80000100a00 */
[----:B0-----:R-:W3:Y:S04]  /*3d810*/  LDL.LU.64 R22, [R1+0x2110] ;  /* 0x0021100001167983 */ /* 0x001ee80000300a00 */
[----:B------:R-:W3:Y:S04]  /*3d820*/  LDL.LU.64 R14, [R1+0x2108] ;  /* 0x00210800010e7983 */ /* 0x000ee80000300a00 */
        /* <DEDUP_REMOVED lines=8> */
[----:B------:R-:W4:Y:S04]  /*3d8b0*/  LDL.LU.64 R22, [R1+0x20f0] ;  /* 0x0020f00001167983 */ /* 0x000f280000300a00 */
[----:B------:R-:W4:Y:S01]  /*3d8c0*/  LDL.LU.64 R20, [R1+0x20e8] ;  /* 0x0020e80001147983 */ /* 0x000f220000300a00 */
[----:B--2---:R-:W-:Y:S01]  /*3d8d0*/  HMMA.16816.F32.BF16 R16, R8, R6, R16 ;  /* 0x000000060810723c */ /* 0x004fe20000041810 */
[----:B---3--:R-:W-:Y:S02]  /*3d8e0*/  IMAD.MOV.U32 R26, RZ, RZ, R15 ;  /* 0x000000ffff1a7224 */ /* 0x008fe400078e000f */
[----:B------:R-:W-:-:S03]  /*3d8f0*/  IMAD.MOV.U32 R27, RZ, RZ, R14 ;  /* 0x000000ffff1b7224 */ /* 0x000fc600078e000e */
[----:B------:R-:W-:Y:S02]  /*3d900*/  IMAD.MOV.U32 R15, RZ, RZ, R6 ;  /* 0x000000ffff0f7224 */ /* 0x000fe400078e0006 */
[----:B------:R-:W-:Y:S01]  /*3d910*/  IMAD.MOV.U32 R14, RZ, RZ, R7 ;  /* 0x000000ffff0e7224 */ /* 0x000fe200078e0007 */
[----:B------:R4:W-:-:S14]  /*3d920*/  STL.64 [R1+0x2040], R26 ;  /* 0x0020401a01007387 */ /* 0x0009dc0000100a00 */
[----:B------:R-:W-:Y:S04]  /*3d930*/  STL.64 [R1+0xac0], R16 ;  /* 0x000ac01001007387 */ /* 0x000fe80000100a00 */
[----:B------:R0:W-:Y:S01]  /*3d940*/  STL.64 [R1+0xac8], R18 ;  /* 0x000ac81201007387 */ /* 0x0001e20000100a00 */
[----:B----4-:R-:W-:Y:S02]  /*3d950*/  IMAD.MOV.U32 R26, RZ, RZ, R23 ;  /* 0x000000ffff1a7224 */ /* 0x010fe400078e0017 */
[----:B------:R-:W-:Y:S01]  /*3d960*/  IMAD.MOV.U32 R27, RZ, RZ, R22 ;  /* 0x000000ffff1b7224 */ /* 0x000fe200078e0016 */
[----:B0-----:R-:W2:Y:S04]  /*3d970*/  LDL.LU.64 R18, [R1+0x20e0] ;  /* 0x0020e00001127983 */ /* 0x001ea80000300a00 */
[----:B------:R-:W3:Y:S04]  /*3d980*/  LDL.LU.64 R16, [R1+0x20d8] ;  /* 0x0020d80001107983 */ /* 0x000ee80000300a00 */
[----:B------:R0:W-:Y:S04]  /*3d990*/  STL.64 [R1+0x2058], R26 ;  /* 0x0020581a01007387 */ /* 0x0001e80000100a00 */
[----:B------:R-:W-:Y:S04]  /*3d9a0*/  STL.64 [R1+0x2008], R14 ;  /* 0x0020080e01007387 */ /* 0x000fe80000100a00 */
[----:B------:R1:W-:Y:S01]  /*3d9b0*/  STL.64 [R1+0x2000], R12 ;  /* 0x0020000c01007387 */ /* 0x0003e20000100a00 */
[----:B0-----:R-:W-:-:S02]  /*3d9c0*/  IMAD.MOV.U32 R26, RZ, RZ, R21 ;  /* 0x000000ffff1a7224 */ /* 0x001fc400078e0015 */
[----:B------:R-:W-:Y:S01]  /*3d9d0*/  IMAD.MOV.U32 R27, RZ, RZ, R20 ;  /* 0x000000ffff1b7224 */ /* 0x000fe200078e0014 */
[----:B-1----:R-:W4:Y:S04]  /*3d9e0*/  LDL.LU R12, [R1+0x100] ;  /* 0x00010000010c7983 */ /* 0x002f280000300800 */
[----:B------:R-:W4:Y:S04]  /*3d9f0*/  LDL.LU R13, [R1+0x104] ;  /* 0x00010400010d7983 */ /* 0x000f280000300800 */
[----:B------:R-:W4:Y:S04]  /*3da00*/  LDL.LU R14, [R1+0x108] ;  /* 0x00010800010e7983 */ /* 0x000f280000300800 */
[----:B------:R-:W4:Y:S04]  /*3da10*/  LDL.LU R15, [R1+0x10c] ;  /* 0x00010c00010f7983 */ /* 0x000f280000300800 */
[----:B------:R2:W-:Y:S04]  /*3da20*/  STL.64 [R1+0x2098], R26 ;  /* 0x0020981a01007387 */ /* 0x0005e80000100a00 */
[----:B------:R-:W-:Y:S04]  /*3da30*/  STL.64 [R1+0x2090], R24 ;  /* 0x0020901801007387 */ /* 0x000fe80000100a00 */
[----:B------:R-:W3:Y:S04]  /*3da40*/  LDL.LU R4, [R1+0x200] ;  /* 0x0002000001047983 */ /* 0x000ee80000300800 */
[----:B------:R-:W3:Y:S04]  /*3da50*/  LDL.LU R5, [R1+0x204] ;  /* 0x0002040001057983 */ /* 0x000ee80000300800 */
[----:B------:R-:W4:Y:S04]  /*3da60*/  LDL.LU R6, [R1+0x208] ;  /* 0x0002080001067983 */ /* 0x000f280000300800 */
[----:B------:R-:W4:Y:S01]  /*3da70*/  LDL.LU R7, [R1+0x20c] ;  /* 0x00020c0001077983 */ /* 0x000f220000300800 */
[----:B--2---:R-:W-:-:S02]  /*3da80*/  IMAD.MOV.U32 R26, RZ, RZ, R19 ;  /* 0x000000ffff1a7224 */ /* 0x004fc400078e0013 */
[----:B------:R-:W-:Y:S01]  /*3da90*/  IMAD.MOV.U32 R27, RZ, RZ, R18 ;  /* 0x000000ffff1b7224 */ /* 0x000fe200078e0012 */
[----:B----4-:R-:W-:Y:S04]  /*3daa0*/  STL.64 [R1+0x20a8], R6 ;  /* 0x0020a80601007387 */ /* 0x010fe80000100a00 */
[----:B---3--:R0:W-:Y:S04]  /*3dab0*/  STL.64 [R1+0x20a0], R4 ;  /* 0x0020a00401007387 */ /* 0x0081e80000100a00 */
        /* <DEDUP_REMOVED lines=8> */
[----:B--2---:R-:W-:Y:S04]  /*3db40*/  STL.64 [R1+0x20b8], R4 ;  /* 0x0020b80401007387 */ /* 0x004fe80000100a00 */
[----:B------:R-:W2:Y:S04]  /*3db50*/  LDL.LU R20, [R1+0x230] ;  /* 0x0002300001147983 */ /* 0x000ea80000300800 */
[----:B------:R-:W2:Y:S04]  /*3db60*/  LDL.LU R21, [R1+0x234] ;  /* 0x0002340001157983 */ /* 0x000ea80000300800 */
[----:B------:R-:W2:Y:S04]  /*3db70*/  LDL.LU R22, [R1+0x238] ;  /* 0x0002380001167983 */ /* 0x000ea80000300800 */
[----:B------:R-:W2:Y:S04]  /*3db80*/  LDL.LU R23, [R1+0x23c] ;  /* 0x00023c0001177983 */ /* 0x000ea80000300800 */
[----:B------:R0:W-:Y:S04]  /*3db90*/  STL.64 [R1+0x20c8], R26 ;  /* 0x0020c81a01007387 */ /* 0x0001e80000100a00 */
[----:B0-----:R-:W2:Y:S04]  /*3dba0*/  LDL.64 R26, [R1+0x38] ;  /* 0x00003800011a7983 */ /* 0x001ea80000100a00 */
[----:B------:R-:W3:Y:S04]  /*3dbb0*/  LDL.LU R4, [R1+0x220] ;  /* 0x0002200001047983 */ /* 0x000ee80000300800 */
[----:B------:R-:W3:Y:S04]  /*3dbc0*/  LDL.LU R5, [R1+0x224] ;  /* 0x0002240001057983 */ /* 0x000ee80000300800 */
[----:B------:R-:W3:Y:S04]  /*3dbd0*/  LDL.LU R6, [R1+0x228] ;  /* 0x0002280001067983 */ /* 0x000ee80000300800 */
[----:B------:R-:W3:Y:S04]  /*3dbe0*/  LDL.LU R7, [R1+0x22c] ;  /* 0x00022c0001077983 */ /* 0x000ee80000300800 */
[----:B------:R-:W4:Y:S04]  /*3dbf0*/  LDL.LU R16, [R1+0x1d0] ;  /* 0x0001d00001107983 */ /* 0x000f280000300800 */
[----:B------:R-:W4:Y:S04]  /*3dc00*/  LDL.LU R17, [R1+0x1d4] ;  /* 0x0001d40001117983 */ /* 0x000f280000300800 */
[----:B------:R-:W4:Y:S04]  /*3dc10*/  LDL.LU R18, [R1+0x1d8] ;  /* 0x0001d80001127983 */ /* 0x000f280000300800 */
[----:B------:R-:W4:Y:S04]  /*3dc20*/  LDL.LU R19, [R1+0x1dc] ;  /* 0x0001dc0001137983 */ /* 0x000f280000300800 */
[----:B------:R-:W-:Y:S04]  /*3dc30*/  STL.64 [R1+0x2020], R14 ;  /* 0x0020200e01007387 */ /* 0x000fe80000100a00 */
[----:B------:R0:W-:Y:S04]  /*3dc40*/  STL.64 [R1+0x2018], R12 ;  /* 0x0020180c01007387 */ /* 0x0001e80000100a00 */
        /* <DEDUP_REMOVED lines=37> */
[----:B------:R-:W3:Y:S04]  /*3dea0*/  LDL.LU.64 R6, [R1+0x20a8] ;  /* 0x0020a80001067983 */ /* 0x000ee80000300a00 */
[----:B------:R-:W3:-:S15]  /*3deb0*/  LDL.LU.64 R4, [R1+0x20a0] ;  /* 0x0020a00001047983 */ /* 0x000ede0000300a00 */
[----:B------:R-:W-:-:S02]  /*3dec0*/  NOP ;  /* 0x0000000000007918 */ /* 0x000fc40000000000 */
[----:B------:R-:W-:Y:S04]  /*3ded0*/  STL.64 [R1+0xa90], R24 ;  /* 0x000a901801007387 */ /* 0x000fe80000100a00 */
[----:B------:R0:W-:Y:S04]  /*3dee0*/  STL.64 [R1+0xa98], R26 ;  /* 0x000a981a01007387 */ /* 0x0001e80000100a00 */
[----:B0-----:R-:W2:Y:S04]  /*3def0*/  LDL.LU.64 R26, [R1+0x2098] ;  /* 0x00209800011a7983 */ /* 0x001ea80000300a00 */
[----:B------:R-:W4:Y:S01]  /*3df00*/  LDL.LU.64 R24, [R1+0x2090] ;  /* 0x0020900001187983 */ /* 0x000f220000300a00 */
[----:B---3--:R-:W-:-:S15]  /*3df10*/  HMMA.16816.F32.BF16 R4, R8, R22, R4 ;  /* 0x000000160804723c */ /* 0x008fde0000041804 */
[----:B------:R-:W-:-:S08]  /*3df20*/  NOP ;  /* 0x0000000000007918 */ /* 0x000fd00000000000 */
[----:B------:R-:W-:Y:S04]  /*3df30*/  STL.64 [R1+0xa80], R4 ;  /* 0x000a800401007387 */ /* 0x000fe80000100a00 */
[----:B------:R0:W-:Y:S04]  /*3df40*/  STL.64 [R1+0xa88], R6 ;  /* 0x000a880601007387 */ /* 0x0001e80000100a00 */
[----:B0-----:R-:W3:Y:S04]  /*3df50*/  LDL.LU.64 R6, [R1+0x2088] ;  /* 0x0020880001067983 */ /* 0x001ee80000300a00 */
[----:B------:R-:W2:Y:S04]  /*3df60*/  LDL.LU.64 R4, [R1+0x2080] ;  /* 0x0020800001047983 */ /* 0x000ea80000300a00 */
[----:B------:R-:W-:Y:S01]  /*3df70*/  STL.64 [R1+0x1f48], R22 ;  /* 0x001f481601007387 */ /* 0x000fe20000100a00 */
[----:B---3--:R-:W-:Y:S03]  /*3df80*/  HMMA.16816.F32.BF16 R8, R8, R6, R16 ;  /* 0x000000060808723c */ /* 0x008fe60000041810 */
[----:B------:R-:W2:Y:S04]  /*3df90*/  LDL.LU.64 R18, [R1+0x2078] ;  /* 0x0020780001127983 */ /* 0x000ea80000300a00 */
[----:B------:R-:W2:-:S15]  /*3dfa0*/  LDL.LU.64 R16, [R1+0x2070] ;  /* 0x0020700001107983 */ /* 0x000e9e0000300a00 */
[----:B------:R-:W-:-:S01]  /*3dfb0*/  NOP ;  /* 0x0000000000007918 */ /* 0x000fc20000000000 */
[----:B------:R-:W-:Y:S04]  /*3dfc0*/  STL.64 [R1+0xa70], R8 ;  /* 0x000a700801007387 */ /* 0x000fe80000100a00 */
[----:B------:R4:W-:Y:S02]  /*3dfd0*/  STL.64 [R1+0xa78], R10 ;  /* 0x000a780a01007387 */ /* 0x0009e40000100a00 */
[----:B----4-:R-:W-:Y:S02]  /*3dfe0*/  IMAD.MOV.U32 R10, RZ, RZ, R25 ;  /* 0x000000ffff0a7224 */ /* 0x010fe400078e0019 */
[----:B------:R-:W-:Y:S01]  /*3dff0*/  IMAD.MOV.U32 R11, RZ, RZ, R24 ;  /* 0x000000ffff0b7224 */ /* 0x000fe200078e0018 */
[----:B------:R-:W-:Y:S01]  /*3e000*/  STL.64 [R1+0x1f60], R6 ;  /* 0x001f600601007387 */ /* 0x000fe20000100a00 */
        /* <DEDUP_REMOVED lines=38> */
[----:B----4-:R-:W-:Y:S01]  /*3e270*/  HMMA.16816.F32.BF16 R4, R16, R6, R24 ;  /* 0x000000061004723c */ /* 0x010fe20000041818 */
[----:B------:R-:W4:Y:S04]  /*3e280*/  LDL.LU.64 R26, [R1+0x1fe8] ;  /* 0x001fe800011a7983 */ /* 0x000f280000300a00 */
[----:B------:R-:W4:-:S15]  /*3e290*/  LDL.LU.64 R24, [R1+0x1fe0] ;  /* 0x001fe00001187983 */ /* 0x000f1e0000300a00 */
[----:B------:R-:W-:-:S03]  /*3e2a0*/  NOP ;  /* 0x0000000000007918 */ /* 0x000fc60000000000 */
[----:B------:R0:W-:Y:S04]  /*3e2b0*/  STL.64 [R1+0xc30], R4 ;  /* 0x000c300401007387 */ /* 0x0001e80000100a00 */
[----:B------:R1:W-:Y:S04]  /*3e2c0*/  STL.64 [R1+0xc38], R6 ;  /* 0x000c380601007387 */ /* 0x0003e80000100a00 */
[----:B0-----:R-:W2:Y:S01]  /*3e2d0*/  LDL.LU R4, [R1+0x170] ;  /* 0x0001700001047983 */ /* 0x001ea20000300800 */
[----:B----4-:R-:W-:-:S15]  /*3e2e0*/  HMMA.16816.F32.BF16 R8, R16, R10, R24 ;  /* 0x0000000a1008723c */ /* 0x010fde0000041818 */
[----:B------:R-:W-:-:S08]  /*3e2f0*/  NOP ;  /* 0x0000000000007918 */ /* 0x000fd00000000000 */
[----:B------:R-:W-:Y:S04]  /*3e300*/  STL.64 [R1+0xc10], R8 ;  /* 0x000c100801007387 */ /* 0x000fe80000100a00 */
[----:B------:R-:W-:Y:S04]  /*3e310*/  STL.64 [R1+0xc18], R10 ;  /* 0x000c180a01007387 */ /* 0x000fe80000100a00 */
[----:B------:R-:W2:Y:S04]  /*3e320*/  LDL.LU R5, [R1+0x174] ;  /* 0x0001740001057983 */ /* 0x000ea80000300800 */
[----:B-1----:R-:W4:Y:S04]  /*3e330*/  LDL.LU R6, [R1+0x178] ;  /* 0x0001780001067983 */ /* 0x002f280000300800 */
[----:B------:R-:W4:Y:S04]  /*3e340*/  LDL.LU R7, [R1+0x17c] ;  /* 0x00017c0001077983 */ /* 0x000f280000300800 */
[----:B------:R-:W0:Y:S04]  /*3e350*/  LDSM.16.MT88.4 R8, [R0+UR4+0x6080] ;  /* 0x006080040008783b */ /* 0x000e280008004200 */
[----:B----4-:R1:W-:Y:S04]  /*3e360*/  STL.64 [R1+0x1f70], R6 ;  /* 0x001f700601007387 */ /* 0x0103e80000100a00 */
[----:B--2---:R-:W-:Y:S01]  /*3e370*/  STL.64 [R1+0x1f68], R4 ;  /* 0x001f680401007387 */ /* 0x004fe20000100a00 */
[----:B-1----:R-:W-:-:S02]  /*3e380*/  IMAD.MOV.U32 R6, RZ, RZ, R21 ;  /* 0x000000ffff067224 */ /* 0x002fc400078e0015 */
[----:B------:R-:W-:-:S05]  /*3e390*/  IMAD.MOV.U32 R7, RZ, RZ, R20 ;  /* 0x000000ffff077224 */ /* 0x000fca00078e0014 */
[----:B------:R1:W-:Y:S02]  /*3e3a0*/  STL.64 [R1+0x1f80], R6 ;  /* 0x001f800601007387 */ /* 0x0003e40000100a00 */
[----:B-1----:R-:W-:Y:S02]  /*3e3b0*/  IMAD.MOV.U32 R6, RZ, RZ, R15 ;  /* 0x000000ffff067224 */ /* 0x002fe400078e000f */
[----:B------:R-:W-:-:S05]  /*3e3c0*/  IMAD.MOV.U32 R7, RZ, RZ, R14 ;  /* 0x000000ffff077224 */ /* 0x000fca00078e000e */
[----:B------:R-:W-:Y:S04]  /*3e3d0*/  STL.64 [R1+0x1f98], R6 ;  /* 0x001f980601007387 */ /* 0x000fe80000100a00 */
[----:B------:R-:W2:Y:S04]  /*3e3e0*/  LDL.64 R26, [R1+0x28] ;  /* 0x00002800011a7983 */ /* 0x000ea80000100a00 */
[----:B--2---:R1:W-:Y:S04]  /*3e3f0*/  STL.64 [R1+0x1f78], R26 ;  /* 0x001f781a01007387 */ /* 0x0043e80000100a00 */
[----:B------:R-:W2:Y:S04]  /*3e400*/  LDL.LU R24, [R1+0x180] ;  /* 0x0001800001187983 */ /* 0x000ea80000300800 */
[----:B------:R-:W2:Y:S04]  /*3e410*/  LDL.LU R25, [R1+0x184] ;  /* 0x0001840001197983 */ /* 0x000ea80000300800 */
[----:B-1----:R-:W4:Y:S04]  /*3e420*/  LDL.LU R26, [R1+0x188] ;  /* 0x00018800011a7983 */ /* 0x002f280000300800 */
[----:B------:R-:W4:Y:S01]  /*3e430*/  LDL.LU R27, [R1+0x18c] ;  /* 0x00018c00011b7983 */ /* 0x000f220000300800 */
[----:B---3--:R-:W-:-:S02]  /*3e440*/  IMAD.MOV.U32 R6, RZ, RZ, R13 ;  /* 0x000000ffff067224 */ /* 0x008fc400078e000d */
[----:B------:R-:W-:-:S05]  /*3e450*/  IMAD.MOV.U32 R7, RZ, RZ, R12 ;  /* 0x000000ffff077224 */ /* 0x000fca00078e000c */
[----:B------:R-:W-:Y:S04]  /*3e460*/  STL.64 [R1+0x1fb0], R6 ;  /* 0x001fb00601007387 */ /* 0x000fe80000100a00 */
[----:B----4-:R-:W-:Y:S04]  /*3e470*/  STL.64 [R1+0x1f90], R26 ;  /* 0x001f901a01007387 */ /* 0x010fe80000100a00 */
[----:B--2---:R1:W-:Y:S04]  /*3e480*/  STL.64 [R1+0x1f88], R24 ;  /* 0x001f881801007387 */ /* 0x0043e80000100a00 */
[----:B-1----:R-:W2:Y:S04]  /*3e490*/  LDL.LU R24, [R1+0x190] ;  /* 0x0001900001187983 */ /* 0x002ea80000300800 */
[----:B------:R-:W2:Y:S04]  /*3e4a0*/  LDL.LU R25, [R1+0x194] ;  /* 0x0001940001197983 */ /* 0x000ea80000300800 */
[----:B------:R-:W3:Y:S04]  /*3e4b0*/  LDL.LU R26, [R1+0x198] ;  /* 0x00019800011a7983 */ /* 0x000ee80000300800 */
[----:B------:R-:W3:Y:S01]  /*3e4c0*/  LDL.LU R27, [R1+0x19c] ;  /* 0x00019c00011b7983 */ /* 0x000ee20000300800 */
[----:B------:R-:W-:-:S02]  /*3e4d0*/  IMAD.MOV.U32 R6, RZ, RZ, R3 ;  /* 0x000000ffff067224 */ /* 0x000fc400078e0003 */
[----:B------:R-:W-:-:S05]  /*3e4e0*/  IMAD.MOV.U32 R7, RZ, RZ, R2 ;  /* 0x000000ffff077224 */ /* 0x000fca00078e0002 */
[----:B------:R1:W-:Y:S04]  /*3e4f0*/  STL.64 [R1+0x1fc8], R6 ;  /* 0x001fc80601007387 */ /* 0x0003e80000100a00 */
[----:B-1----:R-:W4:Y:S04]  /*3e500*/  LDL.64 R6, [R1+0x78] ;  /* 0x0000780001067983 */ /* 0x002f280000100a00 */
[----:B---3--:R-:W-:Y:S04]  /*3e510*/  STL.64 [R1+0x1fa8], R26 ;  /* 0x001fa81a01007387 */ /* 0x008fe80000100a00 */
[----:B--2---:R1:W-:Y:S04]  /*3e520*/  STL.64 [R1+0x1fa0], R24 ;  /* 0x001fa01801007387 */ /* 0x0043e80000100a00 */
[----:B-1----:R-:W2:Y:S04]  /*3e530*/  LDL.LU R24, [R1+0x1a0] ;  /* 0x0001a00001187983 */ /* 0x002ea80000300800 */
[----:B------:R-:W2:Y:S04]  /*3e540*/  LDL.LU R25, [R1+0x1a4] ;  /* 0x0001a40001197983 */ /* 0x000ea80000300800 */
[----:B------:R-:W3:Y:S04]  /*3e550*/  LDL.LU R26, [R1+0x1a8] ;  /* 0x0001a800011a7983 */ /* 0x000ee80000300800 */
[----:B------:R-:W3:Y:S04]  /*3e560*/  LDL.LU R27, [R1+0x1ac] ;  /* 0x0001ac00011b7983 */ /* 0x000ee80000300800 */
        /* <DEDUP_REMOVED lines=8> */
[----:B-1----:R-:W4:Y:S04]  /*3e5f0*/  LDL.LU R24, [R1+0x1c0] ;  /* 0x0001c00001187983 */ /* 0x002f280000300800 */
[----:B------:R-:W4:Y:S04]  /*3e600*/  LDL.LU R25, [R1+0x1c4] ;  /* 0x0001c40001197983 */ /* 0x000f280000300800 */
[----:B------:R-:W4:Y:S04]  /*3e610*/  LDL.LU R26, [R1+0x1c8] ;  /* 0x0001c800011a7983 */ /* 0x000f280000300800 */
[----:B------:R-:W4:Y:S04]  /*3e620*/  LDL.LU R27, [R1+0x1cc] ;  /* 0x0001cc00011b7983 */ /* 0x000f280000300800 */
[----:B------:R-:W2:Y:S04]  /*3e630*/  LDL.LU R12, [R1+0x150] ;  /* 0x00015000010c7983 */ /* 0x000ea80000300800 */
[----:B------:R-:W2:Y:S04]  /*3e640*/  LDL.LU R13, [R1+0x154] ;  /* 0x00015400010d7983 */ /* 0x000ea80000300800 */
[----:B------:R-:W3:Y:S04]  /*3e650*/  LDL.LU R14, [R1+0x158] ;  /* 0x00015800010e7983 */ /* 0x000ee80000300800 */
[----:B------:R-:W3:Y:S04]  /*3e660*/  LDL.LU R15, [R1+0x15c] ;  /* 0x00015c00010f7983 */ /* 0x000ee80000300800 */
[----:B---3--:R-:W-:Y:S04]  /*3e670*/  STL.64 [R1+0x1f58], R14 ;  /* 0x001f580e01007387 */ /* 0x008fe80000100a00 */
[----:B--2---:R1:W-:Y:S04]  /*3e680*/  STL.64 [R1+0x1f50], R12 ;  /* 0x001f500c01007387 */ /* 0x0043e80000100a00 */
[----:B-1----:R-:W2:Y:S04]  /*3e690*/  LDL.LU R12, [R1+0x160] ;  /* 0x00016000010c7983 */ /* 0x002ea80000300800 */
[----:B------:R-:W2:Y:S04]  /*3e6a0*/  LDL.LU R13, [R1+0x164] ;  /* 0x00016400010d7983 */ /* 0x000ea80000300800 */
[----:B------:R-:W2:Y:S04]  /*3e6b0*/  LDL.LU R14, [R1+0x168] ;  /* 0x00016800010e7983 */ /* 0x000ea80000300800 */
[----:B------:R-:W2:Y:S04]  /*3e6c0*/  LDL.LU R15, [R1+0x16c] ;  /* 0x00016c00010f7983 */ /* 0x000ea80000300800 */
[----:B------:R-:W2:Y:S04]  /*3e6d0*/  LDL.64 R22, [R1+0x18] ;  /* 0x0000180001167983 */ /* 0x000ea80000100a00 */
[----:B0-----:R0:W-:Y:S04]  /*3e6e0*/  STL [R1+0x1e14], R8 ;  /* 0x001e140801007387 */ /* 0x0011e80000100800 */
[----:B------:R1:W-:Y:S04]  /*3e6f0*/  STL [R1+0x1e10], R9 ;  /* 0x001e100901007387 */ /* 0x0003e80000100800 */
[----:B------:R3:W-:Y:S04]  /*3e700*/  STL [R1+0x1e0c], R10 ;  /* 0x001e0c0a01007387 */ /* 0x0007e80000100800 */
[----:B------:R4:W-:Y:S04]  /*3e710*/  STL [R1+0x1e08], R11 ;  /* 0x001e080b01007387 */ /* 0x0009e80000100800 */
[----:B0-----:R-:W2:Y:S04]  /*3e720*/  LDL.LU R8, [R1+0x8e0] ;  /* 0x0008e00001087983 */ /* 0x001ea80000300800 */
[----:B-1----:R-:W2:Y:S04]  /*3e730*/  LDL.LU R9, [R1+0x8e4] ;  /* 0x0008e40001097983 */ /* 0x002ea80000300800 */
[----:B---3--:R-:W3:Y:S04]  /*3e740*/  LDL.LU R10, [R1+0x8e8] ;  /* 0x0008e800010a7983 */ /* 0x008ee80000300800 */
[----:B----4-:R-:W3:Y:S01]  /*3e750*/  LDL.LU R11, [R1+0x8ec] ;  /* 0x0008ec00010b7983 */ /* 0x010ee20000300800 */
[C---:B------:R-:W-:Y:S06]  /*3e760*/  HMMA.16816.F32.BF16 R24, R16.reuse, R6, R24 ;  /* 0x000000061018723c */ /* 0x040fec0000041818 */
[----:B------:R-:W-:Y:S01]  /*3e770*/  IMAD.MOV.U32 R2, RZ, RZ, R7 ;  /* 0x000000ffff027224 */ /* 0x000fe200078e0007 */
[----:B---3--:R0:W-:Y:S04]  /*3e780*/  STL.64 [R1+0x1f18], R10 ;  /* 0x001f180a01007387 */ /* 0x0081e80000100a00 */
[----:B--2---:R-:W-:Y:S04]  /*3e790*/  STL.64 [R1+0x1f10], R8 ;  /* 0x001f100801007387 */ /* 0x004fe80000100a00 */
[----:B0-----:R-:W2:Y:S08]  /*3e7a0*/  LDL.64 R10, [R1+0xe8] ;  /* 0x0000e800010a7983 */ /* 0x001eb00000100a00 */
[----:B------:R-:W-:Y:S04]  /*3e7b0*/  STL.64 [R1+0xbf0], R24 ;  /* 0x000bf01801007387 */ /* 0x000fe80000100a00 */
[----:B------:R0:W-:Y:S04]  /*3e7c0*/  STL.64 [R1+0xbf8], R26 ;  /* 0x000bf81a01007387 */ /* 0x0001e80000100a00 */
[----:B0-----:R-:W3:Y:S04]  /*3e7d0*/  LDL.LU.64 R26, [R1+0x1fd8] ;  /* 0x001fd800011a7983 */ /* 0x001ee80000300a00 */
[----:B------:R-:W3:Y:S04]  /*3e7e0*/  LDL.LU.64 R24, [R1+0x1fd0] ;  /* 0x001fd00001187983 */ /* 0x000ee80000300a00 */
[----:B------:R-:W3:Y:S04]  /*3e7f0*/  LDL.LU.64 R6, [R1+0x1fc8] ;  /* 0x001fc80001067983 */ /* 0x000ee80000300a00 */
[----:B------:R-:W-:Y:S01]  /*3e800*/  STL [R1+0x1f00], R2 ;  /* 0x001f000201007387 */ /* 0x000fe20000100800 */
        /* <DEDUP_REMOVED lines=35> */
[----:B------:R-:W4:Y:S01]  /*3ea40*/  LDL.64 R26, [R1+0xa8] ;  /* 0x0000a800011a7983 */ /* 0x000f220000100a00 */
[----:B------:R-:W-:Y:S03]  /*3ea50*/  HMMA.16816.F32.BF16 R12, R16, R22, R12 ;  /* 0x00000016100c723c */ /* 0x000fe6000004180c */
[----:B----4-:R0:W-:Y:S04]  /*3ea60*/  STL.64 [R1+0x1f08], R26 ;  /* 0x001f081a01007387 */ /* 0x0101e80000100a00 */
[----:B0-----:R-:W4:Y:S01]  /*3ea70*/  LDL.64 R26, [R1+0xc8] ;  /* 0x0000c800011a7983 */ /* 0x001f220000100a00 */
[----:B------:R-:W-:-:S03]  /*3ea80*/  IMAD.MOV.U32 R2, RZ, RZ, R23 ;  /* 0x000000ffff027224 */ /* 0x000fc600078e0017 */
[----:B----4-:R0:W-:Y:S04]  /*3ea90*/  STL.64 [R1+0x1f20], R26 ;  /* 0x001f201a01007387 */ /* 0x0101e80000100a00 */
[----:B------:R-:W4:Y:S04]  /*3eaa0*/  LDL.LU R24, [R1+0x9c0] ;  /* 0x0009c00001187983 */ /* 0x000f280000300800 */
[----:B------:R-:W4:Y:S04]  /*3eab0*/  LDL.LU R25, [R1+0x9c4] ;  /* 0x0009c40001197983 */ /* 0x000f280000300800 */
[----:B0-----:R-:W4:Y:S04]  /*3eac0*/  LDL.LU R26, [R1+0x9c8] ;  /* 0x0009c800011a7983 */ /* 0x001f280000300800 */
[----:B------:R-:W4:Y:S04]  /*3ead0*/  LDL.LU R27, [R1+0x9cc] ;  /* 0x0009cc00011b7983 */ /* 0x000f280000300800 */
[----:B------:R-:W-:Y:S04]  /*3eae0*/  STL.64 [R1+0xb90], R12 ;  /* 0x000b900c01007387 */ /* 0x000fe80000100a00 */
[----:B------:R0:W-:Y:S04]  /*3eaf0*/  STL.64 [R1+0xb98], R14 ;  /* 0x000b980e01007387 */ /* 0x0001e80000100a00 */
[----:B0-----:R-:W2:Y:S04]  /*3eb00*/  LDL.LU.64 R14, [R1+0x1f58] ;  /* 0x001f5800010e7983 */ /* 0x001ea80000300a00 */
[----:B------:R-:W2:Y:S04]  /*3eb10*/  LDL.LU.64 R12, [R1+0x1f50] ;  /* 0x001f5000010c7983 */ /* 0x000ea80000300a00 */
[----:B------:R-:W2:Y:S02]  /*3eb20*/  LDL.LU.64 R22, [R1+0x1f48] ;  /* 0x001f480001167983 */ /* 0x000ea40000300a00 */
[----:B--2---:R-:W-:Y:S02]  /*3eb30*/  HMMA.16816.F32.BF16 R20, R16, R22, R12 ;  /* 0x000000161014723c */ /* 0x004fe4000004180c */
[----:B------:R-:W4:Y:S04]  /*3eb40*/  LDL.LU.64 R14, [R1+0x1f40] ;  /* 0x001f4000010e7983 */ /* 0x000f280000300a00 */
[----:B------:R-:W4:-:S15]  /*3eb50*/  LDL.LU.64 R12, [R1+0x1f38] ;  /* 0x001f3800010c7983 */ /* 0x000f1e0000300a00 */
[----:B------:R-:W-:-:S02]  /*3eb60*/  NOP ;  /* 0x0000000000007918 */ /* 0x000fc40000000000 */
[----:B------:R-:W-:Y:S04]  /*3eb70*/  STL.64 [R1+0xb80], R20 ;  /* 0x000b801401007387 */ /* 0x000fe80000100a00 */
[----:B------:R0:W-:Y:S04]  /*3eb80*/  STL.64 [R1+0xb88], R22 ;  /* 0x000b881601007387 */ /* 0x0001e80000100a00 */
[----:B0-----:R-:W3:Y:S04]  /*3eb90*/  LDL.LU.64 R22, [R1+0x1f30] ;  /* 0x001f300001167983 */ /* 0x001ee80000300a00 */
[----:B------:R-:W3:Y:S01]  /*3eba0*/  LDL.LU.64 R20, [R1+0x1f28] ;  /* 0x001f280001147983 */ /* 0x000ee20000300a00 */
[----:B------:R-:W-:-:S02]  /*3ebb0*/  IMAD.MOV.U32 R28, RZ, RZ, R10 ;  /* 0x000000ffff1c7224 */ /* 0x000fc400078e000a */
[----:B------:R-:W-:Y:S01]  /*3ebc0*/  IMAD.MOV.U32 R3, RZ, RZ, R11 ;  /* 0x000000ffff037224 */ /* 0x000fe200078e000b */
[----:B----4-:R-:W-:Y:S06]  /*3ebd0*/  HMMA.16816.F32.BF16 R24, R12, R10, R24 ;  /* 0x0000000a0c18723c */ /* 0x010fec0000041818 */
[----:B---3--:R-:W-:Y:S01]  /*3ebe0*/  HMMA.16816.F32.BF16 R20, R16, R6, R20 ;  /* 0x000000061014723c */ /* 0x008fe20000041814 */
[----:B------:R-:W2:-:S15]  /*3ebf0*/  LDL.64 R18, [R1+0xd8] ;  /* 0x0000d80001127983 */ /* 0x000e9e0000100a00 */
[----:B------:R-:W-:-:S07]  /*3ec00*/  NOP ;  /* 0x0000000000007918 */ /* 0x000fce0000000000 */
[----:B------:R0:W-:Y:S04]  /*3ec10*/  STL.64 [R1+0xb70], R20 ;  /* 0x000b701401007387 */ /* 0x0001e80000100a00 */
[----:B------:R1:W-:Y:S04]  /*3ec20*/  STL.64 [R1+0xb78], R22 ;  /* 0x000b781601007387 */ /* 0x0003e80000100a00 */
[----:B0-----:R-:W3:Y:S04]  /*3ec30*/  LDL.LU R20, [R1+0x7e0] ;  /* 0x0007e00001147983 */ /* 0x001ee80000300800 */
[----:B------:R-:W3:Y:S04]  /*3ec40*/  LDL.LU R21, [R1+0x7e4] ;  /* 0x0007e40001157983 */ /* 0x000ee80000300800 */
[----:B-1----:R-:W3:Y:S04]  /*3ec50*/  LDL.LU R22, [R1+0x7e8] ;  /* 0x0007e80001167983 */ /* 0x002ee80000300800 */
[----:B------:R-:W3:Y:S04]  /*3ec60*/  LDL.LU R23, [R1+0x7ec] ;  /* 0x0007ec0001177983 */ /* 0x000ee80000300800 */
[----:B------:R0:W-:Y:S04]  /*3ec70*/  STL.64 [R1+0x1e50], R6 ;  /* 0x001e500601007387 */ /* 0x0001e80000100a00 */
[----:B0-----:R-:W4:Y:S04]  /*3ec80*/  LDL.64 R6, [R1+0xb8] ;  /* 0x0000b80001067983 */ /* 0x001f280000100a00 */
[----:B------:R-:W-:Y:S04]  /*3ec90*/  STL.64 [R1+0x540], R24 ;  /* 0x0005401801007387 */ /* 0x000fe80000100a00 */
[----:B------:R0:W-:Y:S04]  /*3eca0*/  STL.64 [R1+0x548], R26 ;  /* 0x0005481a01007387 */ /* 0x0001e80000100a00 */
[----:B0-----:R-:W3:Y:S04]  /*3ecb0*/  LDL.LU.64 R26, [R1+0x1f20] ;  /* 0x001f2000011a7983 */ /* 0x001ee80000300a00 */
[----:B------:R-:W4:Y:S04]  /*3ecc0*/  LDL.LU.64 R10, [R1+0x1f18] ;  /* 0x001f1800010a7983 */ /* 0x000f280000300a00 */
[----:B------:R-:W4:Y:S04]  /*3ecd0*/  LDL.LU.64 R8, [R1+0x1f10] ;  /* 0x001f100001087983 */ /* 0x000f280000300a00 */
[----:B------:R-:W-:Y:S04]  /*3ece0*/  STL [R1+0x1e1c], R3 ;  /* 0x001e1c0301007387 */ /* 0x000fe80000100800 */
[----:B------:R-:W-:Y:S01]  /*3ecf0*/  STL [R1+0x1e18], R28 ;  /* 0x001e181c01007387 */ /* 0x000fe20000100800 */
[----:B--2---:R-:W-:Y:S01]  /*3ed00*/  IMAD.MOV.U32 R29, RZ, RZ, R19 ;  /* 0x000000ffff1d7224 */ /* 0x004fe200078e0013 */
[----:B----4-:R-:W-:-:S15]  /*3ed10*/  HMMA.16816.F32.BF16 R8, R12, R18, R8 ;  /* 0x000000120c08723c */ /* 0x010fde0000041808 */
[----:B------:R-:W-:-:S08]  /*3ed20*/  NOP ;  /* 0x0000000000007918 */ /* 0x000fd00000000000 */
[----:B------:R-:W-:Y:S04]  /*3ed30*/  STL.64 [R1+0x520], R8 ;  /* 0x0005200801007387 */ /* 0x000fe80000100a00 */
[----:B------:R0:W-:Y:S04]  /*3ed40*/  STL.64 [R1+0x528], R10 ;  /* 0x0005280a01007387 */ /* 0x0001e80000100a00 */
[----:B------:R-:W-:Y:S01]  /*3ed50*/  STL [R1+0x1e24], R29 ;  /* 0x001e241d01007387 */ /* 0x000fe20000100800 */
[----:B0-----:R-:W-:-:S03]  /*3ed60*/  IMAD.MOV.U32 R11, RZ, RZ, R18 ;  /* 0x000000ffff0b7224 */ /* 0x001fc600078e0012 */
[----:B------:R-:W0:Y:S04]  /*3ed70*/  LDSM.16.MT88.4 R16, [R0+UR4+0x6100] ;  /* 0x006100040010783b */ /* 0x000e280008004200 */
[----:B------:R1:W-:Y:S04]  /*3ed80*/  STL [R1+0x1e20], R11 ;  /* 0x001e200b01007387 */ /* 0x0003e80000100800 */
[----:B------:R-:W3:Y:S04]  /*3ed90*/  LDL.LU R8, [R1+0x8d0] ;  /* 0x0008d00001087983 */ /* 0x000ee80000300800 */
[----:B------:R-:W3:Y:S04]  /*3eda0*/  LDL.LU R9, [R1+0x8d4] ;  /* 0x0008d40001097983 */ /* 0x000ee80000300800 */
[----:B------:R-:W3:Y:S04]  /*3edb0*/  LDL.LU R10, [R1+0x8d8] ;  /* 0x0008d800010a7983 */ /* 0x000ee80000300800 */
[----:B-1----:R-:W3:Y:S04]  /*3edc0*/  LDL.LU R11, [R1+0x8dc] ;  /* 0x0008dc00010b7983 */ /* 0x002ee80000300800 */
[----:B0-----:R0:W-:Y:S04]  /*3edd0*/  STL.64 [R1+0x1cd0], R18 ;  /* 0x001cd01201007387 */ /* 0x0011e80000100a00 */
[----:B------:R1:W-:Y:S01]  /*3ede0*/  STL.64 [R1+0x1cc8], R16 ;  /* 0x001cc81001007387 */ /* 0x0003e20000100a00 */
[----:B0-----:R-:W-:-:S02]  /*3edf0*/  IMAD.MOV.U32 R18, RZ, RZ, R5 ;  /* 0x000000ffff127224 */ /* 0x001fc400078e0005 */
[----:B------:R-:W-:-:S05]  /*3ee00*/  IMAD.MOV.U32 R19, RZ, RZ, R4 ;  /* 0x000000ffff137224 */ /* 0x000fca00078e0004 */
[----:B------:R0:W-:Y:S04]  /*3ee10*/  STL.64 [R1+0x1ec8], R18 ;  /* 0x001ec81201007387 */ /* 0x0001e80000100a00 */
[----:B-1----:R-:W2:Y:S04]  /*3ee20*/  LDL.LU R16, [R1+0x800] ;  /* 0x0008000001107983 */ /* 0x002ea80000300800 */
[----:B------:R-:W2:Y:S04]  /*3ee30*/  LDL.LU R17, [R1+0x804] ;  /* 0x0008040001117983 */ /* 0x000ea80000300800 */
[----:B0-----:R-:W2:Y:S04]  /*3ee40*/  LDL.LU R18, [R1+0x808] ;  /* 0x0008080001127983 */ /* 0x001ea80000300800 */
[----:B------:R-:W2:Y:S01]  /*3ee50*/  LDL.LU R19, [R1+0x80c] ;  /* 0x00080c0001137983 */ /* 0x000ea20000300800 */
[----:B---3--:R-:W-:-:S15]  /*3ee60*/  HMMA.16816.F32.BF16 R8, R12, R26, R8 ;  /* 0x0000001a0c08723c */ /* 0x008fde0000041808 */
[----:B------:R-:W-:-:S08]  /*3ee70*/  NOP ;  /* 0x0000000000007918 */ /* 0x000fd00000000000 */
[----:B------:R0:W-:Y:S04]  /*3ee80*/  STL.64 [R1+0x500], R8 ;  /* 0x0005000801007387 */ /* 0x0001e80000100a00 */
[----:B------:R1:W-:Y:S01]  /*3ee90*/  STL.64 [R1+0x508], R10 ;  /* 0x0005080a01007387 */ /* 0x0003e20000100a00 */
[----:B0-----:R-:W-:Y:S02]  /*3eea0*/  IMAD.MOV.U32 R9, RZ, RZ, R26 ;  /* 0x000000ffff097224 */ /* 0x001fe400078e001a */
[----:B-1----:R-:W-:Y:S02]  /*3eeb0*/  IMAD.MOV.U32 R10, RZ, RZ, R27 ;  /* 0x000000ffff0a7224 */ /* 0x002fe400078e001b */
[----:B------:R-:W3:Y:S01]  /*3eec0*/  LDL.LU.64 R26, [R1+0x1f08] ;  /* 0x001f0800011a7983 */ /* 0x000ee20000300a00 */
[----:B------:R-:W-:-:S02]  /*3eed0*/  IMAD.MOV.U32 R28, RZ, RZ, R6 ;  /* 0x000000ffff1c7224 */ /* 0x000fc400078e0006 */
[----:B------:R-:W-:Y:S01]  /*3eee0*/  IMAD.MOV.U32 R8, RZ, RZ, R7 ;  /* 0x000000ffff087224 */ /* 0x000fe200078e0007 */
[----:B--2---:R-:W-:Y:S01]  /*3eef0*/  HMMA.16816.F32.BF16 R16, R12, R6, R16 ;  /* 0x000000060c10723c */ /* 0x004fe20000041810 */
[----:B------:R-:W-:Y:S04]  /*3ef00*/  STL [R1+0x1e2c], R10 ;  /* 0x001e2c0a01007387 */ /* 0x000fe80000100800 */
[----:B------:R-:W-:-:S15]  /*3ef10*/  STL [R1+0x1e28], R9 ;  /* 0x001e280901007387 */ /* 0x000fde0000100800 */
[----:B------:R-:W-:-:S03]  /*3ef20*/  NOP ;  /* 0x0000000000007918 */ /* 0x000fc60000000000 */
[----:B------:R-:W-:Y:S04]  /*3ef30*/  STL.64 [R1+0x270], R16 ;  /* 0x0002701001007387 */ /* 0x000fe80000100a00 */
[----:B------:R-:W-:Y:S04]  /*3ef40*/  STL.64 [R1+0x278], R18 ;  /* 0x0002781201007387 */ /* 0x000fe80000100a00 */
[----:B------:R-:W-:Y:S04]  /*3ef50*/  STL [R1+0x1e34], R8 ;  /* 0x001e340801007387 */ /* 0x000fe80000100800 */
[----:B------:R-:W-:Y:S01]  /*3ef60*/  STL [R1+0x1e30], R28 ;  /* 0x001e301c01007387 */ /* 0x000fe20000100800 */
[----:B---3--:R-:W-:Y:S06]  /*3ef70*/  HMMA.16816.F32.BF16 R4, R12, R26, R20 ;  /* 0x0000001a0c04723c */ /* 0x008fec0000041814 */
[----:B------:R-:W-:-:S02]  /*3ef80*/  IMAD.MOV.U32 R11, RZ, RZ, R26 ;  /* 0x000000ffff0b7224 */ /* 0x000fc400078e001a */
[----:B------:R-:W-:-:S15]  /*3ef90*/  IMAD.MOV.U32 R3, RZ, RZ, R27 ;  /* 0x000000ffff037224 */ /* 0x000fde00078e001b */
[----:B------:R0:W-:Y:S04]  /*3efa0*/  STL.64 [R1+0x260], R4 ;  /* 0x0002600401007387 */ /* 0x0001e80000100a00 */
[----:B------:R1:W-:Y:S04]  /*3efb0*/  STL.64 [R1+0x268], R6 ;  /* 0x0002680601007387 */ /* 0x0003e80000100a00 */
[----:B------:R-:W2:Y:S04]  /*3efc0*/  LDL.LU R24, [R1+0x730] ;  /* 0x0007300001187983 */ /* 0x000ea80000300800 */
[----:B------:R-:W2:Y:S04]  /*3efd0*/  LDL.LU R25, [R1+0x734] ;  /* 0x0007340001197983 */ /* 0x000ea80000300800 */
[----:B------:R-:W3:Y:S04]  /*3efe0*/  LDL.LU R26, [R1+0x738] ;  /* 0x00073800011a7983 */ /* 0x000ee80000300800 */
[----:B------:R-:W3:Y:S04]  /*3eff0*/  LDL.LU R27, [R1+0x73c] ;  /* 0x00073c00011b7983 */ /* 0x000ee80000300800 */
[----:B---3--:R-:W-:Y:S04]  /*3f000*/  STL.64 [R1+0x1e60], R26 ;  /* 0x001e601a01007387 */ /* 0x008fe80000100a00 */
[----:B--2---:R-:W-:Y:S04]  /*3f010*/  STL.64 [R1+0x1e58], R24 ;  /* 0x001e581801007387 */ /* 0x004fe80000100a00 */
[----:B0-----:R-:W2:Y:S04]  /*3f020*/  LDL.LU R4, [R1+0x750] ;  /* 0x0007500001047983 */ /* 0x001ea80000300800 */
[----:B------:R-:W2:Y:S04]  /*3f030*/  LDL.LU R5, [R1+0x754] ;  /* 0x0007540001057983 */ /* 0x000ea80000300800 */
[----:B-1----:R-:W3:Y:S04]  /*3f040*/  LDL.LU R6, [R1+0x758] ;  /* 0x0007580001067983 */ /* 0x002ee80000300800 */
        /* <DEDUP_REMOVED lines=9> */
[----:B0-----:R-:W2:Y:S01]  /*3f0e0*/  LDL.64 R22, [R1+0x48] ;  /* 0x0000480001167983 */ /* 0x001ea20000100a00 */
[----:B------:R-:W-:-:S03]  /*3f0f0*/  IMAD.MOV.U32 R27, RZ, RZ, R2 ;  /* 0x000000ffff1b7224 */ /* 0x000fc600078e0002 */
[----:B--2---:R-:W-:Y:S04]  /*3f100*/  STL.64 [R1+0x1ea8], R22 ;  /* 0x001ea81601007387 */ /* 0x004fe80000100a00 */
[----:B---3--:R-:W-:Y:S04]  /*3f110*/  STL.64 [R1+0x1e70], R6 ;  /* 0x001e700601007387 */ /* 0x008fe80000100a00 */
[----:B------:R-:W-:Y:S04]  /*3f120*/  STL.64 [R1+0x1e68], R4 ;  /* 0x001e680401007387 */ /* 0x000fe80000100a00 */
[----:B------:R-:W2:Y:S04]  /*3f130*/  LDL R26, [R1+0x18] ;  /* 0x00001800011a7983 */ /* 0x000ea80000100800 */
[----:B------:R-:W3:Y:S04]  /*3f140*/  LDL.LU R2, [R1+0x1f00] ;  /* 0x001f000001027983 */ /* 0x000ee80000300800 */
[----:B------:R-:W4:Y:S04]  /*3f150*/  LDL.LU R16, [R1+0x7a0] ;  /* 0x0007a00001107983 */ /* 0x000f280000300800 */
[----:B------:R-:W4:Y:S04]  /*3f160*/  LDL.LU R17, [R1+0x7a4] ;  /* 0x0007a40001117983 */ /* 0x000f280000300800 */
[----:B------:R-:W2:Y:S04]  /*3f170*/  LDL.LU R18, [R1+0x7a8] ;  /* 0x0007a80001127983 */ /* 0x000ea80000300800 */
[----:B------:R-:W2:Y:S04]  /*3f180*/  LDL.LU R19, [R1+0x7ac] ;  /* 0x0007ac0001137983 */ /* 0x000ea80000300800 */
[----:B--2---:R0:W-:Y:S04]  /*3f190*/  STL.64 [R1+0x1ed8], R18 ;  /* 0x001ed81201007387 */ /* 0x0041e80000100a00 */
[----:B----4-:R1:W-:Y:S04]  /*3f1a0*/  STL.64 [R1+0x1ed0], R16 ;  /* 0x001ed01001007387 */ /* 0x0103e80000100a00 */
[----:B0-----:R-:W2:Y:S01]  /*3f1b0*/  LDL R18, [R1+0x78] ;  /* 0x0000780001127983 */ /* 0x001ea20000100800 */
[----:B---3--:R-:W-:-:S05]  /*3f1c0*/  IMAD.MOV.U32 R19, RZ, RZ, R2 ;  /* 0x000000ffff137224 */ /* 0x008fca00078e0002 */
[----:B--2---:R0:W-:Y:S04]  /*3f1d0*/  STL.64 [R1+0x1ee8], R18 ;  /* 0x001ee81201007387 */ /* 0x0041e80000100a00 */
[----:B-1----:R-:W2:Y:S04]  /*3f1e0*/  LDL.LU R16, [R1+0x7c0] ;  /* 0x0007c00001107983 */ /* 0x002ea80000300800 */
[----:B------:R-:W2:Y:S04]  /*3f1f0*/  LDL.LU R17, [R1+0x7c4] ;  /* 0x0007c40001117983 */ /* 0x000ea80000300800 */
[----:B0-----:R-:W3:Y:S04]  /*3f200*/  LDL.LU R18, [R1+0x7c8] ;  /* 0x0007c80001127983 */ /* 0x001ee80000300800 */
[----:B------:R-:W3:Y:S04]  /*3f210*/  LDL.LU R19, [R1+0x7cc] ;  /* 0x0007cc0001137983 */ /* 0x000ee80000300800 */
[----:B---3--:R0:W-:Y:S04]  /*3f220*/  STL.64 [R1+0x1ef8], R18 ;  /* 0x001ef81201007387 */ /* 0x0081e80000100a00 */
[----:B--2---:R-:W-:Y:S04]  /*3f230*/  STL.64 [R1+0x1ef0], R16 ;  /* 0x001ef01001007387 */ /* 0x004fe80000100a00 */
[----:B------:R-:W2:Y:S04]  /*3f240*/  LDL.64 R22, [R1+0x58] ;  /* 0x0000580001167983 */ /* 0x000ea80000100a00 */
[----:B0-----:R-:W3:Y:S04]  /*3f250*/  LDL.64 R18, [R1+0x98] ;  /* 0x0000980001127983 */ /* 0x001ee80000100a00 */
[----:B--2---:R0:W-:Y:S04]  /*3f260*/  STL.64 [R1+0x1ec0], R22 ;  /* 0x001ec01601007387 */ /* 0x0041e80000100a00 */
[----:B0-----:R-:W2:Y:S04]  /*3f270*/  LDL.64 R22, [R1+0x68] ;  /* 0x0000680001167983 */ /* 0x001ea80000100a00 */
[----:B--2---:R0:W-:Y:S04]  /*3f280*/  STL.64 [R1+0x1ee0], R22 ;  /* 0x001ee01601007387 */ /* 0x0041e80000100a00 */
[----:B------:R-:W2:Y:S04]  /*3f290*/  LDL.LU R20, [R1+0x7b0] ;  /* 0x0007b00001147983 */ /* 0x000ea80000300800 */
[----:B------:R-:W2:Y:S04]  /*3f2a0*/  LDL.LU R21, [R1+0x7b4] ;  /* 0x0007b40001157983 */ /* 0x000ea80000300800 */
[----:B0-----:R-:W2:Y:S04]  /*3f2b0*/  LDL.LU R22, [R1+0x7b8] ;  /* 0x0007b80001167983 */ /* 0x001ea80000300800 */
[----:B------:R-:W2:Y:S04]  /*3f2c0*/  LDL.LU R23, [R1+0x7bc] ;  /* 0x0007bc0001177983 */ /* 0x000ea80000300800 */
[----:B------:R0:W-:Y:S04]  /*3f2d0*/  STL.64 [R1+0x1e88], R26 ;  /* 0x001e881a01007387 */ /* 0x0001e80000100a00 */
[----:B------:R-:W4:Y:S04]  /*3f2e0*/  LDL.LU R24, [R1+0x770] ;  /* 0x0007700001187983 */ /* 0x000f280000300800 */
[----:B------:R-:W4:Y:S04]  /*3f2f0*/  LDL.LU R25, [R1+0x774] ;  /* 0x0007740001197983 */ /* 0x000f280000300800 */
[----:B0-----:R-:W3:Y:S04]  /*3f300*/  LDL.LU R26, [R1+0x778] ;  /* 0x00077800011a7983 */ /* 0x001ee80000300800 */
[----:B------:R-:W3:Y:S04]  /*3f310*/  LDL.LU R27, [R1+0x77c] ;  /* 0x00077c00011b7983 */ /* 0x000ee80000300800 */
[----:B---3--:R-:W-:Y:S04]  /*3f320*/  STL.64 [R1+0x1ea0], R26 ;  /* 0x001ea01a01007387 */ /* 0x008fe80000100a00 */
[----:B----4-:R0:W-:Y:S04]  /*3f330*/  STL.64 [R1+0x1e98], R24 ;  /* 0x001e981801007387 */ /* 0x0101e80000100a00 */
        /* <DEDUP_REMOVED lines=15> */
[----:B------:R0:W-:Y:S04]  /*3f430*/  STL [R1+0x1e38], R11 ;  /* 0x001e380b01007387 */ /* 0x0001e80000100800 */
[----:B------:R-:W2:Y:S04]  /*3f440*/  LDL.LU R8, [R1+0x7d0] ;  /* 0x0007d00001087983 */ /* 0x000ea80000300800 */
[----:B------:R-:W2:Y:S04]  /*3f450*/  LDL.LU R9, [R1+0x7d4] ;  /* 0x0007d40001097983 */ /* 0x000ea80000300800 */
[----:B------:R-:W2:Y:S04]  /*3f460*/  LDL.LU R10, [R1+0x7d8] ;  /* 0x0007d800010a7983 */ /* 0x000ea80000300800 */
[----:B0-----:R-:W2:Y:S01]  /*3f470*/  LDL.LU R11, [R1+0x7dc] ;  /* 0x0007dc00010b7983 */ /* 0x001ea20000300800 */
[----:B------:R-:W-:Y:S01]  /*3f480*/  IMAD.MOV.U32 R29, RZ, RZ, R19 ;  /* 0x000000ffff1d7224 */ /* 0x000fe200078e0013 */
[----:B--2---:R-:W-:-:S15]  /*3f490*/  HMMA.16816.F32.BF16 R8, R12, R18, R8 ;  /* 0x000000120c08723c */ /* 0x004fde0000041808 */
[----:B------:R-:W-:-:S08]  /*3f4a0*/  NOP ;  /* 0x0000000000007918 */ /* 0x000fd00000000000 */
[----:B------:R0:W-:Y:S04]  /*3f4b0*/  STL.64 [R1+0x250], R8 ;  /* 0x0002500801007387 */ /* 0x0001e80000100a00 */
[----:B------:R1:W-:Y:S01]  /*3f4c0*/  STL.64 [R1+0x258], R10 ;  /* 0x0002580a01007387 */ /* 0x0003e20000100a00 */
[----:B0-----:R-:W-:-:S03]  /*3f4d0*/  IMAD.MOV.U32 R9, RZ, RZ, R18 ;  /* 0x000000ffff097224 */ /* 0x001fc600078e0012 */
[----:B------:R-:W2:Y:S04]  /*3f4e0*/  LDL.LU.64 R18, [R1+0x1ef8] ;  /* 0x001ef80001127983 */ /* 0x000ea80000300a00 */
[----:B------:R-:W2:Y:S04]  /*3f4f0*/  LDL.LU.64 R16, [R1+0x1ef0] ;  /* 0x001ef00001107983 */ /* 0x000ea80000300a00 */
[----:B------:R-:W-:Y:S04]  /*3f500*/  STL [R1+0x1e44], R29 ;  /* 0x001e441d01007387 */ /* 0x000fe80000100800 */
[----:B------:R-:W-:Y:S04]  /*3f510*/  STL [R1+0x1e40], R9 ;  /* 0x001e400901007387 */ /* 0x000fe80000100800 */
[----:B-1----:R-:W2:Y:S02]  /*3f520*/  LDL.64 R10, [R1+0x88] ;  /* 0x00008800010a7983 */ /* 0x002ea40000100a00 */
[----:B--2---:R-:W-:-:S15]  /*3f530*/  HMMA.16816.F32.BF16 R16, R12, R10, R16 ;  /* 0x0000000a0c10723c */ /* 0x004fde0000041810 */
[----:B------:R-:W-:-:S08]  /*3f540*/  NOP ;  /* 0x0000000000007918 */ /* 0x000fd00000000000 */
[----:B------:R-:W-:Y:S04]  /*3f550*/  STL.64 [R1+0x240], R16 ;  /* 0x0002401001007387 */ /* 0x000fe80000100a00 */
[----:B------:R0:W-:Y:S04]  /*3f560*/  STL.64 [R1+0x248], R18 ;  /* 0x0002481201007387 */ /* 0x0001e80000100a00 */
[----:B0-----:R-:W2:Y:S01]  /*3f570*/  LDL.LU.64 R18, [R1+0x1ee8] ;  /* 0x001ee80001127983 */ /* 0x001ea20000300a00 */
[----:B------:R-:W-:-:S05]  /*3f580*/  IMAD.MOV.U32 R28, RZ, RZ, R10 ;  /* 0x000000ffff1c7224 */ /* 0x000fca00078e000a */
[----:B------:R-:W-:Y:S01]  /*3f590*/  STL [R1+0x1e48], R28 ;  /* 0x001e481c01007387 */ /* 0x000fe20000100800 */
[----:B--2---:R-:W-:Y:S03]  /*3f5a0*/  HMMA.16816.F32.BF16 R16, R12, R18, R20 ;  /* 0x000000120c10723c */ /* 0x004fe60000041814 */
[----:B------:R-:W2:-:S15]  /*3f5b0*/  LDL.LU.64 R22, [R1+0x1ee0] ;  /* 0x001ee00001167983 */ /* 0x000e9e0000300a00 */
[----:B------:R-:W-:-:S05]  /*3f5c0*/  NOP ;  /* 0x0000000000007918 */ /* 0x000fca0000000000 */
[----:B------:R-:W-:Y:S04]  /*3f5d0*/  STL.64 [R1+0x230], R16 ;  /* 0x0002301001007387 */ /* 0x000fe80000100a00 */
[----:B------:R0:W-:Y:S04]  /*3f5e0*/  STL.64 [R1+0x238], R18 ;  /* 0x0002381201007387 */ /* 0x0001e80000100a00 */
[----:B0-----:R-:W2:Y:S04]  /*3f5f0*/  LDL.LU.64 R18, [R1+0x1ed8] ;  /* 0x001ed80001127983 */ /* 0x001ea80000300a00 */
[----:B------:R-:W2:Y:S02]  /*3f600*/  LDL.LU.64 R16, [R1+0x1ed0] ;  /* 0x001ed00001107983 */ /* 0x000ea40000300a00 */
[----:B--2---:R-:W-:-:S15]  /*3f610*/  HMMA.16816.F32.BF16 R16, R12, R22, R16 ;  /* 0x000000160c10723c */ /* 0x004fde0000041810 */
[----:B------:R-:W-:-:S08]  /*3f620*/  NOP ;  /* 0x0000000000007918 */ /* 0x000fd00000000000 */
[----:B------:R0:W-:Y:S04]  /*3f630*/  STL.64 [R1+0x220], R16 ;  /* 0x0002201001007387 */ /* 0x0001e80000100a00 */
[----:B------:R1:W-:Y:S01]  /*3f640*/  STL.64 [R1+0x228], R18 ;  /* 0x0002281201007387 */ /* 0x0003e20000100a00 */
[----:B0-----:R-:W-:-:S03]  /*3f650*/  IMAD.MOV.U32 R17, RZ, RZ, R22 ;  /* 0x000000ffff117224 */ /* 0x001fc600078e0016 */
[----:B-1----:R-:W2:Y:S01]  /*3f660*/  LDL.LU.64 R18, [R1+0x1ec8] ;  /* 0x001ec80001127983 */ /* 0x002ea20000300a00 */
[----:B------:R-:W-:-:S03]  /*3f670*/  IMAD.MOV.U32 R16, RZ, RZ, R23 ;  /* 0x000000ffff107224 */ /* 0x000fc600078e0017 */
[----:B------:R-:W3:Y:S01]  /*3f680*/  LDL.LU.64 R22, [R1+0x1ec0] ;  /* 0x001ec00001167983 */ /* 0x000ee20000300a00 */
[----:B------:R-:W-:Y:S01]  /*3f690*/  IMAD.MOV.U32 R10, RZ, RZ, R11 ;  /* 0x000000ffff0a7224 */ /* 0x000fe200078e000b */
        /* <DEDUP_REMOVED lines=21> */
[----:B0-----:R-:W4:Y:S04]  /*3f7f0*/  LDL.LU.64 R26, [R1+0x1e88] ;  /* 0x001e8800011a7983 */ /* 0x001f280000300a00 */
[----:B------:R-:W3:Y:S04]  /*3f800*/  LDL.LU.64 R22, [R1+0x1e80] ;  /* 0x001e800001167983 */ /* 0x000ee80000300a00 */
[----:B------:R-:W3:Y:S04]  /*3f810*/  LDL.LU.64 R20, [R1+0x1e78] ;  /* 0x001e780001147983 */ /* 0x000ee80000300a00 */
[----:B--2---:R-:W-:Y:S01]  /*3f820*/  STL.64 [R1+0x1cf0], R18 ;  /* 0x001cf01201007387 */ /* 0x004fe20000100a00 */
[----:B---3--:R-:W-:-:S15]  /*3f830*/  HMMA.16816.F32.BF16 R20, R12, R18, R20 ;  /* 0x000000120c14723c */ /* 0x008fde0000041814 */
[----:B------:R-:W-:-:S08]  /*3f840*/  NOP ;  /* 0x0000000000007918 */ /* 0x000fd00000000000 */
[----:B------:R-:W-:Y:S04]  /*3f850*/  STL.64 [R1+0x1e0], R20 ;  /* 0x0001e01401007387 */ /* 0x000fe80000100a00 */
[----:B------:R-:W-:Y:S04]  /*3f860*/  STL.64 [R1+0x1e8], R22 ;  /* 0x0001e81601007387 */ /* 0x000fe80000100a00 */
[----:B------:R-:W0:Y:S01]  /*3f870*/  LDSM.16.MT88.4 R20, [R0+UR4+0x6180] ;  /* 0x006180040014783b */ /* 0x000e220008004200 */
[C---:B----4-:R-:W-:Y:S03]  /*3f880*/  HMMA.16816.F32.BF16 R24, R12.reuse, R26, R4 ;  /* 0x0000001a0c18723c */ /* 0x050fe60000041804 */
[----:B0-----:R0:W-:Y:S04]  /*3f890*/  STL.64 [R1+0x1bb8], R22 ;  /* 0x001bb81601007387 */ /* 0x0011e80000100a00 */
[----:B------:R-:W-:Y:S04]  /*3f8a0*/  STL.64 [R1+0x1bb0], R20 ;  /* 0x001bb01401007387 */ /* 0x000fe80000100a00 */
[----:B0-----:R-:W2:Y:S04]  /*3f8b0*/  LDL.LU.64 R22, [R1+0x8] ;  /* 0x0000080001167983 */ /* 0x001ea80000300a00 */
[----:B------:R-:W2:Y:S04]  /*3f8c0*/  LDL.LU.64 R6, [R1+0x1e70] ;  /* 0x001e700001067983 */ /* 0x000ea80000300a00 */
[----:B------:R-:W2:Y:S04]  /*3f8d0*/  LDL.LU.64 R4, [R1+0x1e68] ;  /* 0x001e680001047983 */ /* 0x000ea80000300a00 */
[----:B------:R-:W-:Y:S04]  /*3f8e0*/  STL.64 [R1+0x1d0], R24 ;  /* 0x0001d01801007387 */ /* 0x000fe80000100a00 */
[----:B------:R0:W-:Y:S04]  /*3f8f0*/  STL.64 [R1+0x1d8], R26 ;  /* 0x0001d81a01007387 */ /* 0x0001e80000100a00 */
[----:B0-----:R-:W3:Y:S04]  /*3f900*/  LDL.LU.64 R26, [R1+0x1e60] ;  /* 0x001e6000011a7983 */ /* 0x001ee80000300a00 */
[----:B------:R-:W3:Y:S01]  /*3f910*/  LDL.LU.64 R24, [R1+0x1e58] ;  /* 0x001e580001187983 */ /* 0x000ee20000300a00 */
[----:B--2---:R-:W-:-:S15]  /*3f920*/  HMMA.16816.F32.BF16 R4, R12, R22, R4 ;  /* 0x000000160c04723c */ /* 0x004fde0000041804 */
[----:B------:R-:W-:-:S08]  /*3f930*/  NOP ;  /* 0x0000000000007918 */ /* 0x000fd00000000000 */
[----:B------:R-:W-:Y:S04]  /*3f940*/  STL.64 [R1+0x1c0], R4 ;  /* 0x0001c00401007387 */ /* 0x000fe80000100a00 */
[----:B------:R0:W-:Y:S04]  /*3f950*/  STL.64 [R1+0x1c8], R6 ;  /* 0x0001c80601007387 */ /* 0x0001e80000100a00 */
[----:B0-----:R-:W2:Y:S01]  /*3f960*/  LDL.LU.64 R6, [R1+0x1e50] ;  /* 0x001e500001067983 */ /* 0x001ea20000300a00 */
[----:B------:R-:W-:Y:S02]  /*3f970*/  IMAD.MOV.U32 R18, RZ, RZ, R28 ;  /* 0x000000ffff127224 */ /* 0x000fe400078e001c */
[----:B------:R-:W-:Y:S01]  /*3f980*/  IMAD.MOV.U32 R19, RZ, RZ, R29 ;  /* 0x000000ffff137224 */ /* 0x000fe200078e001d */
[----:B--2---:R0:W-:Y:S04]  /*3f990*/  STL.64 [R1+0x1cd8], R6 ;  /* 0x001cd80601007387 */ /* 0x0041e80000100a00 */
[----:B------:R-:W2:Y:S01]  /*3f9a0*/  LDL.LU R4, [R1+0x4f0] ;  /* 0x0004f00001047983 */ /* 0x000ea20000300800 */
[----:B---3--:R-:W-:Y:S03]  /*3f9b0*/  HMMA.16816.F32.BF16 R24, R12, R6, R24 ;  /* 0x000000060c18723c */ /* 0x008fe60000041818 */
[----:B------:R-:W2:Y:S04]  /*3f9c0*/  LDL.LU R5, [R1+0x4f4] ;  /* 0x0004f40001057983 */ /* 0x000ea80000300800 */
[----:B0-----:R-:W3:Y:S04]  /*3f9d0*/  LDL.LU R6, [R1+0x4f8] ;  /* 0x0004f80001067983 */ /* 0x001ee80000300800 */
[----:B------:R-:W3:Y:S04]  /*3f9e0*/  LDL.LU R7, [R1+0x4fc] ;  /* 0x0004fc0001077983 */ /* 0x000ee80000300800 */
        /* <DEDUP_REMOVED lines=39> */
[----:B----4-:R-:W-:Y:S01]  /*3fc60*/  STL.64 [R1+0x1d58], R16 ;  /* 0x001d581001007387 */ /* 0x010fe20000100a00 */
        /* <DEDUP_REMOVED lines=81> */
[----:B0-----:R-:W4:Y:S04]  /*40180*/  LDL.LU R4, [R1+0x720] ;  /* 0x0007200001047983 */ /* 0x001f280000300800 */
[----:B------:R-:W4:Y:S04]  /*40190*/  LDL.LU R5, [R1+0x724] ;  /* 0x0007240001057983 */ /* 0x000f280000300800 */
[----:B------:R-:W4:Y:S04]  /*401a0*/  LDL.LU R6, [R1+0x728] ;  /* 0x0007280001067983 */ /* 0x000f280000300800 */
[----:B------:R-:W4:Y:S04]  /*401b0*/  LDL.LU R7, [R1+0x72c] ;  /* 0x00072c0001077983 */ /* 0x000f280000300800 */
[----:B------:R-:W2:Y:S01]  /*401c0*/  LDL.LU R20, [R1+0x4e0] ;  /* 0x0004e00001147983 */ /* 0x000ea20000300800 */
[----:B------:R-:W-:-:S03]  /*401d0*/  IMAD.MOV.U32 R2, RZ, RZ, R22 ;  /* 0x000000ffff027224 */ /* 0x000fc600078e0016 */
[----:B------:R-:W2:Y:S01]  /*401e0*/  LDL.LU R21, [R1+0x4e4] ;  /* 0x0004e40001157983 */ /* 0x000ea20000300800 */
[----:B------:R-:W-:-:S03]  /*401f0*/  IMAD.MOV.U32 R0, RZ, RZ, R23 ;  /* 0x000000ffff007224 */ /* 0x000fc600078e0017 */
[----:B------:R-:W2:Y:S04]  /*40200*/  LDL.LU R22, [R1+0x4e8] ;  /* 0x0004e80001167983 */ /* 0x000ea80000300800 */
[----:B------:R-:W2:Y:S04]  /*40210*/  LDL.LU R23, [R1+0x4ec] ;  /* 0x0004ec0001177983 */ /* 0x000ea80000300800 */
[----:B------:R-:W3:Y:S04]  /*40220*/  LDL.LU.64 R14, [R1+0x78] ;  /* 0x00007800010e7983 */ /* 0x000ee80000300a00 */
[----:B------:R-:W-:Y:S04]  /*40230*/  STL [R1+0x1984], R24 ;  /* 0x0019841801007387 */ /* 0x000fe80000100800 */
[----:B------:R-:W-:Y:S04]  /*40240*/  STL [R1+0x1980], R25 ;  /* 0x0019801901007387 */ /* 0x000fe80000100800 */
        /* <DEDUP_REMOVED lines=56> */
[----:B0-----:R-:W4:Y:S04]  /*405d0*/  LDL.LU.64 R18, [R1+0x1d50] ;  /* 0x001d500001127983 */ /* 0x001f280000300a00 */
[----:B------:R0:W-:Y:S04]  /*405e0*/  STL.64 [R1+0x1c78], R14 ;  /* 0x001c780e01007387 */ /* 0x0001e80000100a00 */
[----:B0-----:R-:W3:Y:S01]  /*405f0*/  LDL.LU.64 R14, [R1+0x18] ;  /* 0x00001800010e7983 */ /* 0x001ee20000300a00 */
        /* <DEDUP_REMOVED lines=30> */
[----:B------:R-:W4:Y:S01]  /*407e0*/  LDL.LU.64 R4, [R1+0x1ce0] ;  /* 0x001ce00001047983 */ /* 0x000f220000300a00 */
[----:B------:R-:W-:-:S02]  /*407f0*/  IMAD.MOV.U32 R26, RZ, RZ, R2 ;  /* 0x000000ffff1a7224 */ /* 0x000fc400078e0002 */
[----:B------:R-:W-:Y:S02]  /*40800*/  IMAD.MOV.U32 R27, RZ, RZ, R0 ;  /* 0x000000ffff1b7224 */ /* 0x000fe400078e0000 */
[----:B---3--:R-:W-:Y:S02]  /*40810*/  IMAD.MOV.U32 R2, RZ, RZ, R14 ;  /* 0x000000ffff027224 */ /* 0x008fe400078e000e */
[----:B------:R-:W-:-:S10]  /*40820*/  IMAD.MOV.U32 R0, RZ, RZ, R15 ;  /* 0x000000ffff007224 */ /* 0x000fd400078e000f */
[----:B------:R0:W-:Y:S04]  /*40830*/  STL.64 [R1+0x2b0], R16 ;  /* 0x0002b01001007387 */ /* 0x0001e80000100a00 */
[----:B------:R1:W-:Y:S04]  /*40840*/  STL.64 [R1+0x2b8], R18 ;  /* 0x0002b81201007387 */ /* 0x0003e80000100a00 */
[----:B0-----:R-:W3:Y:S04]  /*40850*/  LDL.LU R16, [R1+0x4d0] ;  /* 0x0004d00001107983 */ /* 0x001ee80000300800 */
[----:B------:R-:W3:Y:S04]  /*40860*/  LDL.LU R17, [R1+0x4d4] ;  /* 0x0004d40001117983 */ /* 0x000ee80000300800 */
[----:B-1----:R-:W3:Y:S04]  /*40870*/  LDL.LU R18, [R1+0x4d8] ;  /* 0x0004d80001127983 */ /* 0x002ee80000300800 */
[----:B------:R-:W3:Y:S01]  /*40880*/  LDL.LU R19, [R1+0x4dc] ;  /* 0x0004dc0001137983 */ /* 0x000ee20000300800 */
[----:B----4-:R-:W-:-:S15]  /*40890*/  HMMA.16816.F32.BF16 R4, R8, R14, R4 ;  /* 0x0000000e0804723c */ /* 0x010fde0000041804 */
[----:B------:R-:W-:-:S08]  /*408a0*/  NOP ;  /* 0x0000000000007918 */ /* 0x000fd00000000000 */
[----:B------:R-:W-:Y:S04]  /*408b0*/  STL.64 [R1+0x2a0], R4 ;  /* 0x0002a00401007387 */ /* 0x000fe80000100a00 */
[----:B------:R0:W-:Y:S04]  /*408c0*/  STL.64 [R1+0x2a8], R6 ;  /* 0x0002a80601007387 */ /* 0x0001e80000100a00 */
[----:B0-----:R-:W3:Y:S04]  /*408d0*/  LDL.LU.64 R6, [R1+0x1cd8] ;  /* 0x001cd80001067983 */ /* 0x001ee80000300a00 */
[----:B------:R-:W4:Y:S04]  /*408e0*/  LDL.LU.64 R14, [R1+0x98] ;  /* 0x00009800010e7983 */ /* 0x000f280000300a00 */
[----:B----4-:R0:W-:Y:S04]  /*408f0*/  STL.64 [R1+0x1c90], R14 ;  /* 0x001c900e01007387 */ /* 0x0101e80000100a00 */
[----:B0-----:R-:W4:Y:S04]  /*40900*/  LDL.LU.64 R14, [R1+0xb8] ;  /* 0x0000b800010e7983 */ /* 0x001f280000300a00 */
[----:B----4-:R2:W-:Y:S02]  /*40910*/  STL.64 [R1+0x1ca8], R14 ;  /* 0x001ca80e01007387 */ /* 0x0105e40000100a00 */
[----:B--2---:R-:W-:Y:S02]  /*40920*/  HMMA.16816.F32.BF16 R12, R8, R26, R20 ;  /* 0x0000001a080c723c */ /* 0x004fe40000041814 */
[----:B------:R-:W2:-:S15]  /*40930*/  LDL.LU R20, [R1+0x4a0] ;  /* 0x0004a00001147983 */ /* 0x000e9e0000300800 */
[----:B------:R-:W-:-:S06]  /*40940*/  NOP ;  /* 0x0000000000007918 */ /* 0x000fcc0000000000 */
[----:B------:R-:W-:Y:S04]  /*40950*/  STL.64 [R1+0x290], R12 ;  /* 0x0002900c01007387 */ /* 0x000fe80000100a00 */
[----:B------:R-:W-:Y:S04]  /*40960*/  STL.64 [R1+0x298], R14 ;  /* 0x0002980e01007387 */ /* 0x000fe80000100a00 */
[----:B------:R-:W2:Y:S04]  /*40970*/  LDL.LU R21, [R1+0x4a4] ;  /* 0x0004a40001157983 */ /* 0x000ea80000300800 */
[----:B------:R-:W4:Y:S04]  /*40980*/  LDL.LU R22, [R1+0x4a8] ;  /* 0x0004a80001167983 */ /* 0x000f280000300800 */
[----:B------:R-:W4:Y:S04]  /*40990*/  LDL.LU R23, [R1+0x4ac] ;  /* 0x0004ac0001177983 */ /* 0x000f280000300800 */
[----:B----4-:R0:W-:Y:S04]  /*409a0*/  STL.64 [R1+0x1cb8], R22 ;  /* 0x001cb81601007387 */ /* 0x0101e80000100a00 */
[----:B--2---:R-:W-:Y:S04]  /*409b0*/  STL.64 [R1+0x1cb0], R20 ;  /* 0x001cb01401007387 */ /* 0x004fe80000100a00 */
[----:B0-----:R-:W2:Y:S01]  /*409c0*/  LDL.LU.64 R22, [R1+0xd8] ;  /* 0x0000d80001167983 */ /* 0x001ea20000300a00 */
[----:B---3--:R-:W-:Y:S03]  /*409d0*/  HMMA.16816.F32.BF16 R8, R8, R6, R16 ;  /* 0x000000060808723c */ /* 0x008fe60000041810 */
[----:B--2---:R0:W-:Y:S04]  /*409e0*/  STL.64 [R1+0x1cc0], R22 ;  /* 0x001cc01601007387 */ /* 0x0041e80000100a00 */
[----:B0-----:R-:W2:Y:S04]  /*409f0*/  LDL.LU.64 R22, [R1+0xe8] ;  /* 0x0000e80001167983 */ /* 0x001ea80000300a00 */
[----:B------:R-:W3:Y:S04]  /*40a00*/  LDL.LU.64 R14, [R1+0xc8] ;  /* 0x0000c800010e7983 */ /* 0x000ee80000300a00 */
[----:B------:R0:W-:Y:S04]  /*40a10*/  STL [R1+0x1bdc], R26 ;  /* 0x001bdc1a01007387 */ /* 0x0001e80000100800 */
[----:B------:R1:W-:Y:S04]  /*40a20*/  STL [R1+0x1bd8], R27 ;  /* 0x001bd81b01007387 */ /* 0x0003e80000100800 */
[----:B------:R-:W4:Y:S04]  /*40a30*/  LDL.LU R24, [R1+0x480] ;  /* 0x0004800001187983 */ /* 0x000f280000300800 */
[----:B------:R-:W4:Y:S04]  /*40a40*/  LDL.LU R25, [R1+0x484] ;  /* 0x0004840001197983 */ /* 0x000f280000300800 */
[----:B0-----:R-:W2:Y:S04]  /*40a50*/  LDL.LU R26, [R1+0x488] ;  /* 0x00048800011a7983 */ /* 0x001ea80000300800 */
[----:B-1----:R-:W2:Y:S04]  /*40a60*/  LDL.LU R27, [R1+0x48c] ;  /* 0x00048c00011b7983 */ /* 0x002ea80000300800 */
[----:B--2---:R-:W-:Y:S04]  /*40a70*/  STL.64 [R1+0x1ca0], R26 ;  /* 0x001ca01a01007387 */ /* 0x004fe80000100a00 */
[----:B----4-:R0:W-:Y:S04]  /*40a80*/  STL.64 [R1+0x1c98], R24 ;  /* 0x001c981801007387 */ /* 0x0101e80000100a00 */
[----:B0-----:R-:W2:Y:S04]  /*40a90*/  LDL.LU R24, [R1+0x490] ;  /* 0x0004900001187983 */ /* 0x001ea80000300800 */
[----:B------:R-:W2:Y:S04]  /*40aa0*/  LDL.LU R25, [R1+0x494] ;  /* 0x0004940001197983 */ /* 0x000ea80000300800 */
[----:B------:R-:W2:Y:S04]  /*40ab0*/  LDL.LU R26, [R1+0x498] ;  /* 0x00049800011a7983 */ /* 0x000ea80000300800 */
[----:B------:R-:W2:Y:S04]  /*40ac0*/  LDL.LU R27, [R1+0x49c] ;  /* 0x00049c00011b7983 */ /* 0x000ea80000300800 */
[----:B------:R-:W4:Y:S04]  /*40ad0*/  LDL.LU.64 R18, [R1+0x1cd0] ;  /* 0x001cd00001127983 */ /* 0x000f280000300a00 */
[----:B------:R-:W4:Y:S04]  /*40ae0*/  LDL.LU.64 R16, [R1+0x1cc8] ;  /* 0x001cc80001107983 */ /* 0x000f280000300a00 */
[----:B------:R0:W-:Y:S04]  /*40af0*/  STL.64 [R1+0x1bc0], R6 ;  /* 0x001bc00601007387 */ /* 0x0001e80000100a00 */
[----:B------:R-:W4:Y:S04]  /*40b00*/  LDL.LU R4, [R1+0x4c0] ;  /* 0x0004c00001047983 */ /* 0x000f280000300800 */
[----:B------:R-:W-:Y:S04]  /*40b10*/  STL.64 [R1+0x280], R8 ;  /* 0x0002800801007387 */ /* 0x000fe80000100a00 */
[----:B------:R1:W-:Y:S04]  /*40b20*/  STL.64 [R1+0x288], R10 ;  /* 0x0002880a01007387 */ /* 0x0003e80000100a00 */
[----:B------:R-:W4:Y:S04]  /*40b30*/  LDL.LU R5, [R1+0x4c4] ;  /* 0x0004c40001057983 */ /* 0x000f280000300800 */
[----:B0-----:R-:W4:Y:S04]  /*40b40*/  LDL.LU R6, [R1+0x4c8] ;  /* 0x0004c80001067983 */ /* 0x001f280000300800 */
[----:B------:R-:W4:Y:S01]  /*40b50*/  LDL.LU R7, [R1+0x4cc] ;  /* 0x0004cc0001077983 */ /* 0x000f220000300800 */
[----:B-1----:R-:W-:-:S02]  /*40b60*/  IMAD.MOV.U32 R10, RZ, RZ, R2 ;  /* 0x000000ffff0a7224 */ /* 0x002fc400078e0002 */
[----:B------:R-:W-:-:S05]  /*40b70*/  IMAD.MOV.U32 R11, RZ, RZ, R0 ;  /* 0x000000ffff0b7224 */ /* 0x000fca00078e0000 */
[----:B------:R0:W-:Y:S04]  /*40b80*/  STL.64 [R1+0x1c38], R10 ;  /* 0x001c380a01007387 */ /* 0x0001e80000100a00 */
[----:B------:R-:W2:Y:S04]  /*40b90*/  LDL.LU R8, [R1+0x470] ;  /* 0x0004700001087983 */ /* 0x000ea80000300800 */
[----:B------:R-:W2:Y:S04]  /*40ba0*/  LDL.LU R9, [R1+0x474] ;  /* 0x0004740001097983 */ /* 0x000ea80000300800 */
[----:B0-----:R-:W2:Y:S04]  /*40bb0*/  LDL.LU R10, [R1+0x478] ;  /* 0x00047800010a7983 */ /* 0x001ea80000300800 */
[----:B------:R-:W2:Y:S01]  /*40bc0*/  LDL.LU R11, [R1+0x47c] ;  /* 0x00047c00010b7983 */ /* 0x000ea20000300800 */
[----:B----4-:R-:W-:-:S15]  /*40bd0*/  HMMA.16816.F32.BF16 R4, R16, R22, R4 ;  /* 0x000000161004723c */ /* 0x010fde0000041804 */
[----:B------:R-:W-:-:S08]  /*40be0*/  NOP ;  /* 0x0000000000007918 */ /* 0x000fd00000000000 */
[----:B------:R0:W-:Y:S04]  /*40bf0*/  STL.64 [R1+0x6b0], R4 ;  /* 0x0006b00401007387 */ /* 0x0001e80000100a00 */
[----:B------:R-:W-:Y:S01]  /*40c00*/  STL.64 [R1+0x6b8], R6 ;  /* 0x0006b80601007387 */ /* 0x000fe20000100a00 */
[----:B0-----:R-:W-:Y:S02]  /*40c10*/  IMAD.MOV.U32 R4, RZ, RZ, R23 ;  /* 0x000000ffff047224 */ /* 0x001fe400078e0017 */
[----:B------:R-:W-:Y:S02]  /*40c20*/  IMAD.MOV.U32 R5, RZ, RZ, R22 ;  /* 0x000000ffff057224 */ /* 0x000fe400078e0016 */
[----:B------:R-:W4:Y:S04]  /*40c30*/  LDL.LU.64 R22, [R1+0x1cc0] ;  /* 0x001cc00001167983 */ /* 0x000f280000300a00 */
[----:B------:R0:W-:Y:S04]  /*40c40*/  STL [R1+0x1bf8], R4 ;  /* 0x001bf80401007387 */ /* 0x0001e80000100800 */
[----:B------:R1:W-:Y:S04]  /*40c50*/  STL [R1+0x1be0], R5 ;  /* 0x001be00501007387 */ /* 0x0003e80000100800 */
[----:B0-----:R-:W4:Y:S04]  /*40c60*/  LDL.LU R4, [R1+0x4b0] ;  /* 0x0004b00001047983 */ /* 0x001f280000300800 */
[----:B-1----:R-:W4:Y:S04]  /*40c70*/  LDL.LU R5, [R1+0x4b4] ;  /* 0x0004b40001057983 */ /* 0x002f280000300800 */
[----:B------:R-:W4:Y:S04]  /*40c80*/  LDL.LU R6, [R1+0x4b8] ;  /* 0x0004b80001067983 */ /* 0x000f280000300800 */
[----:B------:R-:W4:Y:S02]  /*40c90*/  LDL.LU R7, [R1+0x4bc] ;  /* 0x0004bc0001077983 */ /* 0x000f240000300800 */
[----:B----4-:R-:W-:-:S15]  /*40ca0*/  HMMA.16816.F32.BF16 R4, R16, R22, R4 ;  /* 0x000000161004723c */ /* 0x010fde0000041804 */
[----:B------:R-:W-:-:S08]  /*40cb0*/  NOP ;  /* 0x0000000000007918 */ /* 0x000fd00000000000 */
[----:B------:R-:W-:Y:S04]  /*40cc0*/  STL.64 [R1+0x6e0], R4 ;  /* 0x0006e00401007387 */ /* 0x000fe80000100a00 */
[----:B------:R0:W-:Y:S02]  /*40cd0*/  STL.64 [R1+0x6e8], R6 ;  /* 0x0006e80601007387 */ /* 0x0001e40000100a00 */
[----:B0-----:R-:W-:Y:S02]  /*40ce0*/  IMAD.MOV.U32 R7, RZ, RZ, R22 ;  /* 0x000000ffff077224 */ /* 0x001fe400078e0016 */
[----:B------:R-:W-:Y:S02]  /*40cf0*/  IMAD.MOV.U32 R6, RZ, RZ, R23 ;  /* 0x000000ffff067224 */ /* 0x000fe400078e0017 */
[----:B------:R-:W3:Y:S04]  /*40d00*/  LDL.LU.64 R22, [R1+0x1cb8] ;  /* 0x001cb80001167983 */ /* 0x000ee80000300a00 */
[----:B------:R-:W3:Y:S04]  /*40d10*/  LDL.LU.64 R20, [R1+0x1cb0] ;  /* 0x001cb00001147983 */ /* 0x000ee80000300a00 */
[----:B------:R-:W-:Y:S04]  /*40d20*/  STL [R1+0x1bfc], R7 ;  /* 0x001bfc0701007387 */ /* 0x000fe80000100800 */
[----:B------:R0:W-:Y:S04]  /*40d30*/  STL [R1+0x1c50], R6 ;  /* 0x001c500601007387 */ /* 0x0001e80000100800 */
[----:B0-----:R-:W4:Y:S01]  /*40d40*/  LDL.LU.64 R6, [R1+0xa8] ;  /* 0x0000a80001067983 */ /* 0x001f220000300a00 */
[----:B---3--:R-:W-:-:S15]  /*40d50*/  HMMA.16816.F32.BF16 R20, R16, R14, R20 ;  /* 0x0000000e1014723c */ /* 0x008fde0000041814 */
        /* <DEDUP_REMOVED lines=11> */
[----:B0-----:R-:W4:Y:S04]  /*40e10*/  LDL.LU.64 R26, [R1+0x1ca0] ;  /* 0x001ca000011a7983 */ /* 0x001f280000300a00 */
[----:B------:R-:W4:Y:S04]  /*40e20*/  LDL.LU.64 R24, [R1+0x1c98] ;  /* 0x001c980001187983 */ /* 0x000f280000300a00 */
[----:B------:R-:W2:Y:S04]  /*40e30*/  LDL.LU.64 R14, [R1+0x1c90] ;  /* 0x001c9000010e7983 */ /* 0x000ea80000300a00 */
[----:B------:R-:W-:Y:S04]  /*40e40*/  STL.64 [R1+0x1bf0], R22 ;  /* 0x001bf01601007387 */ /* 0x000fe80000100a00 */
[----:B------:R4:W-:Y:S02]  /*40e50*/  STL.64 [R1+0x1be8], R20 ;  /* 0x001be81401007387 */ /* 0x0009e40000100a00 */
[----:B----4-:R-:W-:Y:S07]  /*40e60*/  HMMA.16816.F32.BF16 R20, R16, R6, R24 ;  /* 0x000000061014723c */ /* 0x010fee0000041818 */
[----:B------:R-:W-:-:S02]  /*40e70*/  IMAD.MOV.U32 R25, RZ, RZ, R6 ;  /* 0x000000ffff197224 */ /* 0x000fc400078e0006 */
[----:B------:R-:W-:Y:S02]  /*40e80*/  IMAD.MOV.U32 R24, RZ, RZ, R7 ;  /* 0x000000ffff187224 */ /* 0x000fe400078e0007 */
[----:B--2---:R-:W-:-:S12]  /*40e90*/  HMMA.16816.F32.BF16 R4, R16, R14, R8 ;  /* 0x0000000e1004723c */ /* 0x004fd80000041808 */
[----:B------:R0:W-:Y:S04]  /*40ea0*/  STL.64 [R1+0x710], R20 ;  /* 0x0007101401007387 */ /* 0x0001e80000100a00 */
[----:B------:R1:W-:Y:S04]  /*40eb0*/  STL.64 [R1+0x718], R22 ;  /* 0x0007181601007387 */ /* 0x0003e80000100a00 */
[----:B------:R2:W-:Y:S04]  /*40ec0*/  STL.64 [R1+0x1c70], R24 ;  /* 0x001c701801007387 */ /* 0x0005e80000100a00 */
[----:B------:R-:W-:Y:S04]  /*40ed0*/  STL.64 [R1+0x720], R4 ;  /* 0x0007200401007387 */ /* 0x000fe80000100a00 */
[----:B------:R-:W-:Y:S04]  /*40ee0*/  STL.64 [R1+0x728], R6 ;  /* 0x0007280601007387 */ /* 0x000fe80000100a00 */
[----:B0-----:R-:W3:Y:S04]  /*40ef0*/  LDL.LU R20, [R1+0x3f0] ;  /* 0x0003f00001147983 */ /* 0x001ee80000300800 */
[----:B------:R-:W3:Y:S04]  /*40f00*/  LDL.LU R21, [R1+0x3f4] ;  /* 0x0003f40001157983 */ /* 0x000ee80000300800 */
[----:B-1----:R-:W4:Y:S04]  /*40f10*/  LDL.LU R22, [R1+0x3f8] ;  /* 0x0003f80001167983 */ /* 0x002f280000300800 */
[----:B------:R-:W4:Y:S04]  /*40f20*/  LDL.LU R23, [R1+0x3fc] ;  /* 0x0003fc0001177983 */ /* 0x000f280000300800 */
[----:B--2---:R-:W2:Y:S04]  /*40f30*/  LDL.LU R24, [R1+0x450] ;  /* 0x0004500001187983 */ /* 0x004ea80000300800 */
        /* <DEDUP_REMOVED lines=11> */
[----:B------:R-:W2:Y:S04]  /*40ff0*/  LDL.LU.64 R14, [R1+0x88] ;  /* 0x00008800010e7983 */ /* 0x000ea80000300a00 */
[----:B----4-:R-:W-:Y:S04]  /*41000*/  STL.64 [R1+0x1c08], R22 ;  /* 0x001c081601007387 */ /* 0x010fe80000100a00 */
[----:B------:R0:W-:Y:S04]  /*41010*/  STL.64 [R1+0x1c00], R20 ;  /* 0x001c001401007387 */ /* 0x0001e80000100a00 */
        /* <DEDUP_REMOVED lines=14> */
[----:B0-----:R-:W2:Y:S04]  /*41100*/  LDL.LU.64 R6, [R1+0x68] ;  /* 0x0000680001067983 */ /* 0x001ea80000300a00 */
[----:B---3--:R0:W-:Y:S04]  /*41110*/  STL.64 [R1+0x1c48], R10 ;  /* 0x001c480a01007387 */ /* 0x0081e80000100a00 */
[----:B------:R1:W-:Y:S04]  /*41120*/  STL.64 [R1+0x1c40], R8 ;  /* 0x001c400801007387 */ /* 0x0003e80000100a00 */
[----:B0-----:R-:W3:Y:S01]  /*41130*/  LDL.LU.64 R10, [R1+0x58] ;  /* 0x00005800010a7983 */ /* 0x001ee20000300a00 */
[----:B------:R-:W-:Y:S03]  /*41140*/  HMMA.16816.F32.BF16 R24, R16, R14, R24 ;  /* 0x0000000e1018723c */ /* 0x000fe60000041818 */
[----:B---3--:R0:W-:Y:S04]  /*41150*/  STL.64 [R1+0x1c68], R10 ;  /* 0x001c680a01007387 */ /* 0x0081e80000100a00 */
[----:B-1----:R-:W2:Y:S04]  /*41160*/  LDL.LU R8, [R1+0x440] ;  /* 0x0004400001087983 */ /* 0x002ea80000300800 */
[----:B------:R-:W2:Y:S04]  /*41170*/  LDL.LU R9, [R1+0x444] ;  /* 0x0004440001097983 */ /* 0x000ea80000300800 */
[----:B0-----:R-:W2:Y:S04]  /*41180*/  LDL.LU R10, [R1+0x448] ;  /* 0x00044800010a7983 */ /* 0x001ea80000300800 */
[----:B------:R-:W2:Y:S04]  /*41190*/  LDL.LU R11, [R1+0x44c] ;  /* 0x00044c00010b7983 */ /* 0x000ea80000300800 */
[----:B------:R0:W-:Y:S04]  /*411a0*/  STL.64 [R1+0x1c18], R22 ;  /* 0x001c181601007387 */ /* 0x0001e80000100a00 */
[----:B------:R-:W-:Y:S04]  /*411b0*/  STL.64 [R1+0x1c10], R20 ;  /* 0x001c101401007387 */ /* 0x000fe80000100a00 */
[----:B0-----:R-:W3:Y:S01]  /*411c0*/  LDL.LU.64 R22, [R1+0x38] ;  /* 0x0000380001167983 */ /* 0x001ee20000300a00 */
[----:B------:R-:W-:-:S02]  /*411d0*/  IMAD.MOV.U32 R3, RZ, RZ, R14 ;  /* 0x000000ffff037224 */ /* 0x000fc400078e000e */
[----:B------:R-:W-:Y:S01]  /*411e0*/  IMAD.MOV.U32 R28, RZ, RZ, R15 ;  /* 0x000000ffff1c7224 */ /* 0x000fe200078e000f */
[----:B---3--:R0:W-:Y:S04]  /*411f0*/  STL.64 [R1+0x1c30], R22 ;  /* 0x001c301601007387 */ /* 0x0081e80000100a00 */
[----:B0-----:R-:W3:Y:S04]  /*41200*/  LDL.LU.64 R22, [R1+0x48] ;  /* 0x0000480001167983 */ /* 0x001ee80000300a00 */
[----:B------:R-:W-:Y:S04]  /*41210*/  STL.64 [R1+0x730], R24 ;  /* 0x0007301801007387 */ /* 0x000fe80000100a00 */
[----:B------:R0:W-:Y:S04]  /*41220*/  STL.64 [R1+0x738], R26 ;  /* 0x0007381a01007387 */ /* 0x0001e80000100a00 */
[----:B0-----:R-:W4:Y:S04]  /*41230*/  LDL.LU.64 R26, [R1+0x1c88] ;  /* 0x001c8800011a7983 */ /* 0x001f280000300a00 */
[----:B------:R-:W4:Y:S04]  /*41240*/  LDL.LU.64 R24, [R1+0x1c80] ;  /* 0x001c800001187983 */ /* 0x000f280000300a00 */
[----:B------:R-:W4:Y:S02]  /*41250*/  LDL.LU.64 R14, [R1+0x1c78] ;  /* 0x001c7800010e7983 */ /* 0x000f240000300a00 */
[----:B----4-:R-:W-:Y:S06]  /*41260*/  HMMA.16816.F32.BF16 R24, R16, R14, R24 ;  /* 0x0000000e1018723c */ /* 0x010fec0000041818 */
[----:B------:R-:W-:-:S15]  /*41270*/  IMAD.MOV.U32 R2, RZ, RZ, R15 ;  /* 0x000000ffff027224 */ /* 0x000fde00078e000f */
[----:B------:R-:W-:-:S02]  /*41280*/  NOP ;  /* 0x0000000000007918 */ /* 0x000fc40000000000 */
[----:B------:R0:W-:Y:S04]  /*41290*/  STL.64 [R1+0x740], R24 ;  /* 0x0007401801007387 */ /* 0x0001e80000100a00 */
[----:B------:R1:W-:Y:S04]  /*412a0*/  STL.64 [R1+0x748], R26 ;  /* 0x0007481a01007387 */ /* 0x0003e80000100a00 */
[----:B0-----:R-:W4:Y:S01]  /*412b0*/  LDL.LU.64 R24, [R1+0x1c70] ;  /* 0x001c700001187983 */ /* 0x001f220000300a00 */
[----:B-1----:R-:W-:-:S03]  /*412c0*/  IMAD.MOV.U32 R27, RZ, RZ, R14 ;  /* 0x000000ffff1b7224 */ /* 0x002fc600078e000e */
[----:B------:R-:W3:Y:S01]  /*412d0*/  LDL.LU.64 R14, [R1+0xd50] ;  /* 0x000d5000010e7983 */ /* 0x000ee20000300a00 */
[----:B--2---:R-:W-:Y:S03]  /*412e0*/  HMMA.16816.F32.BF16 R8, R16, R6, R8 ;  /* 0x000000061008723c */ /* 0x004fe60000041808 */
[----:B---3--:R0:W-:Y:S04]  /*412f0*/  STL.64 [R1+0x1a68], R14 ;  /* 0x001a680e01007387 */ /* 0x0081e80000100a00 */
[----:B------:R-:W2:Y:S04]  /*41300*/  LDL.LU R12, [R1+0x2f0] ;  /* 0x0002f000010c7983 */ /* 0x000ea80000300800 */
[----:B------:R-:W2:Y:S04]  /*41310*/  LDL.LU R13, [R1+0x2f4] ;  /* 0x0002f400010d7983 */ /* 0x000ea80000300800 */
[----:B0-----:R-:W3:Y:S04]  /*41320*/  LDL.LU R14, [R1+0x2f8] ;  /* 0x0002f800010e7983 */ /* 0x001ee80000300800 */
[----:B------:R-:W3:Y:S04]  /*41330*/  LDL.LU R15, [R1+0x2fc] ;  /* 0x0002fc00010f7983 */ /* 0x000ee80000300800 */
[----:B---3--:R0:W-:Y:S04]  /*41340*/  STL.64 [R1+0x1a78], R14 ;  /* 0x001a780e01007387 */ /* 0x0081e80000100a00 */
[----:B--2---:R1:W-:Y:S04]  /*41350*/  STL.64 [R1+0x1a70], R12 ;  /* 0x001a700c01007387 */ /* 0x0043e80000100a00 */
[----:B0-----:R-:W2:Y:S04]  /*41360*/  LDL.LU R14, [R1+0x28] ;  /* 0x00002800010e7983 */ /* 0x001ea80000300800 */
[----:B------:R-:W2:Y:S04]  /*41370*/  LDL.LU R15, [R1+0x2c] ;  /* 0x00002c00010f7983 */ /* 0x000ea80000300800 */
[----:B------:R-:W-:Y:S04]  /*41380*/  STL.64 [R1+0x750], R8 ;  /* 0x0007500801007387 */ /* 0x000fe80000100a00 */
[----:B------:R0:W-:Y:S01]  /*41390*/  STL.64 [R1+0x758], R10 ;  /* 0x0007580a01007387 */ /* 0x0001e20000100a00 */
[----:B-1----:R-:W-:-:S02]  /*413a0*/  IMAD.MOV.U32 R13, RZ, RZ, R6 ;  /* 0x000000ffff0d7224 */ /* 0x002fc400078e0006 */
[----:B------:R-:W-:Y:S01]  /*413b0*/  IMAD.MOV.U32 R12, RZ, RZ, R7 ;  /* 0x000000ffff0c7224 */ /* 0x000fe200078e0007 */
[----:B0-----:R-:W3:Y:S04]  /*413c0*/  LDL.LU.64 R10, [R1+0x1c68] ;  /* 0x001c6800010a7983 */ /* 0x001ee80000300a00 */
[----:B------:R-:W3:Y:S04]  /*413d0*/  LDL.LU.64 R6, [R1+0x1c60] ;  /* 0x001c600001067983 */ /* 0x000ee80000300a00 */
[----:B------:R-:W3:Y:S02]  /*413e0*/  LDL.LU.64 R4, [R1+0x1c58] ;  /* 0x001c580001047983 */ /* 0x000ee40000300a00 */
[----:B---3--:R-:W-:Y:S02]  /*413f0*/  HMMA.16816.F32.BF16 R4, R16, R10, R4 ;  /* 0x0000000a1004723c */ /* 0x008fe40000041804 */
[----:B--2---:R-:W-:Y:S04]  /*41400*/  STL.64 [R1+0x1c28], R14 ;  /* 0x001c280e01007387 */ /* 0x004fe80000100a00 */
[----:B------:R0:W-:Y:S01]  /*41410*/  STL.64 [R1+0x1c20], R12 ;  /* 0x001c200c01007387 */ /* 0x0001e20000100a00 */
[----:B------:R-:W-:-:S03]  /*41420*/  IMAD.MOV.U32 R26, RZ, RZ, R11 ;  /* 0x000000ffff1a7224 */ /* 0x000fc600078e000b */
[----:B0-----:R-:W2:Y:S04]  /*41430*/  LDL.LU R12, [R1+0x410] ;  /* 0x00041000010c7983 */ /* 0x001ea80000300800 */
[----:B------:R-:W2:Y:S04]  /*41440*/  LDL.LU R13, [R1+0x414] ;  /* 0x00041400010d7983 */ /* 0x000ea80000300800 */
[----:B------:R-:W2:Y:S04]  /*41450*/  LDL.LU R14, [R1+0x418] ;  /* 0x00041800010e7983 */ /* 0x000ea80000300800 */
[----:B------:R-:W2:Y:S04]  /*41460*/  LDL.LU R15, [R1+0x41c] ;  /* 0x00041c00010f7983 */ /* 0x000ea80000300800 */
[----:B------:R0:W-:Y:S04]  /*41470*/  STL.64 [R1+0x760], R4 ;  /* 0x0007600401007387 */ /* 0x0001e80000100a00 */
[----:B------:R1:W-:Y:S01]  /*41480*/  STL.64 [R1+0x768], R6 ;  /* 0x0007680601007387 */ /* 0x0003e20000100a00 */
[----:B0-----:R-:W-:-:S03]  /*41490*/  IMAD.MOV.U32 R5, RZ, RZ, R10 ;  /* 0x000000ffff057224 */ /* 0x001fc600078e000a */
[----:B-1----:R-:W3:Y:S04]  /*414a0*/  LDL.LU R6, [R1+0x1c50] ;  /* 0x001c500001067983 */ /* 0x002ee80000300800 */
[----:B------:R-:W4:Y:S04]  /*414b0*/  LDL.LU.64 R10, [R1+0x1c48] ;  /* 0x001c4800010a7983 */ /* 0x000f280000300a00 */
[----:B------:R-:W4:Y:S02]  /*414c0*/  LDL.LU.64 R8, [R1+0x1c40] ;  /* 0x001c400001087983 */ /* 0x000f240000300a00 */
[----:B----4-:R-:W-:-:S15]  /*414d0*/  HMMA.16816.F32.BF16 R8, R16, R22, R8 ;  /* 0x000000161008723c */ /* 0x010fde0000041808 */
[----:B------:R-:W-:-:S08]  /*414e0*/  NOP ;  /* 0x0000000000007918 */ /* 0x000fd00000000000 */
[----:B------:R0:W-:Y:S04]  /*414f0*/  STL.64 [R1+0x770], R8 ;  /* 0x0007700801007387 */ /* 0x0001e80000100a00 */
[----:B------:R1:W-:Y:S01]  /*41500*/  STL.64 [R1+0x778], R10 ;  /* 0x0007780a01007387 */ /* 0x0003e20000100a00 */
[----:B0-----:R-:W-:-:S03]  /*41510*/  IMAD.MOV.U32 R9, RZ, RZ, R22 ;  /* 0x000000ffff097224 */ /* 0x001fc600078e0016 */
[----:B-1----:R-:W4:Y:S01]  /*41520*/  LDL.LU.64 R10, [R1+0x1c38] ;  /* 0x001c3800010a7983 */ /* 0x002f220000300a00 */
[----:B------:R-:W-:-:S03]  /*41530*/  IMAD.MOV.U32 R8, RZ, RZ, R23 ;  /* 0x000000ffff087224 */ /* 0x000fc600078e0017 */
[----:B------:R-:W2:Y:S02]  /*41540*/  LDL.LU.64 R22, [R1+0x1c30] ;  /* 0x001c300001167983 */ /* 0x000ea40000300a00 */
[----:B--2---:R-:W-:Y:S06]  /*41550*/  HMMA.16816.F32.BF16 R12, R16, R22, R12 ;  /* 0x00000016100c723c */ /* 0x004fec000004180c */
[----:B------:R-:W-:Y:S02]  /*41560*/  IMAD.MOV.U32 R7, RZ, RZ, R22 ;  /* 0x000000ffff077224 */ /* 0x000fe400078e0016 */
[----:B------:R-:W-:-:S15]  /*41570*/  IMAD.MOV.U32 R4, RZ, RZ, R23 ;  /* 0x000000ffff047224 */ /* 0x000fde00078e0017 */
[----:B------:R-:W-:Y:S04]  /*41580*/  STL.64 [R1+0x780], R12 ;  /* 0x0007800c01007387 */ /* 0x000fe80000100a00 */
[----:B------:R0:W-:Y:S04]  /*41590*/  STL.64 [R1+0x788], R14 ;  /* 0x0007880e01007387 */ /* 0x0001e80000100a00 */
[----:B0-----:R-:W2:Y:S04]  /*415a0*/  LDL.LU.64 R14, [R1+0x1c28] ;  /* 0x001c2800010e7983 */ /* 0x001ea80000300a00 */
[----:B------:R-:W3:Y:S04]  /*415b0*/  LDL.LU.64 R12, [R1+0x1c20] ;  /* 0x001c2000010c7983 */ /* 0x000ee80000300a00 */
        /* <DEDUP_REMOVED lines=8> */
[----:B------:R0:W-:Y:S02]  /*41640*/  STL.64 [R1+0x1a88], R14 ;  /* 0x001a880e01007387 */ /* 0x0001e40000100a00 */
[----:B0-----:R-:W-:-:S02]  /*41650*/  IMAD.MOV.U32 R14, RZ, RZ, R7 ;  /* 0x000000ffff0e7224 */ /* 0x001fc400078e0007 */
[----:B------:R-:W-:Y:S01]  /*41660*/  IMAD.MOV.U32 R15, RZ, RZ, R4 ;  /* 0x000000ffff0f7224 */ /* 0x000fe200078e0004 */
[----:B------:R-:W2:Y:S04]  /*41670*/  LDL.LU R7, [R1+0x1bfc] ;  /* 0x001bfc0001077983 */ /* 0x000ea80000300800 */
[----:B------:R-:W2:Y:S04]  /*41680*/  LDL.LU R4, [R1+0x1bf8] ;  /* 0x001bf80001047983 */ /* 0x000ea80000300800 */
        /* <DEDUP_REMOVED lines=8> */
[----:B------:R-:W2:Y:S04]  /*41710*/  LDL.LU.64 R20, [R1+0x1be8] ;  /* 0x001be80001147983 */ /* 0x000ea80000300a00 */
[----:B------:R-:W-:Y:S04]  /*41720*/  STL.64 [R1+0x1ab8], R14 ;  /* 0x001ab80e01007387 */ /* 0x000fe80000100a00 */
[----:B------:R0:W-:Y:S04]  /*41730*/  STL.64 [R1+0x1a80], R10 ;  /* 0x001a800a01007387 */ /* 0x0001e80000100a00 */
[----:B------:R-:W4:Y:S04]  /*41740*/  LDL.LU R8, [R1+0x300] ;  /* 0x0003000001087983 */ /* 0x000f280000300800 */
[----:B------:R-:W4:Y:S04]  /*41750*/  LDL.LU R9, [R1+0x304] ;  /* 0x0003040001097983 */ /* 0x000f280000300800 */
[----:B0-----:R-:W2:Y:S04]  /*41760*/  LDL.LU R10, [R1+0x308] ;  /* 0x00030800010a7983 */ /* 0x001ea80000300800 */
[----:B------:R-:W2:Y:S01]  /*41770*/  LDL.LU R11, [R1+0x30c] ;  /* 0x00030c00010b7983 */ /* 0x000ea20000300800 */
[----:B------:R-:W-:-:S02]  /*41780*/  IMAD.MOV.U32 R14, RZ, RZ, R5 ;  /* 0x000000ffff0e7224 */ /* 0x000fc400078e0005 */
[----:B------:R-:W-:Y:S01]  /*41790*/  IMAD.MOV.U32 R15, RZ, RZ, R26 ;  /* 0x000000ffff0f7224 */ /* 0x000fe200078e001a */
[----:B------:R-:W4:Y:S04]  /*417a0*/  LDL.LU R5, [R1+0x1be0] ;  /* 0x001be00001057983 */ /* 0x000f280000300800 */
[----:B------:R-:W4:Y:S04]  /*417b0*/  LDL.LU R26, [R1+0x1bdc] ;  /* 0x001bdc00011a7983 */ /* 0x000f280000300800 */
[----:B------:R3:W-:Y:S02]  /*417c0*/  STL.64 [R1+0x1ad0], R14 ;  /* 0x001ad00e01007387 */ /* 0x0007e40000100a00 */
[----:B---3--:R-:W-:-:S02]  /*417d0*/  IMAD.MOV.U32 R14, RZ, RZ, R13 ;  /* 0x000000ffff0e7224 */ /* 0x008fc400078e000d */
[----:B------:R-:W-:-:S05]  /*417e0*/  IMAD.MOV.U32 R15, RZ, RZ, R12 ;  /* 0x000000ffff0f7224 */ /* 0x000fca00078e000c */
[----:B------:R-:W-:Y:S04]  /*417f0*/  STL.64 [R1+0x1ae8], R14 ;  /* 0x001ae80e01007387 */ /* 0x000fe80000100a00 */
[----:B--2---:R-:W-:Y:S04]  /*41800*/  STL.64 [R1+0x1a98], R10 ;  /* 0x001a980a01007387 */ /* 0x004fe80000100a00 */
[----:B----4-:R0:W-:Y:S04]  /*41810*/  STL.64 [R1+0x1a90], R8 ;  /* 0x001a900801007387 */ /* 0x0101e80000100a00 */
        /* <DEDUP_REMOVED lines=47> */
[----:B------:R0:W-:Y:S02]  /*41b10*/  STL.64 [R1+0x1b60], R14 ;  /* 0x001b600e01007387 */ /* 0x0001e40000100a00 */
[----:B0-----:R-:W-:Y:S02]  /*41b20*/  IMAD.MOV.U32 R14, RZ, RZ, R21 ;  /* 0x000000ffff0e7224 */ /* 0x001fe400078e0015 */
        /* <DEDUP_REMOVED lines=60> */
[----:B0-----:R-:W3:Y:S02]  /*41ef0*/  LDL.LU.64 R6, [R1+0x1bc0] ;  /* 0x001bc00001067983 */ /* 0x001ee40000300a00 */
[----:B---3--:R-:W-:Y:S02]  /*41f00*/  HMMA.16816.F32.BF16 R16, R16, R6, R20 ;  /* 0x000000061010723c */ /* 0x008fe40000041814 */
[----:B------:R-:W2:Y:S04]  /*41f10*/  LDL.LU.64 R22, [R1+0x1bb8] ;  /* 0x001bb80001167983 */ /* 0x000ea80000300a00 */
[----:B------:R-:W2:-:S15]  /*41f20*/  LDL.LU.64 R20, [R1+0x1bb0] ;  /* 0x001bb00001147983 */ /* 0x000e9e0000300a00 */
[----:B------:R-:W-:-:S02]  /*41f30*/  NOP ;  /* 0x0000000000007918 */ /* 0x000fc40000000000 */
[----:B------:R0:W-:Y:S04]  /*41f40*/  STL.64 [R1+0x7b0], R16 ;  /* 0x0007b01001007387 */ /* 0x0001e80000100a00 */
[----:B------:R1:W-:Y:S04]  /*41f50*/  STL.64 [R1+0x7b8], R18 ;  /* 0x0007b81201007387 */ /* 0x0003e80000100a00 */
[----:B0-----:R-:W3:Y:S04]  /*41f60*/  LDL.LU R16, [R1+0x2e0] ;  /* 0x0002e00001107983 */ /* 0x001ee80000300800 */
[----:B------:R-:W3:Y:S01]  /*41f70*/  LDL.LU R17, [R1+0x2e4] ;  /* 0x0002e40001117983 */ /* 0x000ee20000300800 */
[----:B-1----:R-:W-:-:S03]  /*41f80*/  IMAD.MOV.U32 R18, RZ, RZ, R0 ;  /* 0x000000ffff127224 */ /* 0x002fc600078e0000 */
[----:B------:R-:W4:Y:S04]  /*41f90*/  LDL.LU R0, [R1+0x1ba8] ;  /* 0x001ba80001007983 */ /* 0x000f280000300800 */
[----:B------:R-:W-:Y:S04]  /*41fa0*/  STL [R1+0x1a50], R7 ;  /* 0x001a500701007387 */ /* 0x000fe80000100800 */
[----:B------:R0:W-:Y:S04]  /*41fb0*/  STL [R1+0x1a60], R6 ;  /* 0x001a600601007387 */ /* 0x0001e80000100800 */
[----:B0-----:R-:W4:Y:S01]  /*41fc0*/  LDL.LU.64 R6, [R1+0xd48] ;  /* 0x000d480001067983 */ /* 0x001f220000300a00 */
        /* <DEDUP_REMOVED lines=62> */
[----:B0-----:R-:W2:Y:S04]  /*423b0*/  LDL.LU.64 R14, [R1+0x1ad0] ;  /* 0x001ad000010e7983 */ /* 0x001ea80000300a00 */
[----:B------:R-:W4:Y:S01]  /*423c0*/  LDL.LU.64 R4, [R1+0xd40] ;  /* 0x000d400001047983 */ /* 0x000f220000300a00 */
        /* <DEDUP_REMOVED lines=27> */
[----:B------:R-:W2:Y:S01]  /*42580*/  LDL.LU.64 R12, [R1+0x1a70] ;  /* 0x001a7000010c7983 */ /* 0x000ea20000300a00 */
[----:B------:R-:W-:-:S02]  /*42590*/  IMAD.MOV.U32 R19, RZ, RZ, R28 ;  /* 0x000000ffff137224 */ /* 0x000fc400078e001c */
[----:B------:R-:W0:Y:S05]  /*425a0*/  LDC R28, c[0x0][0x238] ;  /* 0x00008e00ff1c7b82 */ /* 0x000e2a0000000800 */
[C---:B---3--:R-:W-:Y:S06]  /*425b0*/  HMMA.16816.F32.BF16 R24, R20.reuse, R26, R16 ;  /* 0x0000001a1418723c */ /* 0x048fec0000041810 */
[----:B--2---:R-:W-:Y:S01]  /*425c0*/  HMMA.16816.F32.BF16 R8, R20, R10, R12 ;  /* 0x0000000a1408723c */ /* 0x004fe2000004180c */
[----:B------:R-:W2:Y:S01]  /*425d0*/  LDL.LU.64 R14, [R1+0x1a68] ;  /* 0x001a6800010e7983 */ /* 0x000ea20000300a00 */
[----:B0-----:R-:W-:-:S04]  /*425e0*/  IMAD.SHL.U32 R28, R28, 0x40, RZ ;  /* 0x000000401c1c7824 */ /* 0x001fc800078e00ff */
[----:B------:R-:W-:-:S15]  /*425f0*/  IMAD.SHL.U32 R28, R28, 0x2, RZ ;  /* 0x000000021c1c7824 */ /* 0x000fde00078e00ff */
[----:B------:R-:W-:-:S02]  /*42600*/  NOP ;  /* 0x0000000000007918 */ /* 0x000fc40000000000 */
[----:B------:R-:W-:Y:S04]  /*42610*/  STL.64 [R1+0x8a0], R8 ;  /* 0x0008a00801007387 */ /* 0x000fe80000100a00 */
[----:B------:R2:W-:Y:S02]  /*42620*/  STL.64 [R1+0x8a8], R10 ;  /* 0x0008a80a01007387 */ /* 0x0005e40000100a00 */
[----:B--2---:R-:W-:-:S05]  /*42630*/  IADD3 R11, P0, R14, R28, RZ ;  /* 0x0000001c0e0b7210 */ /* 0x004fca0007f1e0ff */
[----:B----4-:R-:W-:-:S05]  /*42640*/  IMAD.X R10, R15, 0x1, R0, P0 ;  /* 0x000000010f0a7824 */ /* 0x010fca00000e0600 */
[----:B------:R0:W-:Y:S04]  /*42650*/  STL.64 [R1+0x1a58], R10 ;  /* 0x001a580a01007387 */ /* 0x0001e80000100a00 */
[----:B0-----:R-:W2:Y:S04]  /*42660*/  LDL.LU.64 R10, [R1+0xd38] ;  /* 0x000d3800010a7983 */ /* 0x001ea80000300a00 */
[----:B------:R-:W3:Y:S04]  /*42670*/  LDL.LU R16, [R1+0x1534] ;  /* 0x0015340001107983 */ /* 0x000ee80000300800 */
[----:B------:R-:W3:Y:S04]  /*42680*/  LDL.LU R17, [R1+0x152c] ;  /* 0x00152c0001117983 */ /* 0x000ee80000300800 */
[----:B------:R-:W-:Y:S04]  /*42690*/  STL.64 [R1+0x890], R24 ;  /* 0x0008901801007387 */ /* 0x000fe80000100a00 */
[----:B------:R-:W-:Y:S04]  /*426a0*/  STL.64 [R1+0x898], R26 ;  /* 0x0008981a01007387 */ /* 0x000fe80000100a00 */
[----:B------:R-:W4:Y:S04]  /*426b0*/  LDL.LU R18, [R1+0x1524] ;  /* 0x0015240001127983 */ /* 0x000f280000300800 */
[----:B------:R-:W4:Y:S01]  /*426c0*/  LDL.LU R19, [R1+0x1548] ;  /* 0x0015480001137983 */ /* 0x000f220000300800 */
[----:B------:R-:W-:-:S02]  /*426d0*/  IADD3 R8, P1, R4, R28, RZ ;  /* 0x0000001c04087210 */ /* 0x000fc40007f3e0ff */
[----:B------:R-:W-:Y:S01]  /*426e0*/  IADD3 R12, P0, R6, R28, RZ ;  /* 0x0000001c060c7210 */ /* 0x000fe20007f1e0ff */
[----:B----4-:R-:W-:Y:S04]  /*426f0*/  STL.64 [R1+0x1a48], R18 ;  /* 0x001a481201007387 */ /* 0x010fe80000100a00 */
[----:B---3--:R0:W-:Y:S04]  /*42700*/  STL.64 [R1+0x1a40], R16 ;  /* 0x001a401001007387 */ /* 0x0081e80000100a00 */
[----:B0-----:R-:W3:Y:S04]  /*42710*/  LDL.LU R16, [R1+0x2d0] ;  /* 0x0002d00001107983 */ /* 0x001ee80000300800 */
[----:B------:R-:W3:Y:S04]  /*42720*/  LDL.LU R17, [R1+0x2d4] ;  /* 0x0002d40001117983 */ /* 0x000ee80000300800 */
[----:B------:R-:W4:Y:S04]  /*42730*/  LDL.LU R27, [R1+0x151c] ;  /* 0x00151c00011b7983 */ /* 0x000f280000300800 */
[----:B------:R-:W4:Y:S04]  /*42740*/  LDL.LU R26, [R1+0x1540] ;  /* 0x00154000011a7983 */ /* 0x000f280000300800 */
[----:B------:R-:W4:Y:S04]  /*42750*/  LDL.LU R25, [R1+0x1514] ;  /* 0x0015140001197983 */ /* 0x000f280000300800 */
[----:B------:R-:W4:Y:S04]  /*42760*/  LDL.LU R24, [R1+0x1538] ;  /* 0x0015380001187983 */ /* 0x000f280000300800 */
[----:B------:R-:W4:Y:S04]  /*42770*/  LDL.LU R13, [R1+0x150c] ;  /* 0x00150c00010d7983 */ /* 0x000f280000300800 */
[----:B------:R-:W4:Y:S04]  /*42780*/  LDL.LU R29, [R1+0x1530] ;  /* 0x00153000011d7983 */ /* 0x000f280000300800 */
[----:B------:R-:W4:Y:S01]  /*42790*/  LDL.LU R14, [R1+0x1504] ;  /* 0x00150400010e7983 */ /* 0x000f220000300800 */
[----:B------:R-:W-:-:S03]  /*427a0*/  IMAD.MOV.U32 R19, RZ, RZ, R2 ;  /* 0x000000ffff137224 */ /* 0x000fc600078e0002 */
[----:B------:R-:W4:Y:S04]  /*427b0*/  LDL.LU R15, [R1+0x1528] ;  /* 0x00152800010f7983 */ /* 0x000f280000300800 */
[----:B------:R-:W4:Y:S04]  /*427c0*/  LDL.LU R2, [R1+0x14fc] ;  /* 0x0014fc0001027983 */ /* 0x000f280000300800 */
[----:B------:R0:W-:Y:S01]  /*427d0*/  STL [R1+0x1988], R8 ;  /* 0x0019880801007387 */ /* 0x0001e20000100800 */
[----:B--2---:R-:W-:-:S03]  /*427e0*/  IADD3 R9, P2, R10, R28, RZ ;  /* 0x0000001c0a097210 */ /* 0x004fc60007f5e0ff */
[----:B0-----:R-:W2:Y:S04]  /*427f0*/  LDL.LU R8, [R1+0x153c] ;  /* 0x00153c0001087983 */ /* 0x001ea80000300800 */
[----:B------:R-:W3:Y:S01]  /*42800*/  LDL.LU R28, [R1+0xd68] ;  /* 0x000d6800011c7983 */ /* 0x000ee20000300800 */
[----:B------:R-:W-:Y:S02]  /*42810*/  IMAD.MOV.U32 R18, RZ, RZ, R3 ;  /* 0x000000ffff127224 */ /* 0x000fe400078e0003 */
[--C-:B------:R-:W-:Y:S02]  /*42820*/  IMAD.X R3, R7, 0x1, R0.reuse, P0 ;  /* 0x0000000107037824 */ /* 0x100fe400000e0600 */
[----:B------:R-:W0:Y:S01]  /*42830*/  LDC R7, c[0x0][0x230] ;  /* 0x00008c00ff077b82 */ /* 0x000e220000000800 */
[--C-:B------:R-:W-:Y:S01]  /*42840*/  IMAD.X R4, R5, 0x1, R0.reuse, P1 ;  /* 0x0000000105047824 */ /* 0x100fe200008e0600 */
[----:B------:R1:W-:Y:S01]  /*42850*/  STL [R1+0x198c], R9 ;  /* 0x00198c0901007387 */ /* 0x0003e20000100800 */
[----:B------:R-:W-:-:S03]  /*42860*/  IMAD.X R5, R11, 0x1, R0, P2 ;  /* 0x000000010b057824 */ /* 0x000fc600010e0600 */
[----:B-1----:R-:W4:Y:S04]  /*42870*/  LDL.LU R9, [R1+0x1544] ;  /* 0x0015440001097983 */ /* 0x002f280000300800 */
[----:B------:R-:W2:Y:S04]  /*42880*/  LDL.LU R6, [R1+0x1a60] ;  /* 0x001a600001067983 */ /* 0x000ea80000300800 */
[----:B------:R1:W-:Y:S01]  /*42890*/  STL [R1+0x1990], R4 ;  /* 0x0019900401007387 */ /* 0x0003e20000100800 */
[----:B0-----:R-:W-:-:S03]  /*428a0*/  VIADD R7, R7, 0x3f ;  /* 0x0000003f07077836 */ /* 0x001fc60000000000 */
[----:B-1----:R-:W4:Y:S01]  /*428b0*/  LDL.LU R4, [R1+0x154c] ;  /* 0x00154c0001047983 */ /* 0x002f220000300800 */
[----:B---3--:R-:W-:-:S05]  /*428c0*/  VIADD R28, R28, 0x1 ;  /* 0x000000011c1c7836 */ /* 0x008fca0000000000 */
[----:B------:R-:W-:Y:S04]  /*428d0*/  STL [R1+0xd68], R28 ;  /* 0x000d681c01007387 */ /* 0x000fe80000100800 */
[----:B------:R-:W3:Y:S04]  /*428e0*/  LDL.LU.64 R10, [R1+0x1a58] ;  /* 0x001a5800010a7983 */ /* 0x000ee80000300a00 */
[----:B------:R0:W-:Y:S02]  /*428f0*/  STL [R1+0x1994], R5 ;  /* 0x0019940501007387 */ /* 0x0001e40000100800 */
[----:B0-----:R-:W-:-:S04]  /*42900*/  SHF.R.S32.HI R5, RZ, 0x1f, R7 ;  /* 0x0000001fff057819 */ /* 0x001fc80000011407 */
[----:B------:R-:W-:Y:S02]  /*42910*/  LEA.HI R5, R5, R7, RZ, 0x6 ;  /* 0x0000000705057211 */ /* 0x000fe400078f30ff */
[----:B------:R-:W2:Y:S02]  /*42920*/  LDL.LU R7, [R1+0x1a50] ;  /* 0x001a500001077983 */ /* 0x000ea40000300800 */
[----:B------:R-:W-:-:S04]  /*42930*/  SHF.R.S32.HI R5, RZ, 0x6, R5 ;  /* 0x00000006ff057819 */ /* 0x000fc80000011405 */
[----:B------:R-:W-:Y:S02]  /*42940*/  ISETP.NE.U32.AND P0, PT, R28, R5, PT ;  /* 0x000000051c00720c */ /* 0x000fe40003f05070 */
[----:B------:R-:W0:Y:S01]  /*42950*/  LDC R28, c[0x0][0x238] ;  /* 0x00008e00ff1c7b82 */ /* 0x000e220000000800 */
[----:B--2---:R-:W-:Y:S01]  /*42960*/  HMMA.16816.F32.BF16 R20, R20, R6, R16 ;  /* 0x000000061414723c */ /* 0x004fe20000041810 */
[----:B------:R-:W2:Y:S04]  /*42970*/  LDL.LU.64 R18, [R1+0x1a48] ;  /* 0x001a480001127983 */ /* 0x000ea80000300a00 */
[----:B------:R-:W2:Y:S01]  /*42980*/  LDL.LU.64 R16, [R1+0x1a40] ;  /* 0x001a400001107983 */ /* 0x000ea20000300a00 */
[----:B---3--:R-:W-:Y:S01]  /*42990*/  LOP3.LUT R11, R11, R10, RZ, 0x3c, !PT ;  /* 0x0000000a0b0b7212 */ /* 0x008fe200078e3cff */
[----:B0-----:R-:W-:-:S03]  /*429a0*/  IMAD.SHL.U32 R28, R28, 0x40, RZ ;  /* 0x000000401c1c7824 */ /* 0x001fc600078e00ff */
[C---:B------:R-:W-:Y:S01]  /*429b0*/  LOP3.LUT R10, R11.reuse, R10, RZ, 0x3c, !PT ;  /* 0x0000000a0b0a7212 */ /* 0x040fe200078e3cff */
[----:B------:R-:W-:Y:S02]  /*429c0*/  IMAD.SHL.U32 R28, R28, 0x2, RZ ;  /* 0x000000021c1c7824 */ /* 0x000fe400078e00ff */
[----:B------:R-:W-:Y:S02]  /*429d0*/  IMAD.MOV.U32 R6, RZ, RZ, R12 ;  /* 0x000000ffff067224 */ /* 0x000fe400078e000c */
[----:B------:R-:W-:Y:S01]  /*429e0*/  IMAD.MOV.U32 R7, RZ, RZ, R3 ;  /* 0x000000ffff077224 */ /* 0x000fe200078e0003 */
[----:B------:R-:W-:Y:S02]  /*429f0*/  LOP3.LUT R11, R11, R10, RZ, 0x3c, !PT ;  /* 0x0000000a0b0b7212 */ /* 0x000fe400078e3cff */
[-C--:B----4-:R-:W-:Y:S02]  /*42a00*/  IADD3 R4, P6, R4, R28.reuse, RZ ;  /* 0x0000001c04047210 */ /* 0x090fe40007fde0ff */
[----:B------:R-:W-:-:S02]  /*42a10*/  IADD3 R9, P1, R9, R28, RZ ;  /* 0x0000001c09097210 */ /* 0x000fc40007f3e0ff */
[----:B------:R-:W-:Y:S01]  /*42a20*/  IADD3 R8, P2, R8, R28, RZ ;  /* 0x0000001c08087210 */ /* 0x000fe20007f5e0ff */
[----:B------:R0:W-:Y:S04]  /*42a30*/  STL.64 [R1+0x880], R20 ;  /* 0x0008801401007387 */ /* 0x0001e80000100a00 */
[----:B------:R-:W-:Y:S01]  /*42a40*/  STL.64 [R1+0x888], R22 ;  /* 0x0008881601007387 */ /* 0x000fe20000100a00 */
[----:B0-----:R-:W-:-:S05]  /*42a50*/  IMAD.MOV.U32 R20, RZ, RZ, R21 ;  /* 0x000000ffff147224 */ /* 0x001fca00078e0015 */
[----:B------:R-:W-:Y:S04]  /*42a60*/  STL [R1+0x1998], R20 ;  /* 0x0019981401007387 */ /* 0x000fe80000100800 */
[----:B------:R-:W-:Y:S04]  /*42a70*/  STL.64 [R1+0xd50], R10 ;  /* 0x000d500a01007387 */ /* 0x000fe80000100a00 */
[----:B------:R-:W-:Y:S04]  /*42a80*/  STL.64 [R1+0xd48], R6 ;  /* 0x000d480601007387 */ /* 0x000fe80000100a00 */
[----:B------:R-:W-:Y:S04]  /*42a90*/  STL [R1+0x154c], R4 ;  /* 0x00154c0401007387 */ /* 0x000fe80000100800 */
[----:B------:R-:W-:Y:S04]  /*42aa0*/  STL [R1+0x1544], R9 ;  /* 0x0015440901007387 */ /* 0x000fe80000100800 */
[----:B------:R-:W-:Y:S01]  /*42ab0*/  STL [R1+0x153c], R8 ;  /* 0x00153c0801007387 */ /* 0x000fe20000100800 */
[--C-:B------:R-:W-:Y:S01]  /*42ac0*/  IMAD.X R26, R26, 0x1, R0.reuse, P1 ;  /* 0x000000011a1a7824 */ /* 0x100fe200008e0600 */
[-C--:B------:R-:W-:Y:S01]  /*42ad0*/  IADD3 R25, P1, R25, R28.reuse, RZ ;  /* 0x0000001c19197210 */ /* 0x080fe20007f3e0ff */
[----:B------:R-:W-:Y:S01]  /*42ae0*/  IMAD.X R24, R24, 0x1, R0, P2 ;  /* 0x0000000118187824 */ /* 0x000fe200010e0600 */
[----:B------:R-:W-:-:S02]  /*42af0*/  IADD3 R13, P2, R13, R28, RZ ;  /* 0x0000001c0d0d7210 */ /* 0x000fc40007f5e0ff */
[-C--:B--2---:R-:W-:Y:S02]  /*42b00*/  IADD3 R16, P3, R16, R28.reuse, RZ ;  /* 0x0000001c10107210 */ /* 0x084fe40007f7e0ff */
[-C--:B------:R-:W-:Y:S02]  /*42b10*/  IADD3 R17, P4, R17, R28.reuse, RZ ;  /* 0x0000001c11117210 */ /* 0x080fe40007f9e0ff */
[-C--:B------:R-:W-:Y:S01]  /*42b20*/  IADD3 R18, P5, R18, R28.reuse, RZ ;  /* 0x0000001c12127210 */ /* 0x080fe20007fbe0ff */
[--C-:B------:R-:W-:Y:S01]  /*42b30*/  IMAD.X R19, R19, 0x1, R0.reuse, P6 ;  /* 0x0000000113137824 */ /* 0x100fe200030e0600 */
[----:B------:R-:W-:Y:S01]  /*42b40*/  IADD3 R27, P6, R27, R28, RZ ;  /* 0x0000001c1b1b7210 */ /* 0x000fe20007fde0ff */
[----:B------:R-:W-:Y:S04]  /*42b50*/  STL [R1+0x1534], R16 ;  /* 0x0015341001007387 */ /* 0x000fe80000100800 */
[----:B------:R-:W-:Y:S04]  /*42b60*/  STL [R1+0x152c], R17 ;  /* 0x00152c1101007387 */ /* 0x000fe80000100800 */
[----:B------:R-:W-:Y:S01]  /*42b70*/  STL [R1+0x1524], R18 ;  /* 0x0015241201007387 */ /* 0x000fe20000100800 */
[----:B------:R-:W-:-:S03]  /*42b80*/  IMAD.X R29, R29, 0x1, R0, P3 ;  /* 0x000000011d1d7824 */ /* 0x000fc600018e0600 */
[----:B------:R-:W-:Y:S04]  /*42b90*/  STL [R1+0x1548], R19 ;  /* 0x0015481301007387 */ /* 0x000fe80000100800 */
[----:B------:R-:W-:Y:S04]  /*42ba0*/  STL [R1+0x151c], R27 ;  /* 0x00151c1b01007387 */ /* 0x000fe80000100800 */
[----:B------:R-:W-:Y:S04]  /*42bb0*/  STL [R1+0x1540], R26 ;  /* 0x0015401a01007387 */ /* 0x000fe80000100800 */
[----:B------:R-:W-:Y:S04]  /*42bc0*/  STL [R1+0x1514], R25 ;  /* 0x0015141901007387 */ /* 0x000fe80000100800 */
[----:B------:R0:W-:Y:S04]  /*42bd0*/  STL [R1+0x1530], R29 ;  /* 0x0015301d01007387 */ /* 0x0001e80000100800 */
[----:B------:R-:W-:Y:S04]  /*42be0*/  STL [R1+0x1538], R24 ;  /* 0x0015381801007387 */ /* 0x000fe80000100800 */
[----:B0-----:R-:W2:Y:S04]  /*42bf0*/  LDL.LU R29, [R1+0x1520] ;  /* 0x00152000011d7983 */ /* 0x001ea80000300800 */
[----:B------:R-:W-:Y:S04]  /*42c00*/  STL [R1+0x150c], R13 ;  /* 0x00150c0d01007387 */ /* 0x000fe80000100800 */
[----:B------:R-:W3:Y:S01]  /*42c10*/  LDL.LU R12, [R1+0x1510] ;  /* 0x00151000010c7983 */ /* 0x000ee20000300800 */
[----:B------:R-:W-:Y:S01]  /*42c20*/  IADD3 R14, P3, R14, R28, RZ ;  /* 0x0000001c0e0e7210 */ /* 0x000fe20007f7e0ff */
[----:B------:R-:W-:-:S04]  /*42c30*/  IMAD.X R15, R15, 0x1, R0, P4 ;  /* 0x000000010f0f7824 */ /* 0x000fc800020e0600 */
[----:B------:R-:W-:Y:S04]  /*42c40*/  STL [R1+0x1504], R14 ;  /* 0x0015040e01007387 */ /* 0x000fe80000100800 */
[----:B---3--:R0:W-:Y:S04]  /*42c50*/  STL [R1+0x1a38], R12 ;  /* 0x001a380c01007387 */ /* 0x0081e80000100800 */
[----:B------:R-:W-:Y:S04]  /*42c60*/  STL [R1+0x1528], R15 ;  /* 0x0015280f01007387 */ /* 0x000fe80000100800 */
[----:B0-----:R-:W3:Y:S01]  /*42c70*/  LDL.LU R12, [R1+0x14ec] ;  /* 0x0014ec00010c7983 */ /* 0x001ee20000300800 */
[----:B------:R-:W-:-:S05]  /*42c80*/  IADD3 R2, P4, R2, R28, RZ ;  /* 0x0000001c02027210 */ /* 0x000fca0007f9e0ff */
[----:B------:R-:W-:Y:S04]  /*42c90*/  STL [R1+0x14fc], R2 ;  /* 0x0014fc0201007387 */ /* 0x000fe80000100800 */
[----:B---3--:R0:W-:Y:S04]  /*42ca0*/  STL [R1+0x1a3c], R12 ;  /* 0x001a3c0c01007387 */ /* 0x0081e80000100800 */
[----:B0-----:R-:W3:Y:S04]  /*42cb0*/  LDL.LU R12, [R1+0x14f4] ;  /* 0x0014f400010c7983 */ /* 0x001ee80000300800 */
        /* <DEDUP_REMOVED lines=21> */
[----:B--2---:R-:W-:-:S03]  /*42e10*/  IMAD.X R29, R29, 0x1, R0, P5 ;  /* 0x000000011d1d7824 */ /* 0x004fc600028e0600 */
[----:B------:R-:W2:Y:S04]  /*42e20*/  LDL.LU R2, [R1+0x14b8] ;  /* 0x0014b80001027983 */ /* 0x000ea80000300800 */
[----:B------:R-:W2:Y:S04]  /*42e30*/  LDL.LU R13, [R1+0x148c] ;  /* 0x00148c00010d7983 */ /* 0x000ea80000300800 */
[----:B------:R-:W2:Y:S04]  /*42e40*/  LDL.LU R14, [R1+0x14b0] ;  /* 0x0014b000010e7983 */ /* 0x000ea80000300800 */
[----:B------:R-:W2:Y:S04]  /*42e50*/  LDL.LU R15, [R1+0x1484] ;  /* 0x00148400010f7983 */ /* 0x000ea80000300800 */
[----:B------:R0:W-:Y:S04]  /*42e60*/  STL [R1+0x1520], R29 ;  /* 0x0015201d01007387 */ /* 0x0001e80000100800 */
[----:B0-----:R-:W2:Y:S01]  /*42e70*/  LDL.LU R29, [R1+0x14a8] ;  /* 0x0014a800011d7983 */ /* 0x001ea20000300800 */
[----:B---3--:R-:W-:-:S05]  /*42e80*/  IADD3 R12, P5, R12, R28, RZ ;  /* 0x0000001c0c0c7210 */ /* 0x008fca0007fbe0ff */
[----:B------:R0:W-:Y:S04]  /*42e90*/  STL [R1+0x14f4], R12 ;  /* 0x0014f40c01007387 */ /* 0x0001e80000100800 */
[----:B0-----:R-:W3:Y:S04]  /*42ea0*/  LDL.LU R12, [R1+0x1a3c] ;  /* 0x001a3c00010c7983 */ /* 0x001ee80000300800 */
[----:B------:R-:W4:Y:S02]  /*42eb0*/  LDL.LU R28, [R1+0x1518] ;  /* 0x00151800011c7983 */ /* 0x000f240000300800 */
[----:B----4-:R-:W-:-:S05]  /*42ec0*/  IMAD.X R28, R28, 0x1, R0, P6 ;  /* 0x000000011c1c7824 */ /* 0x010fca00030e0600 */
[----:B------:R0:W-:Y:S02]  /*42ed0*/  STL [R1+0x1518], R28 ;  /* 0x0015181c01007387 */ /* 0x0001e40000100800 */
[----:B0-----:R-:W0:Y:S02]  /*42ee0*/  LDC R28, c[0x0][0x238] ;  /* 0x00008e00ff1c7b82 */ /* 0x001e240000000800 */
[----:B0-----:R-:W-:-:S04]  /*42ef0*/  IMAD.SHL.U32 R28, R28, 0x40, RZ ;  /* 0x000000401c1c7824 */ /* 0x001fc800078e00ff */
[----:B------:R-:W-:-:S05]  /*42f00*/  IMAD.SHL.U32 R28, R28, 0x2, RZ ;  /* 0x000000021c1c7824 */ /* 0x000fca00078e00ff */
[----:B---3--:R-:W-:-:S05]  /*42f10*/  IADD3 R12, P6, R12, R28, RZ ;  /* 0x0000001c0c0c7210 */ /* 0x008fca0007fde0ff */
[----:B------:R0:W-:Y:S04]  /*42f20*/  STL [R1+0x14ec], R12 ;  /* 0x0014ec0c01007387 */ /* 0x0001e80000100800 */
[----:B0-----:R-:W3:Y:S01]  /*42f30*/  LDL.LU R12, [R1+0x1a38] ;  /* 0x001a3800010c7983 */ /* 0x001ee20000300800 */
[--C-:B------:R-:W-:Y:S01]  /*42f40*/  IMAD.X R11, R11, 0x1, R0.reuse, P2 ;  /* 0x000000010b0b7824 */ /* 0x100fe200010e0600 */
[-C--:B------:R-:W-:Y:S01]  /*42f50*/  IADD3 R10, P2, R10, R28.reuse, RZ ;  /* 0x0000001c0a0a7210 */ /* 0x080fe20007f5e0ff */
        /* <DEDUP_REMOVED lines=13> */
[----:B------:R-:W-:Y:S01]  /*43030*/  IADD3 R26, P4, R26, R28, RZ ;  /* 0x0000001c1a1a7210 */ /* 0x000fe20007f9e0ff */
[----:B--2---:R-:W-:-:S02]  /*43040*/  IMAD.X R2, R2, 0x1, R0, P6 ;  /* 0x0000000102027824 */ /* 0x004fc400030e0600 */
[--C-:B------:R-:W-:Y:S01]  /*43050*/  IMAD.X R25, R25, 0x1, R0.reuse, P5 ;  /* 0x0000000119197824 */ /* 0x100fe200028e0600 */
[-C--:B------:R-:W-:Y:S02]  /*43060*/  IADD3 R24, P5, R24, R28.reuse, RZ ;  /* 0x0000001c18187210 */ /* 0x080fe40007fbe0ff */
[-C--:B------:R-:W-:Y:S01]  /*43070*/  IADD3 R13, P6, R13, R28.reuse, RZ ;  /* 0x0000001c0d0d7210 */ /* 0x080fe20007fde0ff */
[----:B---3--:R-:W-:Y:S01]  /*43080*/  IMAD.X R12, R12, 0x1, R0, P1 ;  /* 0x000000010c0c7824 */ /* 0x008fe200008e0600 */
[----:B------:R-:W-:-:S04]  /*43090*/  IADD3 R3, P1, R3, R28, RZ ;  /* 0x0000001c03037210 */ /* 0x000fc80007f3e0ff */
        /* <DEDUP_REMOVED lines=8> */
[----:B------:R-:W-:-:S03]  /*43120*/  IMAD.X R9, R9, 0x1, R0, P1 ;  /* 0x0000000109097824 */ /* 0x000fc600008e0600 */
[----:B------:R-:W-:Y:S01]  /*43130*/  STL [R1+0x14f0], R6 ;  /* 0x0014f00601007387 */ /* 0x000fe20000100800 */
[----:B------:R-:W-:-:S03]  /*43140*/  IADD3 R8, P1, R8, R28, RZ ;  /* 0x0000001c08087210 */ /* 0x000fc60007f3e0ff */
        /* <DEDUP_REMOVED lines=15> */
[----:B------:R-:W-:Y:S04]  /*43240*/  STL [R1+0x148c], R13 ;  /* 0x00148c0d01007387 */ /* 0x000fe80000100800 */
[----:B------:R-:W3:Y:S01]  /*43250*/  LDL.LU R12, [R1+0x146c] ;  /* 0x00146c00010c7983 */ /* 0x000ee20000300800 */
[--C-:B------:R-:W-:Y:S01]  /*43260*/  IMAD.X R14, R14, 0x1, R0.reuse, P1 ;  /* 0x000000010e0e7824 */ /* 0x100fe200008e0600 */
[----:B------:R-:W-:Y:S01]  /*43270*/  IADD3 R15, P1, R15, R28, RZ ;  /* 0x0000001c0f0f7210 */ /* 0x000fe20007f3e0ff */
[----:B------:R-:W-:-:S03]  /*43280*/  IMAD.X R29, R29, 0x1, R0, P2 ;  /* 0x000000011d1d7824 */ /* 0x000fc600010e0600 */
[----:B------:R-:W-:Y:S04]  /*43290*/  STL [R1+0x14b0], R14 ;  /* 0x0014b00e01007387 */ /* 0x000fe80000100800 */
[----:B---3--:R0:W-:Y:S04]  /*432a0*/  STL [R1+0x1a34], R12 ;  /* 0x001a340c01007387 */ /* 0x0081e80000100800 */
[----:B------:R-:W-:Y:S04]  /*432b0*/  STL [R1+0x1484], R15 ;  /* 0x0014840f01007387 */ /* 0x000fe80000100800 */
[----:B0-----:R-:W3:Y:S04]  /*432c0*/  LDL.LU R12, [R1+0x1474] ;  /* 0x00147400010c7983 */ /* 0x001ee80000300800 */
        /* <DEDUP_REMOVED lines=23> */
[----:B0-----:R-:W4:Y:S01]  /*43440*/  LDL.LU R29, [R1+0x1438] ;  /* 0x00143800011d7983 */ /* 0x001f220000300800 */
[----:B--2---:R-:W-:-:S03]  /*43450*/  IADD3 R2, P2, R2, R28, RZ ;  /* 0x0000001c02027210 */ /* 0x004fc60007f5e0ff */
[----:B------:R-:W2:Y:S04]  /*43460*/  LDL.LU R28, [R1+0x14a0] ;  /* 0x0014a000011c7983 */ /* 0x000ea80000300800 */
[----:B------:R-:W4:Y:S04]  /*43470*/  LDL.LU R14, [R1+0x140c] ;  /* 0x00140c00010e7983 */ /* 0x000f280000300800 */
[----:B------:R-:W4:Y:S04]  /*43480*/  LDL.LU R15, [R1+0x1430] ;  /* 0x00143000010f7983 */ /* 0x000f280000300800 */
[----:B------:R0:W-:Y:S04]  /*43490*/  STL [R1+0x147c], R2 ;  /* 0x00147c0201007387 */ /* 0x0001e80000100800 */
[----:B0-----:R-:W4:Y:S01]  /*434a0*/  LDL.LU R2, [R1+0x1404] ;  /* 0x0014040001027983 */ /* 0x001f220000300800 */
[----:B--2---:R-:W-:-:S05]  /*434b0*/  IMAD.X R28, R28, 0x1, R0, P3 ;  /* 0x000000011c1c7824 */ /* 0x004fca00018e0600 */
[----:B------:R0:W-:Y:S02]  /*434c0*/  STL [R1+0x14a0], R28 ;  /* 0x0014a01c01007387 */ /* 0x0001e40000100800 */
[----:B0-----:R-:W0:Y:S02]  /*434d0*/  LDC R28, c[0x0][0x238] ;  /* 0x00008e00ff1c7b82 */ /* 0x001e240000000800 */
[----:B0-----:R-:W-:-:S04]  /*434e0*/  IMAD.SHL.U32 R28, R28, 0x40, RZ ;  /* 0x000000401c1c7824 */ /* 0x001fc800078e00ff */
[----:B------:R-:W-:-:S05]  /*434f0*/  IMAD.SHL.U32 R28, R28, 0x2, RZ ;  /* 0x000000021c1c7824 */ /* 0x000fca00078e00ff */
[----:B---3--:R-:W-:-:S05]  /*43500*/  IADD3 R12, P3, R12, R28, RZ ;  /* 0x0000001c0c0c7210 */ /* 0x008fca0007f7e0ff */
[----:B------:R0:W-:Y:S04]  /*43510*/  STL [R1+0x1474], R12 ;  /* 0x0014740c01007387 */ /* 0x0001e80000100800 */
[----:B0-----:R-:W2:Y:S04]  /*43520*/  LDL.LU R12, [R1+0x1a34] ;  /* 0x001a3400010c7983 */ /* 0x001ea80000300800 */
[----:B------:R-:W3:Y:S01]  /*43530*/  LDL.LU R28, [R1+0x1498] ;  /* 0x00149800011c7983 */ /* 0x000ee20000300800 */
[--C-:B----4-:R-:W-:Y:S02]  /*43540*/  IMAD.X R3, R3, 0x1, R0.reuse, P5 ;  /* 0x0000000103037824 */ /* 0x110fe400028e0600 */
[----:B------:R-:W-:-:S02]  /*43550*/  IMAD.X R10, R10, 0x1, R0, P6 ;  /* 0x000000010a0a7824 */ /* 0x000fc400030e0600 */
[--C-:B------:R-:W-:Y:S02]  /*43560*/  IMAD.X R21, R21, 0x1, R0.reuse, P1 ;  /* 0x0000000115157824 */ /* 0x100fe400008e0600 */
[--C-:B------:R-:W-:Y:S02]  /*43570*/  IMAD.X R23, R23, 0x1, R0.reuse, P2 ;  /* 0x0000000117177824 */ /* 0x100fe400010e0600 */
[--C-:B------:R-:W-:Y:S02]  /*43580*/  IMAD.X R7, R7, 0x1, R0.reuse, P3 ;  /* 0x0000000107077824 */ /* 0x100fe400018e0600 */
[----:B---3--:R-:W-:-:S05]  /*43590*/  IMAD.X R28, R28, 0x1, R0, P4 ;  /* 0x000000011c1c7824 */ /* 0x008fca00020e0600 */
[----:B------:R0:W-:Y:S02]  /*435a0*/  STL [R1+0x1498], R28 ;  /* 0x0014981c01007387 */ /* 0x0001e40000100800 */
[----:B0-----:R-:W0:Y:S02]  /*435b0*/  LDC R28, c[0x0][0x238] ;  /* 0x00008e00ff1c7b82 */ /* 0x001e240000000800 */
[----:B0-----:R-:W-:-:S04]  /*435c0*/  IMAD.SHL.U32 R28, R28, 0x40, RZ ;  /* 0x000000401c1c7824 */ /* 0x001fc800078e00ff */
[----:B------:R-:W-:-:S05]  /*435d0*/  IMAD.SHL.U32 R28, R28, 0x2, RZ ;  /* 0x000000021c1c7824 */ /* 0x000fca00078e00ff */
[-C--:B--2---:R-:W-:Y:S02]  /*435e0*/  IADD3 R12, P4, R12, R28.reuse, RZ ;  /* 0x0000001c0c0c7210 */ /* 0x084fe40007f9e0ff */
[-C--:B------:R-:W-:Y:S02]  /*435f0*/  IADD3 R11, P5, R11, R28.reuse, RZ ;  /* 0x0000001c0b0b7210 */ /* 0x080fe40007fbe0ff */
[-C--:B------:R-:W-:Y:S02]  /*43600*/  IADD3 R20, P6, R20, R28.reuse, RZ ;  /* 0x0000001c14147210 */ /* 0x080fe40007fde0ff */
[-C--:B------:R-:W-:Y:S01]  /*43610*/  IADD3 R22, P1, R22, R28.reuse, RZ ;  /* 0x0000001c16167210 */ /* 0x080fe20007f3e0ff */
[----:B------:R-:W-:Y:S04]  /*43620*/  STL [R1+0x146c], R12 ;  /* 0x00146c0c01007387 */ /* 0x000fe80000100800 */
[----:B------:R-:W-:Y:S04]  /*43630*/  STL [R1+0x1490], R3 ;  /* 0x0014900301007387 */ /* 0x000fe80000100800 */
[----:B------:R-:W-:Y:S04]  /*43640*/  STL [R1+0x1464], R11 ;  /* 0x0014640b01007387 */ /* 0x000fe80000100800 */
[----:B------:R-:W-:Y:S01]  /*43650*/  STL [R1+0x1488], R10 ;  /* 0x0014880a01007387 */ /* 0x000fe20000100800 */
[----:B------:R-:W-:-:S03]  /*43660*/  IADD3 R6, P2, R6, R28, RZ ;  /* 0x0000001c06067210 */ /* 0x000fc60007f5e0ff */
[----:B------:R-:W-:Y:S04]  /*43670*/  STL [R1+0x145c], R20 ;  /* 0x00145c1401007387 */ /* 0x000fe80000100800 */
[----:B------:R-:W-:Y:S01]  /*43680*/  STL [R1+0x1480], R21 ;  /* 0x0014801501007387 */ /* 0x000fe20000100800 */
[----:B------:R-:W-:-:S03]  /*43690*/  IADD3 R5, P3, R5, R28, RZ ;  /* 0x0000001c05057210 */ /* 0x000fc60007f7e0ff */
[----:B------:R-:W-:Y:S01]  /*436a0*/  STL [R1+0x1454], R22 ;  /* 0x0014541601007387 */ /* 0x000fe20000100800 */
[----:B------:R-:W-:-:S03]  /*436b0*/  IMAD.X R4, R4, 0x1, R0, P4 ;  /* 0x0000000104047824 */ /* 0x000fc600020e0600 */
        /* <DEDUP_REMOVED lines=21> */
[----:B------:R-:W-:-:S03]  /*43810*/  IMAD.X R24, R24, 0x1, R0, P3 ;  /* 0x0000000118187824 */ /* 0x000fc600018e0600 */
[----:B------:R-:W-:Y:S01]  /*43820*/  STL [R1+0x1424], R27 ;  /* 0x0014241b01007387 */ /* 0x000fe20000100800 */
[----:B------:R-:W-:-:S03]  /*43830*/  IADD3 R13, P3, R13, R28, RZ ;  /* 0x0000001c0d0d7210 */ /* 0x000fc60007f7e0ff */
        /* <DEDUP_REMOVED lines=1318> */
[----:B------:R1:W-:Y:S04]  /*48aa0*/  STL [R1+0xdbc], R15 ;  /* 0x000dbc0f01007387 */ /* 0x0003e80000100800 */
        /* <DEDUP_REMOVED lines=25> */
[----:B--2---:R-:W-:-:S03]  /*48c40*/  IADD3 R2, P3, R2, R28, RZ ;  /* 0x0000001c02027210 */ /* 0x004fc60007f7e0ff */
[----:B------:R-:W2:Y:S04]  /*48c50*/  LDL.LU R28, [R1+0xdd8] ;  /* 0x000dd800011c7983 */ /* 0x000ea80000300800 */
[----:B-1----:R-:W4:Y:S04]  /*48c60*/  LDL.LU R15, [R1+0x1820] ;  /* 0x00182000010f7983 */ /* 0x002f280000300800 */
[----:B0-----:R-:W4:Y:S04]  /*48c70*/  LDL.LU R29, [R1+0x1930] ;  /* 0x00193000011d7983 */ /* 0x001f280000300800 */
        /* <DEDUP_REMOVED lines=40> */
[----:B------:R-:W-:-:S03]  /*48f00*/  IADD3 R16, P6, R16, UR7, RZ ;  /* 0x0000000710107c10 */ /* 0x000fc6000ffde0ff */
        /* <DEDUP_REMOVED lines=12> */
[----:B------:R-:W-:Y:S04]  /*48fd0*/  STL [R1+0x1568], R18 ;  /* 0x0015681201007387 */ /* 0x000fe80000100800 */
[----:B------:R-:W-:Y:S01]  /*48fe0*/  STL [R1+0xd88], R19 ;  /* 0x000d881301007387 */ /* 0x000fe20000100800 */
[----:B------:R-:W-:-:S03]  /*48ff0*/  IMAD.X R24, R24, 0x1, R0, P4 ;  /* 0x0000000118187824 */ /* 0x000fc600020e0600 */
[----:B------:R-:W-:Y:S01]  /*49000*/  STL [R1+0x182c], R27 ;  /* 0x00182c1b01007387 */ /* 0x000fe20000100800 */
[----:B------:R-:W-:-:S03]  /*49010*/  IADD3 R13, P4, R13, UR7, RZ ;  /* 0x000000070d0d7c10 */ /* 0x000fc6000ff9e0ff */
[----:B------:R-:W-:Y:S01]  /*49020*/  STL [R1+0xd80], R26 ;  /* 0x000d801a01007387 */ /* 0x000fe20000100800 */
[----:B------:R-:W-:-:S03]  /*49030*/  IMAD.X R14, R14, 0x1, R0, P5 ;  /* 0x000000010e0e7824 */ /* 0x000fc600028e0600 */
[----:B------:R-:W-:Y:S04]  /*49040*/  STL [R1+0x1828], R25 ;  /* 0x0018281901007387 */ /* 0x000fe80000100800 */
[----:B------:R0:W-:Y:S04]  /*49050*/  STL [R1+0x199c], R0 ;  /* 0x00199c0001007387 */ /* 0x0001e80000100800 */
[----:B------:R-:W-:Y:S04]  /*49060*/  STL [R1+0xd78], R24 ;  /* 0x000d781801007387 */ /* 0x000fe80000100800 */
[----:B------:R-:W-:Y:S04]  /*49070*/  STL [R1+0x1824], R13 ;  /* 0x0018240d01007387 */ /* 0x000fe80000100800 */
[----:B------:R-:W-:Y:S04]  /*49080*/  STL [R1+0xd70], R14 ;  /* 0x000d700e01007387 */ /* 0x000fe80000100800 */
[----:B0-----:R-:W2:Y:S01]  /*49090*/  LDL.LU R0, [R1+0x1564] ;  /* 0x0015640001007983 */ /* 0x001ea20000300800 */
[----:B------:R-:W-:-:S02]  /*490a0*/  IADD3 R15, P5, R15, UR7, RZ ;  /* 0x000000070f0f7c10 */ /* 0x000fc4000ffbe0ff */
[----:B------:R-:W-:-:S03]  /*490b0*/  IADD3.X R29, R29, UR6, RZ, P6, !PT ;  /* 0x000000061d1d7c10 */ /* 0x000fc6000b7fe4ff */
[----:B------:R-:W-:Y:S04]  /*490c0*/  STL [R1+0x1820], R15 ;  /* 0x0018200f01007387 */ /* 0x000fe80000100800 */
[----:B--2---:R0:W-:Y:S04]  /*490d0*/  STL [R1+0x19d8], R0 ;  /* 0x0019d80001007387 */ /* 0x0041e80000100800 */
[----:B------:R-:W-:Y:S04]  /*490e0*/  STL [R1+0x1930], R29 ;  /* 0x0019301d01007387 */ /* 0x000fe80000100800 */
[----:B0-----:R-:W2:Y:S01]  /*490f0*/  LDL.LU R0, [R1+0x1818] ;  /* 0x0018180001007983 */ /* 0x001ea20000300800 */
[----:B------:R-:W-:-:S05]  /*49100*/  IADD3 R2, P6, R2, UR7, RZ ;  /* 0x0000000702027c10 */ /* 0x000fca000ffde0ff */
[----:B------:R-:W-:Y:S04]  /*49110*/  STL [R1+0x181c], R2 ;  /* 0x00181c0201007387 */ /* 0x000fe80000100800 */
[----:B--2---:R0:W-:Y:S04]  /*49120*/  STL [R1+0x19dc], R0 ;  /* 0x0019dc0001007387 */ /* 0x0041e80000100800 */
[----:B0-----:R-:W2:Y:S04]  /*49130*/  LDL.LU R0, [R1+0xd6c] ;  /* 0x000d6c0001007983 */ /* 0x001ea80000300800 */
[----:B------:R-:W3:Y:S04]  /*49140*/  LDL.LU R28, [R1+0x1814] ;  /* 0x00181400011c7983 */ /* 0x000ee80000300800 */
[----:B------:R-:W4:Y:S04]  /*49150*/  LDL.LU R12, [R1+0x1560] ;  /* 0x00156000010c7983 */ /* 0x000f280000300800 */
        /* <DEDUP_REMOVED lines=26> */
[----:B--2---:R-:W-:-:S05]  /*49300*/  IADD3.X R0, R0, UR6, RZ, P1, !PT ;  /* 0x0000000600007c10 */ /* 0x004fca0008ffe4ff */
[----:B------:R0:W-:Y:S04]  /*49310*/  STL [R1+0xd6c], R0 ;  /* 0x000d6c0001007387 */ /* 0x0001e80000100800 */
[----:B0-----:R-:W2:Y:S02]  /*49320*/  LDL.LU R0, [R1+0x19dc] ;  /* 0x0019dc0001007983 */ /* 0x001ea40000300800 */
[----:B--2---:R-:W-:-:S05]  /*49330*/  IADD3 R0, P1, R0, UR7, RZ ;  /* 0x0000000700007c10 */ /* 0x004fca000ff3e0ff */
[----:B------:R0:W-:Y:S04]  /*49340*/  STL [R1+0x1818], R0 ;  /* 0x0018180001007387 */ /* 0x0001e80000100800 */
[----:B0-----:R-:W2:Y:S01]  /*49350*/  LDL.LU R0, [R1+0x19d8] ;  /* 0x0019d80001007983 */ /* 0x001ea20000300800 */
[----:B----4-:R-:W-:Y:S02]  /*49360*/  IADD3.X R12, R12, UR6, RZ, P3, !PT ;  /* 0x000000060c0c7c10 */ /* 0x010fe40009ffe4ff */
[----:B---3--:R-:W-:Y:S02]  /*49370*/  IADD3 R3, P3, R3, UR7, RZ ;  /* 0x0000000703037c10 */ /* 0x008fe4000ff7e0ff */
[----:B------:R-:W-:Y:S02]  /*49380*/  IADD3.X R11, R11, UR6, RZ, P4, !PT ;  /* 0x000000060b0b7c10 */ /* 0x000fe4000a7fe4ff */
[----:B------:R-:W-:-:S02]  /*49390*/  IADD3 R10, P4, R10, UR7, RZ ;  /* 0x000000070a0a7c10 */ /* 0x000fc4000ff9e0ff */
[----:B------:R-:W-:Y:S02]  /*493a0*/  IADD3.X R20, R20, UR6, RZ, P5, !PT ;  /* 0x0000000614147c10 */ /* 0x000fe4000affe4ff */
[----:B------:R-:W-:Y:S02]  /*493b0*/  IADD3 R21, P5, R21, UR7, RZ ;  /* 0x0000000715157c10 */ /* 0x000fe4000ffbe0ff */
[----:B------:R-:W-:Y:S02]  /*493c0*/  IADD3.X R22, R22, UR6, RZ, P6, !PT ;  /* 0x0000000616167c10 */ /* 0x000fe4000b7fe4ff */
[----:B------:R-:W-:Y:S02]  /*493d0*/  IADD3 R23, P6, R23, UR7, RZ ;  /* 0x0000000717177c10 */ /* 0x000fe4000ffde0ff */
        /* <DEDUP_REMOVED lines=12> */
[----:B--2---:R-:W-:Y:S02]  /*494a0*/  IADD3.X R0, R0, UR6, RZ, P2, !PT ;  /* 0x0000000600007c10 */ /* 0x004fe400097fe4ff */
[----:B------:R-:W-:-:S03]  /*494b0*/  IADD3 R28, P2, R28, UR7, RZ ;  /* 0x000000071c1c7c10 */ /* 0x000fc6000ff5e0ff */
[----:B------:R0:W-:Y:S04]  /*494c0*/  STL [R1+0x1564], R0 ;  /* 0x0015640001007387 */ /* 0x0001e80000100800 */
[----:B------:R-:W-:Y:S04]  /*494d0*/  STL [R1+0x1814], R28 ;  /* 0x0018141c01007387 */ /* 0x000fe80000100800 */
[----:B------:R-:W-:Y:S04]  /*494e0*/  STL [R1+0x1560], R12 ;  /* 0x0015600c01007387 */ /* 0x000fe80000100800 */
[----:B------:R-:W-:Y:S04]  /*494f0*/  STL [R1+0x180c], R3 ;  /* 0x00180c0301007387 */ /* 0x000fe80000100800 */
[----:B------:R-:W-:Y:S04]  /*49500*/  STL [R1+0x155c], R11 ;  /* 0x00155c0b01007387 */ /* 0x000fe80000100800 */
[----:B------:R-:W-:Y:S04]  /*49510*/  STL [R1+0x1804], R10 ;  /* 0x0018040a01007387 */ /* 0x000fe80000100800 */
[----:B------:R-:W-:Y:S04]  /*49520*/  STL [R1+0x1558], R20 ;  /* 0x0015581401007387 */ /* 0x000fe80000100800 */
[----:B------:R-:W-:Y:S01]  /*49530*/  STL [R1+0x17fc], R21 ;  /* 0x0017fc1501007387 */ /* 0x000fe20000100800 */
[----:B------:R-:W-:-:S03]  /*49540*/  IADD3.X R5, R5, UR6, RZ, P2, !PT ;  /* 0x0000000605057c10 */ /* 0x000fc600097fe4ff */
[----:B------:R-:W-:Y:S01]  /*49550*/  STL [R1+0x1554], R22 ;  /* 0x0015541601007387 */ /* 0x000fe20000100800 */
[----:B------:R-:W-:-:S03]  /*49560*/  IADD3 R4, P2, R4, UR7, RZ ;  /* 0x0000000704047c10 */ /* 0x000fc6000ff5e0ff */
        /* <DEDUP_REMOVED lines=19> */
[----:B0-----:R-:W2:Y:S01]  /*496a0*/  LDL.LU R0, [R1+0x179c] ;  /* 0x00179c0001007983 */ /* 0x001ea20000300800 */
[----:B------:R-:W-:-:S02]  /*496b0*/  IADD3.X R15, R15, UR6, RZ, P3, !PT ;  /* 0x000000060f0f7c10 */ /* 0x000fc40009ffe4ff */
[----:B------:R-:W-:-:S03]  /*496c0*/  IADD3 R29, P3, R29, UR7, RZ ;  /* 0x000000071d1d7c10 */ /* 0x000fc6000ff7e0ff */
[----:B------:R-:W-:Y:S04]  /*496d0*/  STL [R1+0x17d8], R15 ;  /* 0x0017d80f01007387 */ /* 0x000fe80000100800 */
[----:B--2---:R0:W-:Y:S04]  /*496e0*/  STL [R1+0x19d0], R0 ;  /* 0x0019d00001007387 */ /* 0x0041e80000100800 */
[----:B------:R-:W-:Y:S04]  /*496f0*/  STL [R1+0x17ac], R29 ;  /* 0x0017ac1d01007387 */ /* 0x000fe80000100800 */
[----:B0-----:R-:W2:Y:S01]  /*49700*/  LDL.LU R0, [R1+0x17c8] ;  /* 0x0017c80001007983 */ /* 0x001ea20000300800 */
[----:B------:R-:W-:-:S05]  /*49710*/  IADD3.X R2, R2, UR6, RZ, P4, !PT ;  /* 0x0000000602027c10 */ /* 0x000fca000a7fe4ff */
[----:B------:R-:W-:Y:S04]  /*49720*/  STL [R1+0x17d0], R2 ;  /* 0x0017d00201007387 */ /* 0x000fe80000100800 */
        /* <DEDUP_REMOVED lines=30> */
[----:B--2---:R-:W-:-:S05]  /*49910*/  IADD3 R0, P4, R0, UR7, RZ ;  /* 0x0000000700007c10 */ /* 0x004fca000ff9e0ff */
[----:B------:R0:W-:Y:S04]  /*49920*/  STL [R1+0x17a4], R0 ;  /* 0x0017a40001007387 */ /* 0x0001e80000100800 */
[----:B0-----:R-:W2:Y:S02]  /*49930*/  LDL.LU R0, [R1+0x19d4] ;  /* 0x0019d40001007983 */ /* 0x001ea40000300800 */
[----:B--2---:R-:W-:-:S05]  /*49940*/  IADD3.X R0, R0, UR6, RZ, P5, !PT ;  /* 0x0000000600007c10 */ /* 0x004fca000affe4ff */
[----:B------:R0:W-:Y:S04]  /*49950*/  STL [R1+0x17c8], R0 ;  /* 0x0017c80001007387 */ /* 0x0001e80000100800 */
[----:B0-----:R-:W2:Y:S01]  /*49960*/  LDL.LU R0, [R1+0x19d0] ;  /* 0x0019d00001007983 */ /* 0x001ea20000300800 */
[----:B---3--:R-:W-:Y:S02]  /*49970*/  IADD3.X R28, R28, UR6, RZ, P6, !PT ;  /* 0x000000061c1c7c10 */ /* 0x008fe4000b7fe4ff */
[----:B----4-:R-:W-:Y:S02]  /*49980*/  IADD3 R12, P6, R12, UR7, RZ ;  /* 0x000000070c0c7c10 */ /* 0x010fe4000ffde0ff */
        /* <DEDUP_REMOVED lines=19> */
[----:B--2---:R-:W-:-:S05]  /*49ac0*/  IADD3 R0, P5, R0, UR7, RZ ;  /* 0x0000000700007c10 */ /* 0x004fca000ffbe0ff */
[----:B------:R0:W-:Y:S04]  /*49ad0*/  STL [R1+0x179c], R0 ;  /* 0x00179c0001007387 */ /* 0x0001e80000100800 */
        /* <DEDUP_REMOVED lines=567> */
[----:B--2---:R-:W-:-:S05]  /*4be50*/  IADD3 R0, P2, R0, UR7, RZ ;  /* 0x0000000700007c10 */ /* 0x004fca000ff5e0ff */
[----:B------:R0:W-:Y:S04]  /*4be60*/  STL [R1+0x1904], R0 ;  /* 0x0019040001007387 */ /* 0x0001e80000100800 */
[----:B0-----:R0:W5:Y:S04]  /*4be70*/  LDL.LU R0, [R1+0x199c] ;  /* 0x00199c0001007983 */ /* 0x0011680000300800 */
[----:B------:R1:W-:Y:S04]  /*4be80*/  STL [R1+0x18a0], R20 ;  /* 0x0018a01401007387 */ /* 0x0003e80000100800 */
[----:B-1----:R0:W5:Y:S04]  /*4be90*/  LDL.LU R20, [R1+0x1998] ;  /* 0x0019980001147983 */ /* 0x0021680000300800 */
[----:B------:R1:W-:Y:S04]  /*4bea0*/  STL [R1+0x190c], R5 ;  /* 0x00190c0501007387 */ /* 0x0003e80000100800 */
[----:B-1----:R-:W2:Y:S04]  /*4beb0*/  LDL.LU R5, [R1+0x1994] ;  /* 0x0019940001057983 */ /* 0x002ea80000300800 */
[----:B------:R1:W-:Y:S04]  /*4bec0*/  STL [R1+0x18a8], R4 ;  /* 0x0018a80401007387 */ /* 0x0003e80000100800 */
[----:B-1----:R-:W3:Y:S04]  /*4bed0*/  LDL.LU R4, [R1+0x1990] ;  /* 0x0019900001047983 */ /* 0x002ee80000300800 */
[----:B------:R1:W-:Y:S04]  /*4bee0*/  STL [R1+0x1914], R9 ;  /* 0x0019140901007387 */ /* 0x0003e80000100800 */
[----:B-1----:R-:W4:Y:S04]  /*4bef0*/  LDL.LU R9, [R1+0x198c] ;  /* 0x00198c0001097983 */ /* 0x002f280000300800 */
[----:B------:R1:W-:Y:S04]  /*4bf00*/  STL [R1+0x18b0], R8 ;  /* 0x0018b00801007387 */ /* 0x0003e80000100800 */
[----:B-1----:R-:W2:Y:S04]  /*4bf10*/  LDL.LU R8, [R1+0x1988] ;  /* 0x0019880001087983 */ /* 0x002ea80000300800 */
[----:B------:R1:W-:Y:S01]  /*4bf20*/  STL [R1+0x191c], R24 ;  /* 0x00191c1801007387 */ /* 0x0003e20000100800 */
[----:B------:R-:W-:-:S02]  /*4bf30*/  IADD3.X R27, R27, UR6, RZ, P1, !PT ;  /* 0x000000061b1b7c10 */ /* 0x000fc40008ffe4ff */
[----:B------:R-:W-:Y:S02]  /*4bf40*/  IADD3 R29, P1, R29, UR7, RZ ;  /* 0x000000071d1d7c10 */ /* 0x000fe4000ff3e0ff */
[----:B------:R-:W-:Y:S02]  /*4bf50*/  IADD3.X R28, R28, UR6, RZ, P2, !PT ;  /* 0x000000061c1c7c10 */ /* 0x000fe400097fe4ff */
[----:B------:R-:W-:Y:S01]  /*4bf60*/  IADD3 R2, P2, R2, UR7, RZ ;  /* 0x0000000702027c10 */ /* 0x000fe2000ff5e0ff */
[----:B-1----:R0:W5:Y:S04]  /*4bf70*/  LDL.LU R24, [R1+0x1984] ;  /* 0x0019840001187983 */ /* 0x0021680000300800 */
[----:B------:R1:W-:Y:S01]  /*4bf80*/  STL [R1+0x18b8], R25 ;  /* 0x0018b81901007387 */ /* 0x0003e20000100800 */
[----:B------:R-:W-:-:S02]  /*4bf90*/  IADD3.X R12, R12, UR6, RZ, P3, !PT ;  /* 0x000000060c0c7c10 */ /* 0x000fc40009ffe4ff */
[----:B------:R-:W-:Y:S02]  /*4bfa0*/  IADD3 R3, P3, R3, UR7, RZ ;  /* 0x0000000703037c10 */ /* 0x000fe4000ff7e0ff */
[----:B------:R-:W-:Y:S01]  /*4bfb0*/  IADD3.X R11, R11, UR6, RZ, P4, !PT ;  /* 0x000000060b0b7c10 */ /* 0x000fe2000a7fe4ff */
[----:B-1----:R0:W5:Y:S04]  /*4bfc0*/  LDL.LU R25, [R1+0x1980] ;  /* 0x0019800001197983 */ /* 0x0021680000300800 */
[----:B------:R1:W-:Y:S01]  /*4bfd0*/  STL [R1+0x1924], R26 ;  /* 0x0019241a01007387 */ /* 0x0003e20000100800 */
[----:B------:R-:W-:Y:S02]  /*4bfe0*/  IADD3 R10, P4, R10, UR7, RZ ;  /* 0x000000070a0a7c10 */ /* 0x000fe4000ff9e0ff */
[----:B------:R-:W-:-:S02]  /*4bff0*/  IADD3.X R21, R21, UR6, RZ, P5, !PT ;  /* 0x0000000615157c10 */ /* 0x000fc4000affe4ff */
[----:B------:R-:W-:Y:S01]  /*4c000*/  IADD3 R22, P5, R22, UR7, RZ ;  /* 0x0000000716167c10 */ /* 0x000fe2000ffbe0ff */
[----:B-1----:R0:W5:Y:S04]  /*4c010*/  LDL.LU R26, [R1+0x197c] ;  /* 0x00197c00011a7983 */ /* 0x0021680000300800 */
[----:B------:R1:W-:Y:S01]  /*4c020*/  STL [R1+0x18c0], R27 ;  /* 0x0018c01b01007387 */ /* 0x0003e20000100800 */
[----:B------:R-:W-:Y:S02]  /*4c030*/  IADD3.X R23, R23, UR6, RZ, P6, !PT ;  /* 0x0000000617177c10 */ /* 0x000fe4000b7fe4ff */
[----:B------:R-:W-:Y:S01]  /*4c040*/  IADD3 R6, P6, R6, UR7, RZ ;  /* 0x0000000706067c10 */ /* 0x000fe2000ffde0ff */
[----:B-1----:R0:W5:Y:S04]  /*4c050*/  LDL.LU R27, [R1+0x1978] ;  /* 0x00197800011b7983 */ /* 0x0021680000300800 */
[----:B------:R1:W-:Y:S01]  /*4c060*/  STL [R1+0x1928], R29 ;  /* 0x0019281d01007387 */ /* 0x0003e20000100800 */
[----:B------:R-:W-:-:S02]  /*4c070*/  IADD3.X R7, R7, UR6, RZ, P1, !PT ;  /* 0x0000000607077c10 */ /* 0x000fc40008ffe4ff */
[----:B------:R-:W-:Y:S01]  /*4c080*/  IADD3 R16, P1, R16, UR7, RZ ;  /* 0x0000000710107c10 */ /* 0x000fe2000ff3e0ff */
[----:B-1----:R0:W5:Y:S04]  /*4c090*/  LDL.LU R29, [R1+0x1974] ;  /* 0x00197400011d7983 */ /* 0x0021680000300800 */
[----:B------:R-:W-:Y:S04]  /*4c0a0*/  STL [R1+0x18c8], R28 ;  /* 0x0018c81c01007387 */ /* 0x000fe80000100800 */
[----:B------:R1:W-:Y:S04]  /*4c0b0*/  STL [R1+0x192c], R2 ;  /* 0x00192c0201007387 */ /* 0x0003e80000100800 */
[----:B------:R-:W-:Y:S04]  /*4c0c0*/  STL [R1+0x18d0], R12 ;  /* 0x0018d00c01007387 */ /* 0x000fe80000100800 */
[----:B------:R-:W-:Y:S04]  /*4c0d0*/  STL [R1+0x1944], R3 ;  /* 0x0019440301007387 */ /* 0x000fe80000100800 */
[----:B------:R-:W-:Y:S04]  /*4c0e0*/  STL [R1+0x18d8], R11 ;  /* 0x0018d80b01007387 */ /* 0x000fe80000100800 */
[----:B------:R-:W-:Y:S04]  /*4c0f0*/  STL [R1+0x1940], R10 ;  /* 0x0019400a01007387 */ /* 0x000fe80000100800 */
[----:B------:R-:W-:Y:S01]  /*4c100*/  STL [R1+0x18e0], R21 ;  /* 0x0018e01501007387 */ /* 0x000fe20000100800 */
[----:B------:R-:W-:-:S02]  /*4c110*/  IADD3.X R17, R17, UR6, RZ, P2, !PT ;  /* 0x0000000611117c10 */ /* 0x000fc400097fe4ff */
[----:B------:R-:W-:Y:S02]  /*4c120*/  IADD3.X R18, R18, UR6, RZ, P3, !PT ;  /* 0x0000000612127c10 */ /* 0x000fe40009ffe4ff */
[----:B------:R-:W-:Y:S02]  /*4c130*/  IADD3.X R19, R19, UR6, RZ, P4, !PT ;  /* 0x0000000613137c10 */ /* 0x000fe4000a7fe4ff */
[----:B------:R-:W-:Y:S01]  /*4c140*/  IADD3.X R13, R13, UR6, RZ, P5, !PT ;  /* 0x000000060d0d7c10 */ /* 0x000fe2000affe4ff */
[----:B-1----:R-:W1:Y:S01]  /*4c150*/  S2R R2, SR_TID.X ;  /* 0x0000000000027919 */ /* 0x002e620000002100 */
[----:B------:R-:W-:Y:S04]  /*4c160*/  STL [R1+0x193c], R22 ;  /* 0x00193c1601007387 */ /* 0x000fe80000100800 */
[----:B------:R-:W-:Y:S04]  /*4c170*/  STL [R1+0x18e8], R23 ;  /* 0x0018e81701007387 */ /* 0x000fe80000100800 */
[----:B------:R-:W-:Y:S04]  /*4c180*/  STL [R1+0x1938], R6 ;  /* 0x0019380601007387 */ /* 0x000fe80000100800 */
[----:B------:R3:W-:Y:S01]  /*4c190*/  STL [R1+0x18f0], R7 ;  /* 0x0018f00701007387 */ /* 0x0007e20000100800 */
[----:B------:R-:W0:Y:S03]  /*4c1a0*/  LDC R28, c[0x0][0x238] ;  /* 0x00008e00ff1c7b82 */ /* 0x000e260000000800 */
[----:B------:R0:W-:Y:S01]  /*4c1b0*/  STL [R1+0x1934], R16 ;  /* 0x0019341001007387 */ /* 0x0001e20000100800 */
[----:B------:R-:W-:-:S03]  /*4c1c0*/  IADD3.X R14, R14, UR6, RZ, P6, !PT ;  /* 0x000000060e0e7c10 */ /* 0x000fc6000b7fe4ff */
[----:B------:R0:W-:Y:S04]  /*4c1d0*/  STL [R1+0x18f8], R17 ;  /* 0x0018f81101007387 */ /* 0x0001e80000100800 */
[----:B------:R0:W-:Y:S01]  /*4c1e0*/  STL [R1+0x1900], R18 ;  /* 0x0019001201007387 */ /* 0x0001e20000100800 */
[----:B------:R-:W-:-:S03]  /*4c1f0*/  IADD3.X R15, R15, UR6, RZ, P1, !PT ;  /* 0x000000060f0f7c10 */ /* 0x000fc60008ffe4ff */
[----:B------:R0:W-:Y:S04]  /*4c200*/  STL [R1+0x1908], R19 ;  /* 0x0019081301007387 */ /* 0x0001e80000100800 */
[----:B------:R0:W-:Y:S04]  /*4c210*/  STL [R1+0x1910], R13 ;  /* 0x0019100d01007387 */ /* 0x0001e80000100800 */
[----:B------:R0:W-:Y:S02]  /*4c220*/  STL [R1+0x1918], R14 ;  /* 0x0019180e01007387 */ /* 0x0001e40000100800 */
[----:B0-----:R-:W-:Y:S01]  /*4c230*/  IMAD.SHL.U32 R28, R28, 0x40, RZ ;  /* 0x000000401c1c7824 */ /* 0x001fe200078e00ff */
[----:B-1----:R-:W-:-:S03]  /*4c240*/  LOP3.LUT R2, R2, 0x3f, RZ, 0xc0, !PT ;  /* 0x0000003f02027812 */ /* 0x002fc600078ec0ff */
[----:B------:R-:W-:Y:S02]  /*4c250*/  IMAD.SHL.U32 R28, R28, 0x2, RZ ;  /* 0x000000021c1c7824 */ /* 0x000fe400078e00ff */
[----:B------:R-:W-:Y:S02]  /*4c260*/  IMAD.SHL.U32 R2, R2, 0x2, RZ ;  /* 0x0000000202027824 */ /* 0x000fe400078e00ff */
[----:B---3--:R-:W-:Y:S02]  /*4c270*/  IMAD.MOV.U32 R7, RZ, RZ, R4 ;  /* 0x000000ffff077224 */ /* 0x008fe400078e0004 */
[----:B----4-:R-:W-:-:S05]  /*4c280*/  IMAD.MOV.U32 R4, RZ, RZ, R9 ;  /* 0x000000ffff047224 */ /* 0x010fca00078e0009 */
[----:B--2---:R0:W-:Y:S04]  /*4c290*/  STL.64 [R1+0xd38], R4 ;  /* 0x000d380401007387 */ /* 0x0041e80000100a00 */
[----:B------:R0:W-:Y:S01]  /*4c2a0*/  STL [R1+0x1920], R15 ;  /* 0x0019200f01007387 */ /* 0x0001e20000100800 */
[----:B------:R-:W-:-:S05]  /*4c2b0*/  IMAD.MOV.U32 R6, RZ, RZ, R8 ;  /* 0x000000ffff067224 */ /* 0x000fca00078e0008 */
[----:B------:R0:W-:Y:S01]  /*4c2c0*/  STL.64 [R1+0xd40], R6 ;  /* 0x000d400601007387 */ /* 0x0001e20000100a00 */
[----:B------:R-:W-:Y:S05]  /*4c2d0*/  @P0 BRA `(.L_x_1) ;  /* 0xfffffc7c00340947 */ /* 0x000fea000383ffff */
[----:B------:R-:W2:Y:S04]  /*4c2e0*/  LDL.LU R10, [R1+0x88c] ;  /* 0x00088c00010a7983 */ /* 0x000ea80000300800 */
[----:B------:R-:W2:Y:S04]  /*4c2f0*/  LDL.LU R21, [R1+0x7bc] ;  /* 0x0007bc0001157983 */ /* 0x000ea80000300800 */
[----:B------:R-:W3:Y:S04]  /*4c300*/  LDL.LU R22, [R1+0x7b4] ;  /* 0x0007b40001167983 */ /* 0x000ee80000300800 */
[----:B------:R-:W4:Y:S04]  /*4c310*/  LDL.LU R23, [R1+0xb7c] ;  /* 0x000b7c0001177983 */ /* 0x000f280000300800 */
        /* <DEDUP_REMOVED lines=9> */
[----:B-----5:R-:W-:Y:S04]  /*4c3b0*/  STL [R1+0x1d88], R26 ;  /* 0x001d881a01007387 */ /* 0x020fe80000100800 */
[----:B------:R-:W-:Y:S01]  /*4c3c0*/  STL [R1+0x1d84], R24 ;  /* 0x001d841801007387 */ /* 0x000fe20000100800 */
[----:B--2---:R-:W-:-:S02]  /*4c3d0*/  F2FP.BF16.F32.PACK_AB R2, R10, R21 ;  /* 0x000000150a02723e */ /* 0x004fc400000010ff */
[----:B---3--:R-:W-:-:S03]  /*4c3e0*/  F2FP.BF16.F32.PACK_AB R0, R20, R22 ;  /* 0x000000161400723e */ /* 0x008fc600000010ff */
[----:B------:R0:W-:Y:S04]  /*4c3f0*/  STL [R1+0x40c], R2 ;  /* 0x00040c0201007387 */ /* 0x0001e80000100800 */
[----:B------:R1:W-:Y:S01]  /*4c400*/  STL [R1+0x408], R0 ;  /* 0x0004080001007387 */ /* 0x0003e20000100800 */
[----:B----4-:R-:W-:-:S05]  /*4c410*/  F2FP.BF16.F32.PACK_AB R3, R23, R6 ;  /* 0x000000061703723e */ /* 0x010fca00000010ff */
[----:B------:R2:W-:Y:S01]  /*4c420*/  STL [R1+0x404], R3 ;  /* 0x0004040301007387 */ /* 0x0005e20000100800 */
[----:B0-----:R-:W-:Y:S02]  /*4c430*/  F2FP.BF16.F32.PACK_AB R2, R7, R16 ;  /* 0x000000100702723e */ /* 0x001fe400000010ff */
[----:B-1----:R-:W-:-:S03]  /*4c440*/  F2FP.BF16.F32.PACK_AB R0, R17, R27 ;  /* 0x0000001b1100723e */ /* 0x002fc600000010ff */
[----:B------:R0:W-:Y:S01]  /*4c450*/  STL [R1+0x400], R2 ;  /* 0x0004000201007387 */ /* 0x0001e20000100800 */
[----:B--2---:R-:W-:-:S03]  /*4c460*/  F2FP.BF16.F32.PACK_AB R3, R18, R25 ;  /* 0x000000191203723e */ /* 0x004fc600000010ff */
[----:B------:R1:W-:Y:S04]  /*4c470*/  STL [R1+0x41c], R0 ;  /* 0x00041c0001007387 */ /* 0x0003e80000100800 */
[----:B------:R-:W-:Y:S01]  /*4c480*/  STL [R1+0x418], R3 ;  /* 0x0004180301007387 */ /* 0x000fe20000100800 */
[----:B0-----:R-:W-:-:S03]  /*4c490*/  F2FP.BF16.F32.PACK_AB R2, R19, R13 ;  /* 0x0000000d1302723e */ /* 0x001fc600000010ff */
[----:B------:R-:W2:Y:S04]  /*4c4a0*/  LDL.LU R26, [R1+0xa70] ;  /* 0x000a7000011a7983 */ /* 0x000ea80000300800 */
[----:B------:R-:W-:Y:S01]  /*4c4b0*/  STL [R1+0x414], R2 ;  /* 0x0004140201007387 */ /* 0x000fe20000100800 */
[----:B-1----:R-:W-:-:S03]  /*4c4c0*/  F2FP.BF16.F32.PACK_AB R0, R14, R15 ;  /* 0x0000000f0e00723e */ /* 0x002fc600000010ff */
        /* <DEDUP_REMOVED lines=8> */
[----:B---3--:R0:W-:Y:S04]  /*4c550*/  STL [R1+0x1d8c], R24 ;  /* 0x001d8c1801007387 */ /* 0x0081e80000100800 */
[----:B0-----:R-:W3:Y:S04]  /*4c560*/  LDL.LU R24, [R1+0xb70] ;  /* 0x000b700001187983 */ /* 0x001ee80000300800 */
[----:B---3--:R0:W-:Y:S04]  /*4c570*/  STL [R1+0x1d94], R24 ;  /* 0x001d941801007387 */ /* 0x0081e80000100800 */
[----:B0-----:R-:W3:Y:S04]  /*4c580*/  LDL.LU R24, [R1+0xb78] ;  /* 0x000b780001187983 */ /* 0x001ee80000300800 */
[----:B---3--:R0:W-:Y:S04]  /*4c590*/  STL [R1+0x1d9c], R24 ;  /* 0x001d9c1801007387 */ /* 0x0081e80000100800 */
[----:B0-----:R-:W3:Y:S04]  /*4c5a0*/  LDL.LU R24, [R1+0x880] ;  /* 0x0008800001187983 */ /* 0x001ee80000300800 */
[----:B---3--:R0:W-:Y:S04]  /*4c5b0*/  STL [R1+0x1da4], R24 ;  /* 0x001da41801007387 */ /* 0x0081e80000100800 */
        /* <DEDUP_REMOVED lines=28> */
[----:B------:R-:W4:Y:S04]  /*4c780*/  LDL.LU R27, [R1+0xb80] ;  /* 0x000b8000011b7983 */ /* 0x000f280000300800 */
[----:B----4-:R0:W-:Y:S04]  /*4c790*/  STL [R1+0x1d2c], R27 ;  /* 0x001d2c1b01007387 */ /* 0x0101e80000100800 */
[----:B0-----:R-:W4:Y:S04]  /*4c7a0*/  LDL.LU R27, [R1+0x898] ;  /* 0x00089800011b7983 */ /* 0x001f280000300800 */
        /* <DEDUP_REMOVED lines=17> */
[----:B0-----:R-:W4:Y:S01]  /*4c8c0*/  LDL.LU R27, [R1+0x690] ;  /* 0x00069000011b7983 */ /* 0x001f220000300800 */
[----:B--2---:R-:W-:-:S03]  /*4c8d0*/  F2FP.BF16.F32.PACK_AB R26, R24, R26 ;  /* 0x0000001a181a723e */ /* 0x004fc600000010ff */
[----:B----4-:R0:W-:Y:S04]  /*4c8e0*/  STL [R1+0x1d7c], R27 ;  /* 0x001d7c1b01007387 */ /* 0x0101e80000100800 */
        /* <DEDUP_REMOVED lines=27> */
[----:B------:R0:W-:Y:S04]  /*4caa0*/  STL [R1+0x3fc], R26 ;  /* 0x0003fc1a01007387 */ /* 0x0001e80000100800 */
[----:B0-----:R-:W3:Y:S02]  /*4cab0*/  LDL.LU R26, [R1+0x1da0] ;  /* 0x001da000011a7983 */ /* 0x001ee40000300800 */
[----:B---3--:R-:W-:-:S02]  /*4cac0*/  F2FP.BF16.F32.PACK_AB R26, R24, R26 ;  /* 0x0000001a181a723e */ /* 0x008fc400000010ff */
        /* <DEDUP_REMOVED lines=14> */
[----:B0-----:R-:W4:Y:S01]  /*4cbb0*/  LDL.LU R26, [R1+0xb88] ;  /* 0x000b8800011a7983 */ /* 0x001f220000300800 */
[----:B---3--:R-:W-:-:S03]  /*4cbc0*/  F2FP.BF16.F32.PACK_AB R24, R25, R24 ;  /* 0x000000181918723e */ /* 0x008fc600000010ff */
[----:B------:R-:W2:Y:S04]  /*4cbd0*/  LDL.LU R25, [R1+0x1d80] ;  /* 0x001d800001197983 */ /* 0x000ea80000300800 */
[----:B------:R0:W-:Y:S04]  /*4cbe0*/  STL [R1+0x3e8], R24 ;  /* 0x0003e81801007387 */ /* 0x0001e80000100800 */
[----:B0-----:R-:W3:Y:S01]  /*4cbf0*/  LDL.LU R24, [R1+0x7c0] ;  /* 0x0007c00001187983 */ /* 0x001ee20000300800 */
[----:B--2---:R-:W-:-:S03]  /*4cc00*/  F2FP.BF16.F32.PACK_AB R25, R27, R25 ;  /* 0x000000191b19723e */ /* 0x004fc600000010ff */
[----:B------:R-:W2:Y:S04]  /*4cc10*/  LDL.LU R27, [R1+0x1d7c] ;  /* 0x001d7c00011b7983 */ /* 0x000ea80000300800 */
[----:B------:R0:W-:Y:S04]  /*4cc20*/  STL [R1+0x3e4], R25 ;  /* 0x0003e41901007387 */ /* 0x0001e80000100800 */
[----:B0-----:R-:W2:Y:S02]  /*4cc30*/  LDL.LU R25, [R1+0x1d78] ;  /* 0x001d780001197983 */ /* 0x001ea40000300800 */
[----:B--2---:R-:W-:-:S02]  /*4cc40*/  F2FP.BF16.F32.PACK_AB R25, R27, R25 ;  /* 0x000000191b19723e */ /* 0x004fc400000010ff */
        /* <DEDUP_REMOVED lines=38> */
[----:B0-----:R-:W3:Y:S02]  /*4ceb0*/  LDL.LU R25, [R1+0x1d28] ;  /* 0x001d280001197983 */ /* 0x001ee40000300800 */
[----:B---3--:R-:W-:-:S02]  /*4cec0*/  F2FP.BF16.F32.PACK_AB R24, R25, R24 ;  /* 0x000000181918723e */ /* 0x008fc400000010ff */
[----:B------:R-:W3:Y:S04]  /*4ced0*/  LDL.LU R25, [R1+0x1d24] ;  /* 0x001d240001197983 */ /* 0x000ee80000300800 */
[----:B------:R0:W-:Y:S01]  /*4cee0*/  STL [R1+0x3b8], R24 ;  /* 0x0003b81801007387 */ /* 0x0001e20000100800 */
[----:B----4-:R-:W-:Y:S02]  /*4cef0*/  F2FP.BF16.F32.PACK_AB R4, R4, R12 ;  /* 0x0000000c0404723e */ /* 0x010fe400000010ff */
[----:B0-----:R-:W-:Y:S02]  /*4cf00*/  F2FP.BF16.F32.PACK_AB R24, R2, R0 ;  /* 0x000000000218723e */ /* 0x001fe400000010ff */
[----:B------:R-:W-:Y:S02]  /*4cf10*/  F2FP.BF16.F32.PACK_AB R2, R28, R9 ;  /* 0x000000091c02723e */ /* 0x000fe400000010ff */
[----:B------:R-:W-:-:S02]  /*4cf20*/  F2FP.BF16.F32.PACK_AB R0, R5, R8 ;  /* 0x000000080500723e */ /* 0x000fc400000010ff */
[----:B---3--:R-:W-:Y:S02]  /*4cf30*/  F2FP.BF16.F32.PACK_AB R26, R26, R25 ;  /* 0x000000191a1a723e */ /* 0x008fe400000010ff */
[----:B--2---:R-:W-:-:S03]  /*4cf40*/  F2FP.BF16.F32.PACK_AB R25, R27, R29 ;  /* 0x0000001d1b19723e */ /* 0x004fc600000010ff */
[----:B------:R-:W-:Y:S04]  /*4cf50*/  STL [R1+0x3b4], R26 ;  /* 0x0003b41a01007387 */ /* 0x000fe80000100800 */
[----:B------:R-:W-:Y:S04]  /*4cf60*/  STL [R1+0x3b0], R25 ;  /* 0x0003b01901007387 */ /* 0x000fe80000100800 */
[----:B------:R-:W-:Y:S04]  /*4cf70*/  STL [R1+0x3ac], R24 ;  /* 0x0003ac1801007387 */ /* 0x000fe80000100800 */
[----:B------:R0:W-:Y:S04]  /*4cf80*/  STL [R1+0x3a8], R2 ;  /* 0x0003a80201007387 */ /* 0x0001e80000100800 */
[----:B------:R1:W-:Y:S01]  /*4cf90*/  STL [R1+0x3a4], R0 ;  /* 0x0003a40001007387 */ /* 0x0003e20000100800 */
[----:B0-----:R-:W-:-:S02]  /*4cfa0*/  F2FP.BF16.F32.PACK_AB R2, R3, R11 ;  /* 0x0000000b0302723e */ /* 0x001fc400000010ff */
[----:B------:R-:W-:Y:S02]  /*4cfb0*/  F2FP.BF16.F32.PACK_AB R3, R21, R22 ;  /* 0x000000161503723e */ /* 0x000fe400000010ff */
[----:B-1----:R-:W-:Y:S01]  /*4cfc0*/  F2FP.BF16.F32.PACK_AB R0, R10, R20 ;  /* 0x000000140a00723e */ /* 0x002fe200000010ff */
[----:B------:R-:W-:Y:S04]  /*4cfd0*/  STL [R1+0x3a0], R4 ;  /* 0x0003a00401007387 */ /* 0x000fe80000100800 */
[----:B------:R0:W-:Y:S04]  /*4cfe0*/  STL [R1+0x38c], R2 ;  /* 0x00038c0201007387 */ /* 0x0001e80000100800 */
[----:B------:R1:W-:Y:S04]  /*4cff0*/  STL [R1+0x388], R0 ;  /* 0x0003880001007387 */ /* 0x0003e80000100800 */
[----:B------:R2:W-:Y:S01]  /*4d000*/  STL [R1+0x384], R3 ;  /* 0x0003840301007387 */ /* 0x0005e20000100800 */
[----:B0-----:R-:W-:-:S02]  /*4d010*/  F2FP.BF16.F32.PACK_AB R2, R23, R6 ;  /* 0x000000061702723e */ /* 0x001fc400000010ff */
[----:B-1----:R-:W-:-:S03]  /*4d020*/  F2FP.BF16.F32.PACK_AB R0, R7, R16 ;  /* 0x000000100700723e */ /* 0x002fc600000010ff */
[----:B------:R0:W-:Y:S01]  /*4d030*/  STL [R1+0x380], R2 ;  /* 0x0003800201007387 */ /* 0x0001e20000100800 */
[----:B--2---:R-:W-:-:S03]  /*4d040*/  F2FP.BF16.F32.PACK_AB R3, R17, R18 ;  /* 0x000000121103723e */ /* 0x004fc600000010ff */
[----:B------:R1:W-:Y:S04]  /*4d050*/  STL [R1+0x39c], R0 ;  /* 0x00039c0001007387 */ /* 0x0003e80000100800 */
[----:B------:R-:W-:Y:S04]  /*4d060*/  STL [R1+0x398], R3 ;  /* 0x0003980301007387 */ /* 0x000fe80000100800 */
[----:B------:R-:W2:Y:S01]  /*4d070*/  LDL.LU R24, [R1+0x790] ;  /* 0x0007900001187983 */ /* 0x000ea20000300800 */
[----:B0-----:R-:W-:Y:S02]  /*4d080*/  F2FP.BF16.F32.PACK_AB R2, R19, R13 ;  /* 0x0000000d1302723e */ /* 0x001fe400000010ff */
[----:B-1----:R-:W-:-:S03]  /*4d090*/  F2FP.BF16.F32.PACK_AB R0, R14, R15 ;  /* 0x0000000f0e00723e */ /* 0x002fc600000010ff */
        /* <DEDUP_REMOVED lines=74> */
[----:B------:R-:W4:Y:S04]  /*4d540*/  LDL.LU R27, [R1+0xba0] ;  /* 0x000ba000011b7983 */ /* 0x000f280000300800 */
[----:B------:R-:W4:Y:S04]  /*4d550*/  LDL.LU R29, [R1+0xaa0] ;  /* 0x000aa000011d7983 */ /* 0x000f280000300800 */
        /* <DEDUP_REMOVED lines=94> */
[----:B------:R0:W-:Y:S01]  /*4db40*/  STL [R1+0x338], R24 ;  /* 0x0003381801007387 */ /* 0x0001e20000100800 */
[----:B---3--:R-:W-:Y:S02]  /*4db50*/  F2FP.BF16.F32.PACK_AB R4, R4, R12 ;  /* 0x0000000c0404723e */ /* 0x008fe400000010ff */
[----:B0-----:R-:W-:Y:S02]  /*4db60*/  F2FP.BF16.F32.PACK_AB R24, R2, R0 ;  /* 0x000000000218723e */ /* 0x001fe400000010ff */
[----:B----4-:R-:W-:Y:S02]  /*4db70*/  F2FP.BF16.F32.PACK_AB R2, R28, R9 ;  /* 0x000000091c02723e */ /* 0x010fe400000010ff */
[----:B------:R-:W-:-:S02]  /*4db80*/  F2FP.BF16.F32.PACK_AB R0, R5, R8 ;  /* 0x000000080500723e */ /* 0x000fc400000010ff */
[----:B--2---:R-:W-:Y:S02]  /*4db90*/  F2FP.BF16.F32.PACK_AB R26, R26, R25 ;  /* 0x000000191a1a723e */ /* 0x004fe400000010ff */
[----:B------:R-:W-:-:S03]  /*4dba0*/  F2FP.BF16.F32.PACK_AB R25, R27, R29 ;  /* 0x0000001d1b19723e */ /* 0x000fc600000010ff */
        /* <DEDUP_REMOVED lines=478> */
[----:B------:R-:W2:Y:S04]  /*4f990*/  LDL.LU R17, [R1+0x630] ;  /* 0x0006300001117983 */ /* 0x000ea80000300800 */
[----:B------:R-:W2:Y:S04]  /*4f9a0*/  LDL.LU R18, [R1+0x240] ;  /* 0x0002400001127983 */ /* 0x000ea80000300800 */
[----:B------:R-:W2:Y:S04]  /*4f9b0*/  LDL.LU R19, [R1+0xa08] ;  /* 0x000a080001137983 */ /* 0x000ea80000300800 */
[----:B------:R-:W2:Y:S04]  /*4f9c0*/  LDL.LU R13, [R1+0x978] ;  /* 0x00097800010d7983 */ /* 0x000ea80000300800 */
[----:B------:R-:W2:Y:S04]  /*4f9d0*/  LDL.LU R14, [R1+0xa00] ;  /* 0x000a0000010e7983 */ /* 0x000ea80000300800 */
[----:B------:R-:W2:Y:S04]  /*4f9e0*/  LDL.LU R15, [R1+0x970] ;  /* 0x00097000010f7983 */ /* 0x000ea80000300800 */
        /* <DEDUP_REMOVED lines=34> */
[----:B0-----:R-:W2:Y:S01]  /*4fc10*/  LDL.LU R27, [R1+0xc1c] ;  /* 0x000c1c00011b7983 */ /* 0x001ea20000300800 */
[----:B---3--:R-:W-:-:S03]  /*4fc20*/  F2FP.BF16.F32.PACK_AB R26, R25, R26 ;  /* 0x0000001a191a723e */ /* 0x008fc600000010ff */
[----:B------:R-:W3:Y:S01]  /*4fc30*/  LDL.LU R25, [R1+0x1b38] ;  /* 0x001b380001197983 */ /* 0x000ee20000300800 */
[----:B----4-:R-:W-:Y:S02]  /*4fc40*/  F2FP.BF16.F32.PACK_AB R24, R24, R29 ;  /* 0x0000001d1818723e */ /* 0x010fe400000010ff */
[----:B------:R-:W-:Y:S01]  /*4fc50*/  F2FP.BF16.F32.PACK_AB R0, R2, R0 ;  /* 0x000000000200723e */ /* 0x000fe200000010ff */
[----:B------:R-:W-:Y:S01]  /*4fc60*/  STL [R1+0x1978], R26 ;  /* 0x0019781a01007387 */ /* 0x000fe20000100800 */
[----:B------:R-:W-:Y:S02]  /*4fc70*/  F2FP.BF16.F32.PACK_AB R9, R28, R9 ;  /* 0x000000091c09723e */ /* 0x000fe400000010ff */
[----:B------:R-:W-:Y:S02]  /*4fc80*/  F2FP.BF16.F32.PACK_AB R2, R5, R8 ;  /* 0x000000080502723e */ /* 0x000fe400000010ff */
[----:B------:R-:W-:Y:S02]  /*4fc90*/  F2FP.BF16.F32.PACK_AB R23, R3, R23 ;  /* 0x000000170317723e */ /* 0x000fe400000010ff */
[----:B------:R-:W-:-:S02]  /*4fca0*/  F2FP.BF16.F32.PACK_AB R22, R11, R22 ;  /* 0x000000160b16723e */ /* 0x000fc400000010ff */
[----:B------:R-:W-:Y:S02]  /*4fcb0*/  F2FP.BF16.F32.PACK_AB R21, R10, R21 ;  /* 0x000000150a15723e */ /* 0x000fe400000010ff */
[----:B------:R-:W-:Y:S02]  /*4fcc0*/  F2FP.BF16.F32.PACK_AB R20, R20, R6 ;  /* 0x000000061414723e */ /* 0x000fe400000010ff */
[----:B--2---:R-:W-:Y:S02]  /*4fcd0*/  F2FP.BF16.F32.PACK_AB R3, R17, R18 ;  /* 0x000000121103723e */ /* 0x004fe400000010ff */
[----:B---3--:R-:W-:-:S05]  /*4fce0*/  F2FP.BF16.F32.PACK_AB R25, R27, R25 ;  /* 0x000000191b19723e */ /* 0x008fca00000010ff */
[----:B------:R-:W-:Y:S04]  /*4fcf0*/  STL [R1+0x197c], R25 ;  /* 0x00197c1901007387 */ /* 0x000fe80000100800 */
[----:B------:R-:W-:Y:S04]  /*4fd00*/  STL [R1+0x1980], R24 ;  /* 0x0019801801007387 */ /* 0x000fe80000100800 */
[----:B------:R0:W-:Y:S04]  /*4fd10*/  STL [R1+0x16c], R0 ;  /* 0x00016c0001007387 */ /* 0x0001e80000100800 */
[----:B------:R-:W-:Y:S01]  /*4fd20*/  STL [R1+0x168], R9 ;  /* 0x0001680901007387 */ /* 0x000fe20000100800 */
[----:B0-----:R-:W-:-:S03]  /*4fd30*/  F2FP.BF16.F32.PACK_AB R0, R4, R12 ;  /* 0x0000000c0400723e */ /* 0x001fc600000010ff */
[----:B------:R-:W-:Y:S04]  /*4fd40*/  STL [R1+0x164], R2 ;  /* 0x0001640201007387 */ /* 0x000fe80000100800 */
[----:B------:R-:W-:Y:S04]  /*4fd50*/  STL [R1+0x1984], R23 ;  /* 0x0019841701007387 */ /* 0x000fe80000100800 */
[----:B------:R0:W-:Y:S04]  /*4fd60*/  STL [R1+0x160], R0 ;  /* 0x0001600001007387 */ /* 0x0001e80000100800 */
[----:B------:R-:W-:Y:S01]  /*4fd70*/  STL [R1+0x1988], R22 ;  /* 0x0019881601007387 */ /* 0x000fe20000100800 */
[----:B0-----:R-:W-:-:S03]  /*4fd80*/  F2FP.BF16.F32.PACK_AB R0, R7, R16 ;  /* 0x000000100700723e */ /* 0x001fc600000010ff */
[----:B------:R-:W-:Y:S04]  /*4fd90*/  STL [R1+0x198c], R21 ;  /* 0x00198c1501007387 */ /* 0x000fe80000100800 */
[----:B------:R0:W-:Y:S04]  /*4fda0*/  STL [R1+0x1990], R20 ;  /* 0x0019901401007387 */ /* 0x0001e80000100800 */
[----:B------:R1:W-:Y:S04]  /*4fdb0*/  STL [R1+0x4c], R0 ;  /* 0x00004c0001007387 */ /* 0x0003e80000100800 */
[----:B------:R-:W-:Y:S04]  /*4fdc0*/  STL [R1+0x48], R3 ;  /* 0x0000480301007387 */ /* 0x000fe80000100800 */
[----:B0-----:R-:W2:Y:S01]  /*4fdd0*/  LDL.LU R20, [R1+0x714] ;  /* 0x0007140001147983 */ /* 0x001ea20000300800 */
[----:B------:R-:W-:-:S02]  /*4fde0*/  F2FP.BF16.F32.PACK_AB R2, R19, R13 ;  /* 0x0000000d1302723e */ /* 0x000fc400000010ff */
        /* <DEDUP_REMOVED lines=173> */
[----:B----4-:R-:W-:Y:S02]  /*508c0*/  F2FP.BF16.F32.PACK_AB R9, R28, R9 ;  /* 0x000000091c09723e */ /* 0x010fe400000010ff */
[----:B------:R-:W-:Y:S02]  /*508d0*/  F2FP.BF16.F32.PACK_AB R2, R5, R8 ;  /* 0x000000080502723e */ /* 0x000fe400000010ff */
[----:B------:R-:W-:-:S02]  /*508e0*/  F2FP.BF16.F32.PACK_AB R3, R3, R11 ;  /* 0x0000000b0303723e */ /* 0x000fc400000010ff */
[----:B--2---:R-:W-:Y:S02]  /*508f0*/  F2FP.BF16.F32.PACK_AB R20, R21, R22 ;  /* 0x000000161514723e */ /* 0x004fe400000010ff */
[----:B------:R-:W-:Y:S02]  /*50900*/  F2FP.BF16.F32.PACK_AB R22, R23, R24 ;  /* 0x000000181716723e */ /* 0x000fe400000010ff */
[----:B------:R-:W-:Y:S01]  /*50910*/  F2FP.BF16.F32.PACK_AB R21, R25, R26 ;  /* 0x0000001a1915723e */ /* 0x000fe200000010ff */
        /* <DEDUP_REMOVED lines=8> */
[----:B------:R0:W-:Y:S04]  /*509a0*/  STL [R1+0xbc], R2 ;  /* 0x0000bc0201007387 */ /* 0x0001e80000100800 */
[----:B------:R1:W-:Y:S04]  /*509b0*/  STL [R1+0xb8], R0 ;  /* 0x0000b80001007387 */ /* 0x0003e80000100800 */
[----:B------:R2:W-:Y:S01]  /*509c0*/  STL [R1+0xb4], R3 ;  /* 0x0000b40301007387 */ /* 0x0005e20000100800 */
[----:B0-----:R-:W-:Y:S02]  /*509d0*/  F2FP.BF16.F32.PACK_AB R2, R10, R6 ;  /* 0x000000060a02723e */ /* 0x001fe400000010ff */
        /* <DEDUP_REMOVED lines=187> */
[----:B------:R-:W-:Y:S04]  /*51590*/  STL [R1+0x110], R22 ;  /* 0x0001101601007387 */ /* 0x000fe80000100800 */
[----:B------:R-:W-:Y:S01]  /*515a0*/  STL [R1+0x12c], R21 ;  /* 0x00012c1501007387 */ /* 0x000fe20000100800 */
[----:B0-----:R-:W-:-:S05]  /*515b0*/  F2FP.BF16.F32.PACK_AB R20, R27, R29 ;  /* 0x0000001d1b14723e */ /* 0x001fca00000010ff */
[----:B------:R-:W-:Y:S04]  /*515c0*/  STL [R1+0x128], R20 ;  /* 0x0001281401007387 */ /* 0x000fe80000100800 */
[----:B------:R0:W-:Y:S04]  /*515d0*/  STL [R1+0x124], R0 ;  /* 0x0001240001007387 */ /* 0x0001e80000100800 */
[----:B------:R-:W-:Y:S04]  /*515e0*/  STL [R1+0x120], R9 ;  /* 0x0001200901007387 */ /* 0x000fe80000100800 */
[----:B------:R1:W-:Y:S01]  /*515f0*/  STL [R1+0x13c], R2 ;  /* 0x00013c0201007387 */ /* 0x0003e20000100800 */
[----:B0-----:R-:W-:-:S02]  /*51600*/  F2FP.BF16.F32.PACK_AB R0, R4, R12 ;  /* 0x0000000c0400723e */ /* 0x001fc400000010ff */
[----:B-1----:R-:W-:-:S03]  /*51610*/  F2FP.BF16.F32.PACK_AB R2, R10, R6 ;  /* 0x000000060a02723e */ /* 0x002fc600000010ff */
[----:B------:R0:W-:Y:S04]  /*51620*/  STL [R1+0x138], R0 ;  /* 0x0001380001007387 */ /* 0x0001e80000100800 */
[----:B------:R1:W-:Y:S04]  /*51630*/  STL [R1+0x134], R3 ;  /* 0x0001340301007387 */ /* 0x0003e80000100800 */
[----:B------:R2:W-:Y:S01]  /*51640*/  STL [R1+0x130], R2 ;  /* 0x0001300201007387 */ /* 0x0005e20000100800 */
[----:B0-----:R-:W-:Y:S02]  /*51650*/  F2FP.BF16.F32.PACK_AB R0, R7, R16 ;  /* 0x000000100700723e */ /* 0x001fe400000010ff */
[----:B-1----:R-:W-:-:S02]  /*51660*/  F2FP.BF16.F32.PACK_AB R3, R17, R18 ;  /* 0x000000121103723e */ /* 0x002fc400000010ff */
[----:B--2---:R-:W-:Y:S01]  /*51670*/  F2FP.BF16.F32.PACK_AB R2, R19, R13 ;  /* 0x0000000d1302723e */ /* 0x004fe200000010ff */
[----:B------:R0:W-:Y:S04]  /*51680*/  STL [R1+0x14c], R0 ;  /* 0x00014c0001007387 */ /* 0x0001e80000100800 */
[----:B------:R-:W-:Y:S04]  /*51690*/  STL [R1+0x148], R3 ;  /* 0x0001480301007387 */ /* 0x000fe80000100800 */
[----:B------:R-:W2:Y:S04]  /*516a0*/  LDL.LU R19, [R1+0x6ec] ;  /* 0x0006ec0001137983 */ /* 0x000ea80000300800 */
[----:B------:R-:W-:Y:S04]  /*516b0*/  STL [R1+0x144], R2 ;  /* 0x0001440201007387 */ /* 0x000fe80000100800 */
[----:B------:R-:W3:Y:S01]  /*516c0*/  LDL.LU R18, [R1+0x6e4] ;  /* 0x0006e40001127983 */ /* 0x000ee20000300800 */
[----:B0-----:R-:W-:-:S05]  /*516d0*/  F2FP.BF16.F32.PACK_AB R0, R14, R15 ;  /* 0x0000000f0e00723e */ /* 0x001fca00000010ff */
[----:B------:R-:W-:Y:S04]  /*516e0*/  STL [R1+0x140], R0 ;  /* 0x0001400001007387 */ /* 0x000fe80000100800 */
[----:B---3--:R0:W-:Y:S04]  /*516f0*/  STL [R1+0x1a1c], R18 ;  /* 0x001a1c1201007387 */ /* 0x0081e80000100800 */
[----:B0-----:R-:W2:Y:S04]  /*51700*/  LDL.LU R18, [R1+0x9cc] ;  /* 0x0009cc0001127983 */ /* 0x001ea80000300800 */
[----:B------:R-:W3:Y:S04]  /*51710*/  LDL.LU R17, [R1+0xc2c] ;  /* 0x000c2c0001117983 */ /* 0x000ee80000300800 */
[----:B---3--:R0:W-:Y:S04]  /*51720*/  STL [R1+0x1a18], R17 ;  /* 0x001a181101007387 */ /* 0x0081e80000100800 */
[----:B0-----:R-:W3:Y:S04]  /*51730*/  LDL.LU R17, [R1+0x9c4] ;  /* 0x0009c40001117983 */ /* 0x001ee80000300800 */
[----:B------:R-:W4:Y:S04]  /*51740*/  LDL.LU R16, [R1+0xc24] ;  /* 0x000c240001107983 */ /* 0x000f280000300800 */
[----:B----4-:R0:W-:Y:S04]  /*51750*/  STL [R1+0x1a14], R16 ;  /* 0x001a141001007387 */ /* 0x0101e80000100800 */
[----:B0-----:R-:W4:Y:S04]  /*51760*/  LDL.LU R16, [R1+0xc8c] ;  /* 0x000c8c0001107983 */ /* 0x001f280000300800 */
[----:B------:R-:W2:Y:S04]  /*51770*/  LDL.LU R15, [R1+0x52c] ;  /* 0x00052c00010f7983 */ /* 0x000ea80000300800 */
[----:B--2---:R0:W-:Y:S04]  /*51780*/  STL [R1+0x1a10], R15 ;  /* 0x001a100f01007387 */ /* 0x0041e80000100800 */
        /* <DEDUP_REMOVED lines=73> */
[----:B0-----:R-:W3:Y:S01]  /*51c20*/  LDL.LU R21, [R1+0xa24] ;  /* 0x000a240001157983 */ /* 0x001ee20000300800 */
[----:B------:R-:W-:-:S03]  /*51c30*/  F2FP.BF16.F32.PACK_AB R19, R18, R19 ;  /* 0x000000131213723e */ /* 0x000fc600000010ff */
        /* <DEDUP_REMOVED lines=13> */
[----:B------:R-:W4:Y:S02]  /*51d10*/  LDL.LU R18, [R1+0x1a1c] ;  /* 0x001a1c0001127983 */ /* 0x000f240000300800 */
[----:B----4-:R-:W-:-:S02]  /*51d20*/  F2FP.BF16.F32.PACK_AB R18, R17, R18 ;  /* 0x000000121112723e */ /* 0x010fc400000010ff */
[----:B------:R-:W4:Y:S02]  /*51d30*/  LDL.LU R17, [R1+0x1a18] ;  /* 0x001a180001117983 */ /* 0x000f240000300800 */
[----:B----4-:R-:W-:Y:S02]  /*51d40*/  F2FP.BF16.F32.PACK_AB R17, R16, R17 ;  /* 0x000000111011723e */ /* 0x010fe400000010ff */
[----:B------:R-:W4:Y:S02]  /*51d50*/  LDL.LU R16, [R1+0x1a14] ;  /* 0x001a140001107983 */ /* 0x000f240000300800 */
[----:B----4-:R-:W-:Y:S02]  /*51d60*/  F2FP.BF16.F32.PACK_AB R16, R15, R16 ;  /* 0x000000100f10723e */ /* 0x010fe400000010ff */
        /* <DEDUP_REMOVED lines=22> */
[----:B------:R-:W2:Y:S02]  /*51ed0*/  LDL.LU R4, [R1+0x19e4] ;  /* 0x0019e40001047983 */ /* 0x000ea40000300800 */
[----:B--2---:R-:W-:Y:S02]  /*51ee0*/  F2FP.BF16.F32.PACK_AB R4, R20, R4 ;  /* 0x000000041404723e */ /* 0x004fe400000010ff */
[----:B------:R-:W3:Y:S02]  /*51ef0*/  LDL.LU R20, [R1+0x19e0] ;  /* 0x0019e00001147983 */ /* 0x000ee40000300800 */
[----:B---3--:R-:W-:-:S02]  /*51f00*/  F2FP.BF16.F32.PACK_AB R20, R21, R20 ;  /* 0x000000141514723e */ /* 0x008fc400000010ff */
        /* <DEDUP_REMOVED lines=38> */
[----:B------:R-:W-:Y:S02]  /*52170*/  F2FP.BF16.F32.PACK_AB R24, R23, R24 ;  /* 0x000000181718723e */ /* 0x000fe400000010ff */
[----:B------:R-:W-:Y:S02]  /*52180*/  F2FP.BF16.F32.PACK_AB R26, R25, R26 ;  /* 0x0000001a191a723e */ /* 0x000fe400000010ff */
[----:B------:R-:W-:Y:S02]  /*52190*/  F2FP.BF16.F32.PACK_AB R29, R27, R29 ;  /* 0x0000001d1b1d723e */ /* 0x000fe400000010ff */
[----:B------:R-:W-:Y:S01]  /*521a0*/  F2FP.BF16.F32.PACK_AB R2, R2, R0 ;  /* 0x000000000202723e */ /* 0x000fe200000010ff */
[----:B0-----:R1:W5:Y:S01]  /*521b0*/  LDL.LU R20, [R1+0x1990] ;  /* 0x0019900001147983 */ /* 0x0013620000300800 */
[----:B------:R-:W-:-:S02]  /*521c0*/  F2FP.BF16.F32.PACK_AB R0, R28, R3 ;  /* 0x000000031c00723e */ /* 0x000fc400000010ff */
[----:B--2---:R-:W-:Y:S02]  /*521d0*/  F2FP.BF16.F32.PACK_AB R22, R21, R22 ;  /* 0x000000161516723e */ /* 0x004fe400000010ff */
[----:B------:R1:W5:Y:S04]  /*521e0*/  LDL.LU R21, [R1+0x198c] ;  /* 0x00198c0001157983 */ /* 0x0003680000300800 */
[----:B------:R0:W-:Y:S04]  /*521f0*/  STL [R1+0x34], R22 ;  /* 0x0000341601007387 */ /* 0x0001e80000100800 */
[----:B0-----:R1:W5:Y:S04]  /*52200*/  LDL.LU R22, [R1+0x1988] ;  /* 0x0019880001167983 */ /* 0x0013680000300800 */
        /* <DEDUP_REMOVED lines=8> */
[----:B------:R1:W-:Y:S04]  /*52290*/  STL [R1], R0 ;  /* 0x0000000001007387 */ /* 0x0003e80000100800 */
[----:B------:R1:W-:Y:S02]  /*522a0*/  STL [R1+0x4], R2 ;  /* 0x0000040201007387 */ /* 0x0003e40000100800 */
.L_x_0:
[----:B-----5:R-:W2:Y:S01]  /*522b0*/  LDL.LU R3, [R1+0x2c] ;  /* 0x00002c0001037983 */ /* 0x020ea20000300800 */
[----:B------:R-:W3:Y:S01]  /*522c0*/  S2UR UR5, SR_CgaCtaId ;  /* 0x00000000000579c3 */ /* 0x000ee20000008800 */
[----:B------:R-:W-:Y:S01]  /*522d0*/  ULDC.64 UR28, c[0x0][0x228] ;  /* 0x00008a00001c7ab9 */ /* 0x000fe20000000a00 */
[----:B------:R-:W-:Y:S01]  /*522e0*/  UMOV UR4, 0x400 ;  /* 0x0000040000047882 */ /* 0x000fe20000000000 */
[----:B-1----:R-:W4:Y:S01]  /*522f0*/  LDL.LU R29, [R1+0x14] ;  /* 0x00001400011d7983 */ /* 0x002f220000300800 */
[----:B------:R-:W-:Y:S01]  /*52300*/  ULDC.64 UR12, c[0x0][0x220] ;  /* 0x00008800000c7ab9 */ /* 0x000fe20000000a00 */
[----:B------:R-:W-:Y:S01]  /*52310*/  ULDC.64 UR30, c[0x0][0x228] ;  /* 0x00008a00001e7ab9 */ /* 0x000fe20000000a00 */
[----:B------:R-:W-:Y:S01]  /*52320*/  ULDC UR26, c[0x0][0x248] ;  /* 0x00009200001a7ab9 */ /* 0x000fe20000000800 */
[----:B------:R-:W4:Y:S01]  /*52330*/  LDL.LU R28, [R1+0x18] ;  /* 0x00001800011c7983 */ /* 0x000f220000300800 */
[----:B------:R-:W-:Y:S01]  /*52340*/  ULDC.64 UR10, c[0x0][0x228] ;  /* 0x00008a00000a7ab9 */ /* 0x000fe20000000a00 */
[----:B------:R-:W-:Y:S01]  /*52350*/  ULDC.64 UR6, c[0x0][0x228] ;  /* 0x00008a0000067ab9 */ /* 0x000fe20000000a00 */
[----:B------:R-:W-:Y:S01]  /*52360*/  ULDC.64 UR24, c[0x0][0x228] ;  /* 0x00008a0000187ab9 */ /* 0x000fe20000000a00 */
[----:B------:R-:W4:Y:S01]  /*52370*/  LDL.LU R2, [R1+0x1c] ;  /* 0x00001c0001027983 */ /* 0x000f220000300800 */
[----:B------:R-:W-:Y:S01]  /*52380*/  ULDC.64 UR22, c[0x0][0x228] ;  /* 0x00008a0000167ab9 */ /* 0x000fe20000000a00 */
[----:B------:R-:W-:Y:S01]  /*52390*/  ULDC.64 UR20, c[0x0][0x228] ;  /* 0x00008a0000147ab9 */ /* 0x000fe20000000a00 */
[----:B------:R-:W-:Y:S01]  /*523a0*/  ULDC.64 UR18, c[0x0][0x228] ;  /* 0x00008a0000127ab9 */ /* 0x000fe20000000a00 */
[----:B------:R-:W-:Y:S01]  /*523b0*/  STL.64 [R1+0x1a68], R14 ;  /* 0x001a680e01007387 */ /* 0x000fe20000100a00 */
[----:B------:R-:W-:Y:S01]  /*523c0*/  ULDC.64 UR16, c[0x0][0x228] ;  /* 0x00008a0000107ab9 */ /* 0x000fe20000000a00 */
[----:B------:R-:W-:-:S02]  /*523d0*/  ULDC.64 UR14, c[0x0][0x228] ;  /* 0x00008a00000e7ab9 */ /* 0x000fc40000000a00 */
[----:B------:R1:W-:Y:S04]  /*523e0*/  STL.64 [R1+0x1a60], R12 ;  /* 0x001a600c01007387 */ /* 0x0003e80000100a00 */
[----:B-1----:R-:W4:Y:S04]  /*523f0*/  LDL.LU R12, [R1] ;  /* 0x00000000010c7983 */ /* 0x002f280000300800 */
[----:B------:R-:W4:Y:S04]  /*52400*/  LDL.LU R13, [R1+0x4] ;  /* 0x00000400010d7983 */ /* 0x000f280000300800 */
[----:B------:R-:W4:Y:S04]  /*52410*/  LDL.LU R14, [R1+0x8] ;  /* 0x00000800010e7983 */ /* 0x000f280000300800 */
[----:B------:R-:W4:Y:S04]  /*52420*/  LDL.LU R15, [R1+0xc] ;  /* 0x00000c00010f7983 */ /* 0x000f280000300800 */
[----:B------:R-:W4:Y:S04]  /*52430*/  LDL R0, [R1+0xd34] ;  /* 0x000d340001007983 */ /* 0x000f280000100800 */
[----:B------:R-:W-:Y:S04]  /*52440*/  STL.64 [R1+0x1a58], R18 ;  /* 0x001a581201007387 */ /* 0x000fe80000100a00 */
[----:B------:R1:W-:Y:S04]  /*52450*/  STL.64 [R1+0x1a50], R16 ;  /* 0x001a501001007387 */ /* 0x0003e80000100a00 */
[----:B-1----:R-:W4:Y:S04]  /*52460*/  LDL.LU R16, [R1+0x30] ;  /* 0x0000300001107983 */ /* 0x002f280000300800 */
[----:B------:R-:W4:Y:S04]  /*52470*/  LDL.LU R17, [R1+0x34] ;  /* 0x0000340001117983 */ /* 0x000f280000300800 */
[----:B------:R-:W4:Y:S04]  /*52480*/  LDL.LU R18, [R1+0x38] ;  /* 0x0000380001127983 */ /* 0x000f280000300800 */
[----:B------:R-:W4:Y:S04]  /*52490*/  LDL.LU R19, [R1+0x3c] ;  /* 0x00003c0001137983 */ /* 0x000f280000300800 */
[----:B------:R1:W-:Y:S04]  /*524a0*/  STL.64 [R1+0x1a08], R22 ;  /* 0x001a081601007387 */ /* 0x0003e80000100a00 */
[----:B-1----:R-:W4:Y:S04]  /*524b0*/  LDL.LU R23, [R1+0x10] ;  /* 0x0000100001177983 */ /* 0x002f280000300800 */
[----:B------:R-:W-:Y:S04]  /*524c0*/  STL.64 [R1+0x1a00], R20 ;  /* 0x001a001401007387 */ /* 0x000fe80000100a00 */
[----:B------:R-:W-:Y:S04]  /*524d0*/  STL.64 [R1+0x19f8], R26 ;  /* 0x0019f81a01007387 */ /* 0x000fe80000100a00 */
[----:B------:R1:W-:Y:S04]  /*524e0*/  STL.64 [R1+0x19f0], R24 ;  /* 0x0019f01801007387 */ /* 0x0003e80000100a00 */
[----:B-1----:R-:W4:Y:S04]  /*524f0*/  LDL.LU R24, [R1+0x20] ;  /* 0x0000200001187983 */ /* 0x002f280000300800 */
[----:B------:R-:W4:Y:S04]  /*52500*/  LDL.LU R25, [R1+0x24] ;  /* 0x0000240001197983 */ /* 0x000f280000300800 */
[----:B------:R-:W4:Y:S01]  /*52510*/  LDL.LU R26, [R1+0x28] ;  /* 0x00002800011a7983 */ /* 0x000f220000300800 */
[----:B---3--:R-:W-:Y:S01]  /*52520*/  ULEA UR4, UR5, UR4, 0x18 ;  /* 0x0000000405047291 */ /* 0x008fe2000f8ec03f */
[----:B--2---:R-:W-:-:S02]  /*52530*/  IMAD.MOV.U32 R27, RZ, RZ, R3 ;  /* 0x000000ffff1b7224 */ /* 0x004fc400078e0003 */
[----:B------:R-:W1:Y:S01]  /*52540*/  S2R R3, SR_TID.X ;  /* 0x0000000000037919 */ /* 0x000e620000002100 */
[----:B----4-:R-:W-:Y:S02]  /*52550*/  IMAD.MOV.U32 R21, RZ, RZ, R29 ;  /* 0x000000ffff157224 */ /* 0x010fe400078e001d */
[----:B------:R-:W-:Y:S02]  /*52560*/  IMAD.MOV.U32 R22, RZ, RZ, R28 ;  /* 0x000000ffff167224 */ /* 0x000fe400078e001c */
[----:B------:R-:W2:Y:S02]  /*52570*/  S2R R28, SR_TID.X ;  /* 0x00000000001c7919 */ /* 0x000ea40000002100 */
[----:B--2---:R-:W-:Y:S01]  /*52580*/  LOP3.LUT R28, R28, 0x3f, RZ, 0xc0, !PT ;  /* 0x0000003f1c1c7812 */ /* 0x004fe200078ec0ff */
[----:B------:R-:W-:Y:S01]  /*52590*/  VIADD R0, R0, 0x7f ;  /* 0x0000007f00007836 */ /* 0x000fe20000000000 */
[----:B------:R-:W-:Y:S04]  /*525a0*/  BAR.SYNC.DEFER_BLOCKING 0x0 ;  /* 0x0000000000007b1d */ /* 0x000fe80000010000 */
[----:B------:R-:W-:Y:S01]  /*525b0*/  ISETP.GE.AND P1, PT, R0, UR29, PT ;  /* 0x0000001d00007c0c */ /* 0x000fe2000bf26270 */
[----:B-1----:R-:W-:-:S05]  /*525c0*/  IMAD.SHL.U32 R0, R3, 0x20, RZ ;  /* 0x0000002003007824 */ /* 0x002fca00078e00ff */
[----:B------:R-:W-:Y:S01]  /*525d0*/  LOP3.LUT R0, R0, 0x200, RZ, 0xc0, !PT ;  /* 0x0000020000007812 */ /* 0x000fe200078ec0ff */
[----:B------:R-:W-:Y:S02]  /*525e0*/  IMAD.MOV.U32 R20, RZ, RZ, R23 ;  /* 0x000000ffff147224 */ /* 0x000fe400078e0017 */
[----:B------:R-:W-:Y:S02]  /*525f0*/  IMAD.MOV.U32 R23, RZ, RZ, R2 ;  /* 0x000000ffff177224 */ /* 0x000fe400078e0002 */
[C---:B------:R-:W-:Y:S02]  /*52600*/  IMAD.SHL.U32 R2, R3.reuse, 0x10, RZ ;  /* 0x0000001003027824 */ /* 0x040fe400078e00ff */
[----:B------:R-:W-:-:S03]  /*52610*/  IMAD.SHL.U32 R3, R3, 0x8, RZ ;  /* 0x0000000803037824 */ /* 0x000fc600078e00ff */
[----:B------:R-:W-:-:S04]  /*52620*/  LOP3.LUT R2, R2, 0xf0, RZ, 0xc0, !PT ;  /* 0x000000f002027812 */ /* 0x000fc800078ec0ff */
[----:B------:R-:W-:Y:S02]  /*52630*/  IADD3 R0, R0, UR4, R2 ;  /* 0x0000000400007c10 */ /* 0x000fe4000fffe002 */
[----:B------:R-:W-:-:S05]  /*52640*/  LOP3.LUT R2, R3, 0x100, RZ, 0xc0, !PT ;  /* 0x0000010003027812 */ /* 0x000fca00078ec0ff */
[----:B------:R-:W-:Y:S01]  /*52650*/  IMAD.IADD R0, R0, 0x1, R2 ;  /* 0x0000000100007824 */ /* 0x000fe200078e0202 */
[----:B------:R-:W-:Y:S01]  /*52660*/  LEA R2, R28, UR4, 0x4 ;  /* 0x000000041c027c11 */ /* 0x000fe2000f8e20ff */
[----:B------:R-:W-:-:S03]  /*52670*/  ULDC.64 UR4, c[0x0][0x228] ;  /* 0x00008a0000047ab9 */ /* 0x000fc60000000a00 */
[----:B------:R-:W-:Y:S01]  /*52680*/  STSM.16.M88.4 [R0], R12 ;  /* 0x0000000c00007844 */ /* 0x000fe20000000200 */
[----:B------:R-:W-:Y:S06]  /*52690*/  BAR.SYNC.DEFER_BLOCKING 0x0 ;  /* 0x0000000000007b1d */ /* 0x000fec0000010000 */
[----:B------:R-:W1:Y:S02]  /*526a0*/  LDS.128 R12, [R2] ;  /* 0x00000000020c7984 */ /* 0x000e640000000c00 */
[----:B------:R-:W-:Y:S06]  /*526b0*/  BAR.SYNC.DEFER_BLOCKING 0x0 ;  /* 0x0000000000007b1d */ /* 0x000fec0000010000 */
[----:B------:R-:W-:Y:S02]  /*526c0*/  STSM.16.M88.4 [R0], R16 ;  /* 0x0000001000007844 */ /* 0x000fe40000000200 */
[----:B------:R-:W-:Y:S06]  /*526d0*/  BAR.SYNC.DEFER_BLOCKING 0x0 ;  /* 0x0000000000007b1d */ /* 0x000fec0000010000 */
[----:B-1----:R-:W-:Y:S04]  /*526e0*/  STL.64 [R1+0x150], R12 ;  /* 0x0001500c01007387 */ /* 0x002fe80000100a00 */
[----:B------:R1:W-:Y:S04]  /*526f0*/  STL.64 [R1+0x158], R14 ;  /* 0x0001580e01007387 */ /* 0x0003e80000100a00 */
[----:B-1----:R-:W2:Y:S04]  /*52700*/  LDL.LU.64 R14, [R1+0x1a68] ;  /* 0x001a6800010e7983 */ /* 0x002ea80000300a00 */
[----:B------:R-:W2:Y:S04]  /*52710*/  LDL.LU.64 R12, [R1+0x1a60] ;  /* 0x001a6000010c7983 */ /* 0x000ea80000300a00 */
[----:B------:R-:W1:Y:S01]  /*52720*/  LDS.128 R16, [R2] ;  /* 0x0000000002107984 */ /* 0x000e620000000c00 */
[----:B------:R-:W-:Y:S06]  /*52730*/  BAR.SYNC.DEFER_BLOCKING 0x0 ;  /* 0x0000000000007b1d */ /* 0x000fec0000010000 */
[----:B-1----:R-:W-:Y:S04]  /*52740*/  STL.64 [R1+0x30], R16 ;  /* 0x0000301001007387 */ /* 0x002fe80000100a00 */
[----:B------:R1:W-:Y:S04]  /*52750*/  STL.64 [R1+0x38], R18 ;  /* 0x0000381201007387 */ /* 0x0003e80000100a00 */
[----:B-1----:R-:W3:Y:S04]  /*52760*/  LDL.LU.64 R18, [R1+0x1a58] ;  /* 0x001a580001127983 */ /* 0x002ee80000300a00 */
[----:B------:R-:W3:Y:S04]  /*52770*/  LDL.LU.64 R16, [R1+0x1a50] ;  /* 0x001a500001107983 */ /* 0x000ee80000300a00 */
[----:B------:R-:W-:Y:S01]  /*52780*/  STSM.16.M88.4 [R0], R24 ;  /* 0x0000001800007844 */ /* 0x000fe20000000200 */
[----:B------:R-:W-:Y:S06]  /*52790*/  BAR.SYNC.DEFER_BLOCKING 0x0 ;  /* 0x0000000000007b1d */ /* 0x000fec0000010000 */
[----:B------:R-:W1:Y:S02]  /*527a0*/  LDS.128 R24, [R2] ;  /* 0x0000000002187984 */ /* 0x000e640000000c00 */
[----:B------:R-:W-:Y:S06]  /*527b0*/  BAR.SYNC.DEFER_BLOCKING 0x0 ;  /* 0x0000000000007b1d */ /* 0x000fec0000010000 */
[----:B------:R-:W-:Y:S02]  /*527c0*/  STSM.16.M88.4 [R0], R20 ;  /* 0x0000001400007844 */ /* 0x000fe40000000200 */
[----:B------:R-:W-:Y:S06]  /*527d0*/  BAR.SYNC.DEFER_BLOCKING 0x0 ;  /* 0x0000000000007b1d */ /* 0x000fec0000010000 */
[----:B-1----:R1:W-:Y:S04]  /*527e0*/  STL.64 [R1+0x20], R24 ;  /* 0x0000201801007387 */ /* 0x0023e80000100a00 */
[----:B------:R4:W-:Y:S04]  /*527f0*/  STL.64 [R1+0x28], R26 ;  /* 0x0000281a01007387 */ /* 0x0009e80000100a00 */
[----:B-1----:R-:W3:Y:S04]  /*52800*/  LDL.LU R24, [R1+0x140] ;  /* 0x0001400001187983 */ /* 0x002ee80000300800 */
[----:B------:R-:W1:Y:S01]  /*52810*/  LDS.128 R20, [R2] ;  /* 0x0000000002147984 */ /* 0x000e620000000c00 */
[----:B------:R-:W-:Y:S06]  /*52820*/  BAR.SYNC.DEFER_BLOCKING 0x0 ;  /* 0x0000000000007b1d */ /* 0x000fec0000010000 */
[----:B------:R-:W3:Y:S04]  /*52830*/  LDL.LU R25, [R1+0x144] ;  /* 0x0001440001197983 */ /* 0x000ee80000300800 */
[----:B----4-:R-:W4:Y:S04]  /*52840*/  LDL.LU R26, [R1+0x148] ;  /* 0x00014800011a7983 */ /* 0x010f280000300800 */
[----:B------:R-:W4:Y:S04]  /*52850*/  LDL.LU R27, [R1+0x14c] ;  /* 0x00014c00011b7983 */ /* 0x000f280000300800 */
[----:B------:R-:W-:Y:S01]  /*52860*/  STSM.16.M88.4 [R0], R4 ;  /* 0x0000000400007844 */ /* 0x000fe20000000200 */
[----:B------:R-:W-:Y:S06]  /*52870*/  BAR.SYNC.DEFER_BLOCKING 0x0 ;  /* 0x0000000000007b1d */ /* 0x000fec0000010000 */
[----:B-1----:R-:W-:Y:S04]  /*52880*/  STL.64 [R1+0x10], R20 ;  /* 0x0000101401007387 */ /* 0x002fe80000100a00 */
[----:B------:R-:W-:Y:S04]  /*52890*/  STL.64 [R1+0x18], R22 ;  /* 0x0000181601007387 */ /* 0x000fe80000100a00 */
[----:B------:R-:W1:Y:S01]  /*528a0*/  LDS.128 R4, [R2] ;  /* 0x0000000002047984 */ /* 0x000e620000000c00 */
[----:B------:R-:W-:Y:S06]  /*528b0*/  BAR.SYNC.DEFER_BLOCKING 0x0 ;  /* 0x0000000000007b1d */ /* 0x000fec0000010000 */
[----:B------:R-:W-:Y:S02]  /*528c0*/  STSM.16.M88.4 [R0], R8 ;  /* 0x0000000800007844 */ /* 0x000fe40000000200 */
[----:B------:R-:W-:Y:S06]  /*528d0*/  BAR.SYNC.DEFER_BLOCKING 0x0 ;  /* 0x0000000000007b1d */ /* 0x000fec0000010000 */
[----:B-1----:R-:W-:Y:S04]  /*528e0*/  STL.64 [R1+0x210], R4 ;  /* 0x0002100401007387 */ /* 0x002fe80000100a00 */
[----:B------:R-:W-:Y:S04]  /*528f0*/  STL.64 [R1+0x218], R6 ;  /* 0x0002180601007387 */ /* 0x000fe80000100a00 */
[----:B------:R-:W4:Y:S04]  /*52900*/  LDL.LU R20, [R1+0x130] ;  /* 0x0001300001147983 */ /* 0x000f280000300800 */
[----:B------:R-:W1:Y:S01]  /*52910*/  LDS.128 R4, [R2] ;  /* 0x0000000002047984 */ /* 0x000e620000000c00 */
[----:B------:R-:W-:Y:S06]  /*52920*/  BAR.SYNC.DEFER_BLOCKING 0x0 ;  /* 0x0000000000007b1d */ /* 0x000fec0000010000 */
[----:B--2---:R-:W-:Y:S04]  /*52930*/  STSM.16.M88.4 [R0], R12 ;  /* 0x0000000c00007844 */ /* 0x004fe80000000200 */
[----:B-1----:R-:W-:Y:S04]  /*52940*/  STL.64 [R1], R4 ;  /* 0x0000000401007387 */ /* 0x002fe80000100a00 */
[----:B------:R-:W-:Y:S01]  /*52950*/  STL.64 [R1+0x8], R6 ;  /* 0x0000080601007387 */ /* 0x000fe20000100a00 */
[----:B------:R-:W-:Y:S06]  /*52960*/  BAR.SYNC.DEFER_BLOCKING 0x0 ;  /* 0x0000000000007b1d */ /* 0x000fec0000010000 */
[----:B------:R-:W2:Y:S04]  /*52970*/  LDL.LU R21, [R1+0x134] ;  /* 0x0001340001157983 */ /* 0x000ea80000300800 */
[----:B------:R-:W2:Y:S04]  /*52980*/  LDL.LU R22, [R1+0x138] ;  /* 0x0001380001167983 */ /* 0x000ea80000300800 */
[----:B------:R-:W2:Y:S04]  /*52990*/  LDL.LU R23, [R1+0x13c] ;  /* 0x00013c0001177983 */ /* 0x000ea80000300800 */
[----:B------:R-:W1:Y:S01]  /*529a0*/  LDS.128 R4, [R2] ;  /* 0x0000000002047984 */ /* 0x000e620000000c00 */
[----:B------:R-:W-:Y:S06]  /*529b0*/  BAR.SYNC.DEFER_BLOCKING 0x0 ;  /* 0x0000000000007b1d */ /* 0x000fec0000010000 */
[----:B---3--:R-:W-:Y:S02]  /*529c0*/  STSM.16.M88.4 [R0], R16 ;  /* 0x0000001000007844 */ /* 0x008fe40000000200 */
[----:B------:R-:W-:Y:S06]  /*529d0*/  BAR.SYNC.DEFER_BLOCKING 0x0 ;  /* 0x0000000000007b1d */ /* 0x000fec0000010000 */
[----:B------:R-:W3:Y:S04]  /*529e0*/  LDS.128 R8, [R2] ;  /* 0x0000000002087984 */ /* 0x000ee80000000c00 */
[----:B-1----:R-:W-:Y:S04]  /*529f0*/  STL [R1+0x1998], R7 ;  /* 0x0019980701007387 */ /* 0x002fe80000100800 */
[----:B------:R-:W-:Y:S04]  /*52a00*/  STL [R1+0x19a8], R6 ;  /* 0x0019a80601007387 */ /* 0x000fe80000100800 */
[----:B------:R-:W-:Y:S01]  /*52a10*/  STL.64 [R1+0x19a0], R4 ;  /* 0x0019a00401007387 */ /* 0x000fe20000100a00 */
[----:B------:R-:W-:Y:S06]  /*52a20*/  BAR.SYNC.DEFER_BLOCKING 0x0 ;  /* 0x0000000000007b1d */ /* 0x000fec0000010000 */
[----:B---3--:R-:W-:Y:S04]  /*52a30*/  STL.64 [R1+0x19b8], R10 ;  /* 0x0019b80a01007387 */ /* 0x008fe80000100a00 */
[----:B------:R1:W-:Y:S04]  /*52a40*/  STL.64 [R1+0x19b0], R8 ;  /* 0x0019b00801007387 */ /* 0x0003e80000100a00 */
[----:B-1----:R-:W3:Y:S04]  /*52a50*/  LDL.LU R8, [R1+0x110] ;  /* 0x0001100001087983 */ /* 0x002ee80000300800 */
[----:B------:R-:W3:Y:S04]  /*52a60*/  LDL.LU R9, [R1+0x114] ;  /* 0x0001140001097983 */ /* 0x000ee80000300800 */
[----:B------:R-:W2:Y:S04]  /*52a70*/  LDL.LU R10, [R1+0x118] ;  /* 0x00011800010a7983 */ /* 0x000ea80000300800 */
[----:B------:R-:W2:Y:S04]  /*52a80*/  LDL.LU R11, [R1+0x11c] ;  /* 0x00011c00010b7983 */ /* 0x000ea80000300800 */
[----:B----4-:R-:W-:Y:S01]  /*52a90*/  STSM.16.M88.4 [R0], R24 ;  /* 0x0000001800007844 */ /* 0x010fe20000000200 */
[----:B------:R-:W-:Y:S06]  /*52aa0*/  BAR.SYNC.DEFER_BLOCKING 0x0 ;  /* 0x0000000000007b1d */ /* 0x000fec0000010000 */
[----:B--2---:R-:W-:Y:S04]  /*52ab0*/  STL.64 [R1+0x1a38], R10 ;  /* 0x001a380a01007387 */ /* 0x004fe80000100a00 */
[----:B---3--:R1:W-:Y:S04]  /*52ac0*/  STL.64 [R1+0x1a30], R8 ;  /* 0x001a300801007387 */ /* 0x0083e80000100a00 */
[----:B-1----:R-:W2:Y:S04]  /*52ad0*/  LDL.LU R8, [R1+0x120] ;  /* 0x0001200001087983 */ /* 0x002ea80000300800 */
[----:B------:R-:W2:Y:S04]  /*52ae0*/  LDL.LU R9, [R1+0x124] ;  /* 0x0001240001097983 */ /* 0x000ea80000300800 */
[----:B------:R-:W3:Y:S04]  /*52af0*/  LDL.LU R10, [R1+0x128] ;  /* 0x00012800010a7983 */ /* 0x000ee80000300800 */
[----:B------:R-:W3:Y:S04]  /*52b00*/  LDL.LU R11, [R1+0x12c] ;  /* 0x00012c00010b7983 */ /* 0x000ee80000300800 */
[----:B---3--:R-:W-:Y:S04]  /*52b10*/  STL.64 [R1+0x1a48], R10 ;  /* 0x001a480a01007387 */ /* 0x008fe80000100a00 */
[----:B--2---:R-:W-:Y:S04]  /*52b20*/  STL.64 [R1+0x1a40], R8 ;  /* 0x001a400801007387 */ /* 0x004fe80000100a00 */
[----:B------:R-:W1:Y:S01]  /*52b30*/  LDS.128 R8, [R2] ;  /* 0x0000000002087984 */ /* 0x000e620000000c00 */
[----:B------:R-:W-:Y:S06]  /*52b40*/  BAR.SYNC.DEFER_BLOCKING 0x0 ;  /* 0x0000000000007b1d */ /* 0x000fec0000010000 */
[----:B------:R-:W2:Y:S04]  /*52b50*/  LDL.LU R16, [R1+0x100] ;  /* 0x0001000001107983 */ /* 0x000ea80000300800 */
[----:B------:R-:W2:Y:S04]  /*52b60*/  LDL.LU R17, [R1+0x104] ;  /* 0x0001040001117983 */ /* 0x000ea80000300800 */
[----:B------:R-:W2:Y:S04]  /*52b70*/  LDL.LU R18, [R1+0x108] ;  /* 0x0001080001127983 */ /* 0x000ea80000300800 */
[----:B------:R-:W2:Y:S04]  /*52b80*/  LDL.LU R19, [R1+0x10c] ;  /* 0x00010c0001137983 */ /* 0x000ea80000300800 */
[----:B------:R3:W-:Y:S04]  /*52b90*/  STSM.16.M88.4 [R0], R20 ;  /* 0x0000001400007844 */ /* 0x0007e80000000200 */
[----:B------:R-:W4:Y:S04]  /*52ba0*/  LDL.LU R4, [R1+0xf0] ;  /* 0x0000f00001047983 */ /* 0x000f280000300800 */
[----:B------:R-:W4:Y:S04]  /*52bb0*/  LDL.LU R5, [R1+0xf4] ;  /* 0x0000f40001057983 */ /* 0x000f280000300800 */
[----:B------:R-:W4:Y:S04]  /*52bc0*/  LDL.LU R6, [R1+0xf8] ;  /* 0x0000f80001067983 */ /* 0x000f280000300800 */
[----:B------:R-:W4:Y:S01]  /*52bd0*/  LDL.LU R7, [R1+0xfc] ;  /* 0x0000fc0001077983 */ /* 0x000f220000300800 */
[----:B------:R-:W-:Y:S06]  /*52be0*/  BAR.SYNC.DEFER_BLOCKING 0x0 ;  /* 0x0000000000007b1d */ /* 0x000fec0000010000 */
[----:B------:R-:W4:Y:S04]  /*52bf0*/  LDL.LU R12, [R1+0xe0] ;  /* 0x0000e000010c7983 */ /* 0x000f280000300800 */
[----:B------:R-:W4:Y:S04]  /*52c00*/  LDL.LU R13, [R1+0xe4] ;  /* 0x0000e400010d7983 */ /* 0x000f280000300800 */
[----:B------:R-:W4:Y:S04]  /*52c10*/  LDL.LU R14, [R1+0xe8] ;  /* 0x0000e800010e7983 */ /* 0x000f280000300800 */
[----:B------:R-:W4:Y:S04]  /*52c20*/  LDL.LU R15, [R1+0xec] ;  /* 0x0000ec00010f7983 */ /* 0x000f280000300800 */
[----:B-1----:R-:W-:Y:S04]  /*52c30*/  STL.64 [R1+0x140], R8 ;  /* 0x0001400801007387 */ /* 0x002fe80000100a00 */
[----:B------:R-:W-:Y:S04]  /*52c40*/  STL.64 [R1+0x148], R10 ;  /* 0x0001480a01007387 */ /* 0x000fe80000100a00 */
[----:B------:R-:W1:Y:S04]  /*52c50*/  LDS.128 R8, [R2] ;  /* 0x0000000002087984 */ /* 0x000e680000000c00 */
[----:B------:R-:W4:Y:S04]  /*52c60*/  LDL.LU R24, [R1+0xd0] ;  /* 0x0000d00001187983 */ /* 0x000f280000300800 */
[----:B------:R-:W4:Y:S04]  /*52c70*/  LDL.LU R25, [R1+0xd4] ;  /* 0x0000d40001197983 */ /* 0x000f280000300800 */
[----:B------:R-:W4:Y:S04]  /*52c80*/  LDL.LU R26, [R1+0xd8] ;  /* 0x0000d800011a7983 */ /* 0x000f280000300800 */
[----:B------:R-:W4:Y:S04]  /*52c90*/  LDL.LU R27, [R1+0xdc] ;  /* 0x0000dc00011b7983 */ /* 0x000f280000300800 */
[----:B---3--:R-:W3:Y:S04]  /*52ca0*/  LDL.LU R20, [R1+0xc0] ;  /* 0x0000c00001147983 */ /* 0x008ee80000300800 */
[----:B------:R-:W3:Y:S04]  /*52cb0*/  LDL.LU R21, [R1+0xc4] ;  /* 0x0000c40001157983 */ /* 0x000ee80000300800 */
[----:B------:R-:W3:Y:S04]  /*52cc0*/  LDL.LU R22, [R1+0xc8] ;  /* 0x0000c80001167983 */ /* 0x000ee80000300800 */
[----:B------:R-:W3:Y:S01]  /*52cd0*/  LDL.LU R23, [R1+0xcc] ;  /* 0x0000cc0001177983 */ /* 0x000ee20000300800 */
[----:B------:R-:W-:Y:S06]  /*52ce0*/  BAR.SYNC.DEFER_BLOCKING 0x0 ;  /* 0x0000000000007b1d */ /* 0x000fec0000010000 */
[----:B-1----:R-:W-:Y:S04]  /*52cf0*/  STL.64 [R1+0x130], R8 ;  /* 0x0001300801007387 */ /* 0x002fe80000100a00 */
[----:B------:R1:W-:Y:S04]  /*52d00*/  STL.64 [R1+0x138], R10 ;  /* 0x0001380a01007387 */ /* 0x0003e80000100a00 */
[----:B-1----:R-:W2:Y:S04]  /*52d10*/  LDL.LU.64 R10, [R1+0x1a48] ;  /* 0x001a4800010a7983 */ /* 0x002ea80000300a00 */
[----:B------:R-:W2:Y:S04]  /*52d20*/  LDL.LU.64 R8, [R1+0x1a40] ;  /* 0x001a400001087983 */ /* 0x000ea80000300a00 */
[----:B--2---:R-:W-:Y:S01]  /*52d30*/  STSM.16.M88.4 [R0], R8 ;  /* 0x0000000800007844 */ /* 0x004fe20000000200 */
[----:B------:R-:W-:Y:S06]  /*52d40*/  BAR.SYNC.DEFER_BLOCKING 0x0 ;  /* 0x0000000000007b1d */ /* 0x000fec0000010000 */
[----:B------:R-:W1:Y:S04]  /*52d50*/  LDS.128 R8, [R2] ;  /* 0x0000000002087984 */ /* 0x000e680000000c00 */
[----:B-1----:R-:W-:Y:S04]  /*52d60*/  STL.64 [R1+0x120], R8 ;  /* 0x0001200801007387 */ /* 0x002fe80000100a00 */
[----:B------:R1:W-:Y:S04]  /*52d70*/  STL.64 [R1+0x128], R10 ;  /* 0x0001280a01007387 */ /* 0x0003e80000100a00 */
[----:B-1----:R-:W2:Y:S04]  /*52d80*/  LDL.LU.64 R10, [R1+0x1a38] ;  /* 0x001a3800010a7983 */ /* 0x002ea80000300a00 */
[----:B------:R-:W2:Y:S01]  /*52d90*/  LDL.LU.64 R8, [R1+0x1a30] ;  /* 0x001a300001087983 */ /* 0x000ea20000300a00 */
[----:B------:R-:W-:Y:S06]  /*52da0*/  BAR.SYNC.DEFER_BLOCKING 0x0 ;  /* 0x0000000000007b1d */ /* 0x000fec0000010000 */
[----:B--2---:R-:W-:Y:S02]  /*52db0*/  STSM.16.M88.4 [R0], R8 ;  /* 0x0000000800007844 */ /* 0x004fe40000000200 */
[----:B------:R-:W-:Y:S06]  /*52dc0*/  BAR.SYNC.DEFER_BLOCKING 0x0 ;  /* 0x0000000000007b1d */ /* 0x000fec0000010000 */
[----:B------:R-:W1:Y:S02]  /*52dd0*/  LDS.128 R8, [R2] ;  /* 0x0000000002087984 */ /* 0x000e640000000c00 */
[----:B------:R-:W-:Y:S06]  /*52de0*/  BAR.SYNC.DEFER_BLOCKING 0x0 ;  /* 0x0000000000007b1d */ /* 0x000fec0000010000 */
[----:B------:R-:W-:Y:S04]  /*52df0*/  STSM.16.M88.4 [R0], R16 ;  /* 0x0000001000007844 */ /* 0x000fe80000000200 */
[----:B-1----:R-:W-:Y:S04]  /*52e00*/  STL.64 [R1+0x110], R8 ;  /* 0x0001100801007387 */ /* 0x002fe80000100a00 */
[----:B------:R-:W-:Y:S01]  /*52e10*/  STL.64 [R1+0x118], R10 ;  /* 0x0001180a01007387 */ /* 0x000fe20000100a00 */
[----:B------:R-:W-:Y:S06]  /*52e20*/  BAR.SYNC.DEFER_BLOCKING 0x0 ;  /* 0x0000000000007b1d */ /* 0x000fec0000010000 */
[----:B------:R-:W1:Y:S02]  /*52e30*/  LDS.128 R8, [R2] ;  /* 0x0000000002087984 */ /* 0x000e640000000c00 */
[----:B------:R-:W-:Y:S06]  /*52e40*/  BAR.SYNC.DEFER_BLOCKING 0x0 ;  /* 0x0000000000007b1d */ /* 0x000fec0000010000 */
[----:B----4-:R-:W-:Y:S02]  /*52e50*/  STSM.16.M88.4 [R0], R4 ;  /* 0x0000000400007844 */ /* 0x010fe40000000200 */
[----:B------:R-:W-:Y:S06]  /*52e60*/  BAR.SYNC.DEFER_BLOCKING 0x0 ;  /* 0x0000000000007b1d */ /* 0x000fec0000010000 */
[----:B------:R-:W2:Y:S02]  /*52e70*/  LDS.128 R4, [R2] ;  /* 0x0000000002047984 */ /* 0x000ea40000000c00 */
[----:B------:R-:W-:Y:S06]  /*52e80*/  BAR.SYNC.DEFER_BLOCKING 0x0 ;  /* 0x0000000000007b1d */ /* 0x000fec0000010000 */
[----:B------:R4:W-:Y:S04]  /*52e90*/  STSM.16.M88.4 [R0], R12 ;  /* 0x0000000c00007844 */ /* 0x0009e80000000200 */
[----:B-1----:R-:W-:Y:S04]  /*52ea0*/  STL.64 [R1+0x100], R8 ;  /* 0x0001000801007387 */ /* 0x002fe80000100a00 */
[----:B------:R-:W-:Y:S01]  /*52eb0*/  STL.64 [R1+0x108], R10 ;  /* 0x0001080a01007387 */ /* 0x000fe20000100a00 */
[----:B------:R-:W-:Y:S06]  /*52ec0*/  BAR.SYNC.DEFER_BLOCKING 0x0 ;  /* 0x0000000000007b1d */ /* 0x000fec0000010000 */
[----:B--2---:R-:W-:Y:S04]  /*52ed0*/  STL.64 [R1+0xf0], R4 ;  /* 0x0000f00401007387 */ /* 0x004fe80000100a00 */
[----:B------:R-:W-:Y:S04]  /*52ee0*/  STL.64 [R1+0xf8], R6 ;  /* 0x0000f80601007387 */ /* 0x000fe80000100a00 */
[----:B----4-:R-:W2:Y:S04]  /*52ef0*/  LDL.LU R12, [R1+0xb0] ;  /* 0x0000b000010c7983 */ /* 0x010ea80000300800 */
[----:B------:R-:W2:Y:S04]  /*52f00*/  LDL.LU R13, [R1+0xb4] ;  /* 0x0000b400010d7983 */ /* 0x000ea80000300800 */
[----:B------:R-:W1:Y:S01]  /*52f10*/  LDS.128 R4, [R2] ;  /* 0x0000000002047984 */ /* 0x000e620000000c00 */
[----:B------:R-:W-:Y:S06]  /*52f20*/  BAR.SYNC.DEFER_BLOCKING 0x0 ;  /* 0x0000000000007b1d */ /* 0x000fec0000010000 */
[----:B------:R-:W2:Y:S04]  /*52f30*/  LDL.LU R14, [R1+0xb8] ;  /* 0x0000b800010e7983 */ /* 0x000ea80000300800 */
[----:B------:R-:W2:Y:S04]  /*52f40*/  LDL.LU R15, [R1+0xbc] ;  /* 0x0000bc00010f7983 */ /* 0x000ea80000300800 */
[----:B------:R-:W-:Y:S04]  /*52f50*/  STSM.16.M88.4 [R0], R24 ;  /* 0x0000001800007844 */ /* 0x000fe80000000200 */
[----:B-1----:R-:W-:Y:S04]  /*52f60*/  STL.64 [R1+0xe0], R4 ;  /* 0x0000e00401007387 */ /* 0x002fe80000100a00 */
[----:B------:R-:W-:Y:S01]  /*52f70*/  STL.64 [R1+0xe8], R6 ;  /* 0x0000e80601007387 */ /* 0x000fe20000100a00 */
[----:B------:R-:W-:Y:S06]  /*52f80*/  BAR.SYNC.DEFER_BLOCKING 0x0 ;  /* 0x0000000000007b1d */ /* 0x000fec0000010000 */
[----:B------:R-:W1:Y:S02]  /*52f90*/  LDS.128 R4, [R2] ;  /* 0x0000000002047984 */ /* 0x000e640000000c00 */
[----:B------:R-:W-:Y:S06]  /*52fa0*/  BAR.SYNC.DEFER_BLOCKING 0x0 ;  /* 0x0000000000007b1d */ /* 0x000fec0000010000 */
[----:B---3--:R3:W-:Y:S02]  /*52fb0*/  STSM.16.M88.4 [R0], R20 ;  /* 0x0000001400007844 */ /* 0x0087e40000000200 */
[----:B------:R-:W-:Y:S06]  /*52fc0*/  BAR.SYNC.DEFER_BLOCKING 0x0 ;  /* 0x0000000000007b1d */ /* 0x000fec0000010000 */
[----:B-1----:R-:W-:Y:S04]  /*52fd0*/  STL.64 [R1+0xd0], R4 ;  /* 0x0000d00401007387 */ /* 0x002fe80000100a00 */
[----:B------:R-:W-:Y:S04]  /*52fe0*/  STL.64 [R1+0xd8], R6 ;  /* 0x0000d80601007387 */ /* 0x000fe80000100a00 */
[----:B---3--:R-:W3:Y:S04]  /*52ff0*/  LDL.LU R20, [R1+0x90] ;  /* 0x0000900001147983 */ /* 0x008ee80000300800 */
[----:B------:R-:W3:Y:S04]  /*53000*/  LDL.LU R21, [R1+0x94] ;  /* 0x0000940001157983 */ /* 0x000ee80000300800 */
[----:B------:R-:W4:Y:S04]  /*53010*/  LDL.LU R22, [R1+0x98] ;  /* 0x0000980001167983 */ /* 0x000f280000300800 */
[----:B------:R-:W4:Y:S04]  /*53020*/  LDL.LU R23, [R1+0x9c] ;  /* 0x00009c0001177983 */ /* 0x000f280000300800 */
[----:B------:R-:W1:Y:S01]  /*53030*/  LDS.128 R8, [R2] ;  /* 0x0000000002087984 */ /* 0x000e620000000c00 */
[----:B------:R-:W-:Y:S06]  /*53040*/  BAR.SYNC.DEFER_BLOCKING 0x0 ;  /* 0x0000000000007b1d */ /* 0x000fec0000010000 */
[----:B----4-:R-:W-:Y:S04]  /*53050*/  STL.64 [R1+0x1a18], R22 ;  /* 0x001a181601007387 */ /* 0x010fe80000100a00 */
[----:B---3--:R3:W-:Y:S04]  /*53060*/  STL.64 [R1+0x1a10], R20 ;  /* 0x001a101401007387 */ /* 0x0087e80000100a00 */
[----:B---3--:R-:W3:Y:S04]  /*53070*/  LDL.LU R20, [R1+0xa0] ;  /* 0x0000a00001147983 */ /* 0x008ee80000300800 */
[----:B------:R-:W3:Y:S04]  /*53080*/  LDL.LU R21, [R1+0xa4] ;  /* 0x0000a40001157983 */ /* 0x000ee80000300800 */
[----:B------:R-:W4:Y:S04]  /*53090*/  LDL.LU R22, [R1+0xa8] ;  /* 0x0000a80001167983 */ /* 0x000f280000300800 */
[----:B------:R-:W4:Y:S04]  /*530a0*/  LDL.LU R23, [R1+0xac] ;  /* 0x0000ac0001177983 */ /* 0x000f280000300800 */
[----:B--2---:R-:W-:Y:S01]  /*530b0*/  STSM.16.M88.4 [R0], R12 ;  /* 0x0000000c00007844 */ /* 0x004fe20000000200 */
[----:B------:R-:W-:Y:S06]  /*530c0*/  BAR.SYNC.DEFER_BLOCKING 0x0 ;  /* 0x0000000000007b1d */ /* 0x000fec0000010000 */
[----:B----4-:R-:W-:Y:S04]  /*530d0*/  STL.64 [R1+0x1a28], R22 ;  /* 0x001a281601007387 */ /* 0x010fe80000100a00 */
[----:B---3--:R-:W-:Y:S04]  /*530e0*/  STL.64 [R1+0x1a20], R20 ;  /* 0x001a201401007387 */ /* 0x008fe80000100a00 */
[----:B------:R-:W2:Y:S04]  /*530f0*/  LDS.128 R20, [R2] ;  /* 0x0000000002147984 */ /* 0x000ea80000000c00 */
        /* <DEDUP_REMOVED lines=8> */
[----:B-1----:R1:W-:Y:S04]  /*53180*/  STL.64 [R1+0xc0], R8 ;  /* 0x0000c00801007387 */ /* 0x0023e80000100a00 */
[----:B------:R0:W-:Y:S01]  /*53190*/  STL.64 [R1+0xc8], R10 ;  /* 0x0000c80a01007387 */ /* 0x0001e20000100a00 */
[----:B------:R-:W-:Y:S06]  /*531a0*/  BAR.SYNC.DEFER_BLOCKING 0x0 ;  /* 0x0000000000007b1d */ /* 0x000fec0000010000 */
[----:B-1----:R-:W4:Y:S04]  /*531b0*/  LDL.LU R8, [R1+0x60] ;  /* 0x0000600001087983 */ /* 0x002f280000300800 */
        /* <DEDUP_REMOVED lines=11> */
[----:B--2---:R-:W-:Y:S04]  /*53270*/  STL.64 [R1+0xb0], R20 ;  /* 0x0000b01401007387 */ /* 0x004fe80000100a00 */
[----:B------:R0:W-:Y:S04]  /*53280*/  STL.64 [R1+0xb8], R22 ;  /* 0x0000b81601007387 */ /* 0x0001e80000100a00 */
[----:B0-----:R-:W2:Y:S04]  /*53290*/  LDL.LU.64 R22, [R1+0x1a28] ;  /* 0x001a280001167983 */ /* 0x001ea80000300a00 */
[----:B------:R-:W2:Y:S04]  /*532a0*/  LDL.LU.64 R20, [R1+0x1a20] ;  /* 0x001a200001147983 */ /* 0x000ea80000300a00 */
[----:B--2---:R-:W-:Y:S01]  /*532b0*/  STSM.16.M88.4 [R0], R20 ;  /* 0x0000001400007844 */ /* 0x004fe20000000200 */
[----:B------:R-:W-:Y:S06]  /*532c0*/  BAR.SYNC.DEFER_BLOCKING 0x0 ;  /* 0x0000000000007b1d */ /* 0x000fec0000010000 */
[----:B------:R-:W0:Y:S04]  /*532d0*/  LDS.128 R20, [R2] ;  /* 0x0000000002147984 */ /* 0x000e280000000c00 */
[----:B0-----:R-:W-:Y:S04]  /*532e0*/  STL.64 [R1+0xa0], R20 ;  /* 0x0000a01401007387 */ /* 0x001fe80000100a00 */
[----:B------:R0:W-:Y:S04]  /*532f0*/  STL.64 [R1+0xa8], R22 ;  /* 0x0000a81601007387 */ /* 0x0001e80000100a00 */
[----:B0-----:R-:W2:Y:S04]  /*53300*/  LDL.LU.64 R22, [R1+0x1a18] ;  /* 0x001a180001167983 */ /* 0x001ea80000300a00 */
[----:B------:R-:W2:Y:S01]  /*53310*/  LDL.LU.64 R20, [R1+0x1a10] ;  /* 0x001a100001147983 */ /* 0x000ea20000300a00 */
[----:B------:R-:W-:Y:S06]  /*53320*/  BAR.SYNC.DEFER_BLOCKING 0x0 ;  /* 0x0000000000007b1d */ /* 0x000fec0000010000 */
[----:B--2---:R-:W-:Y:S02]  /*53330*/  STSM.16.M88.4 [R0], R20 ;  /* 0x0000001400007844 */ /* 0x004fe40000000200 */
[----:B------:R-:W-:Y:S06]  /*53340*/  BAR.SYNC.DEFER_BLOCKING 0x0 ;  /* 0x0000000000007b1d */ /* 0x000fec0000010000 */
[----:B------:R-:W0:Y:S02]  /*53350*/  LDS.128 R20, [R2] ;  /* 0x0000000002147984 */ /* 0x000e240000000c00 */
[----:B------:R-:W-:Y:S06]  /*53360*/  BAR.SYNC.DEFER_BLOCKING 0x0 ;  /* 0x0000000000007b1d */ /* 0x000fec0000010000 */
[----:B---3--:R-:W-:Y:S02]  /*53370*/  STSM.16.M88.4 [R0], R4 ;  /* 0x0000000400007844 */ /* 0x008fe40000000200 */
[----:B------:R-:W-:Y:S06]  /*53380*/  BAR.SYNC.DEFER_BLOCKING 0x0 ;  /* 0x0000000000007b1d */ /* 0x000fec0000010000 */
[----:B------:R-:W1:Y:S02]  /*53390*/  LDS.128 R4, [R2] ;  /* 0x0000000002047984 */ /* 0x000e640000000c00 */
[----:B------:R-:W-:Y:S06]  /*533a0*/  BAR.SYNC.DEFER_BLOCKING 0x0 ;  /* 0x0000000000007b1d */ /* 0x000fec0000010000 */
[----:B----4-:R-:W-:Y:S02]  /*533b0*/  STSM.16.M88.4 [R0], R24 ;  /* 0x0000001800007844 */ /* 0x010fe40000000200 */
[----:B------:R-:W-:Y:S06]  /*533c0*/  BAR.SYNC.DEFER_BLOCKING 0x0 ;  /* 0x0000000000007b1d */ /* 0x000fec0000010000 */
[----:B0-----:R-:W-:Y:S04]  /*533d0*/  STL.64 [R1+0x90], R20 ;  /* 0x0000901401007387 */ /* 0x001fe80000100a00 */
[----:B------:R0:W-:Y:S04]  /*533e0*/  STL.64 [R1+0x98], R22 ;  /* 0x0000981601007387 */ /* 0x0001e80000100a00 */
[----:B0-----:R-:W2:Y:S04]  /*533f0*/  LDL.LU.64 R22, [R1+0x1a08] ;  /* 0x001a080001167983 */ /* 0x001ea80000300a00 */
[----:B------:R-:W2:Y:S04]  /*53400*/  LDL.LU.64 R20, [R1+0x1a00] ;  /* 0x001a000001147983 */ /* 0x000ea80000300a00 */
[----:B------:R-:W0:Y:S01]  /*53410*/  LDS.128 R24, [R2] ;  /* 0x0000000002187984 */ /* 0x000e220000000c00 */
[----:B------:R-:W-:Y:S06]  /*53420*/  BAR.SYNC.DEFER_BLOCKING 0x0 ;  /* 0x0000000000007b1d */ /* 0x000fec0000010000 */
[----:B-1----:R1:W-:Y:S04]  /*53430*/  STL.64 [R1+0x80], R4 ;  /* 0x0000800401007387 */ /* 0x0023e80000100a00 */
[----:B------:R-:W-:Y:S01]  /*53440*/  STSM.16.M88.4 [R0], R8 ;  /* 0x0000000800007844 */ /* 0x000fe20000000200 */
[----:B------:R-:W-:Y:S06]  /*53450*/  BAR.SYNC.DEFER_BLOCKING 0x0 ;  /* 0x0000000000007b1d */ /* 0x000fec0000010000 */
[----:B------:R3:W-:Y:S04]  /*53460*/  STL.64 [R1+0x88], R6 ;  /* 0x0000880601007387 */ /* 0x0007e80000100a00 */
[----:B-1----:R-:W4:Y:S04]  /*53470*/  LDL.LU R4, [R1+0x160] ;  /* 0x0001600001047983 */ /* 0x002f280000300800 */
[----:B------:R-:W4:Y:S04]  /*53480*/  LDL.LU R5, [R1+0x164] ;  /* 0x0001640001057983 */ /* 0x000f280000300800 */
[----:B---3--:R-:W4:Y:S04]  /*53490*/  LDL.LU R6, [R1+0x168] ;  /* 0x0001680001067983 */ /* 0x008f280000300800 */
[----:B------:R-:W4:Y:S04]  /*534a0*/  LDL.LU R7, [R1+0x16c] ;  /* 0x00016c0001077983 */ /* 0x000f280000300800 */
[----:B------:R-:W1:Y:S01]  /*534b0*/  LDS.128 R8, [R2] ;  /* 0x0000000002087984 */ /* 0x000e620000000c00 */
[----:B------:R-:W-:Y:S06]  /*534c0*/  BAR.SYNC.DEFER_BLOCKING 0x0 ;  /* 0x0000000000007b1d */ /* 0x000fec0000010000 */
[----:B------:R-:W-:Y:S04]  /*534d0*/  STSM.16.M88.4 [R0], R16 ;  /* 0x0000001000007844 */ /* 0x000fe80000000200 */
[----:B0-----:R-:W-:Y:S04]  /*534e0*/  STL.64 [R1+0x70], R24 ;  /* 0x0000701801007387 */ /* 0x001fe80000100a00 */
[----:B------:R0:W-:Y:S04]  /*534f0*/  STL.64 [R1+0x78], R26 ;  /* 0x0000781a01007387 */ /* 0x0001e80000100a00 */
[----:B0-----:R-:W3:Y:S04]  /*53500*/  LDL.LU.64 R26, [R1+0x19f8] ;  /* 0x0019f800011a7983 */ /* 0x001ee80000300a00 */
[----:B------:R-:W3:Y:S01]  /*53510*/  LDL.LU.64 R24, [R1+0x19f0] ;  /* 0x0019f00001187983 */ /* 0x000ee20000300a00 */
[----:B------:R-:W-:Y:S06]  /*53520*/  BAR.SYNC.DEFER_BLOCKING 0x0 ;  /* 0x0000000000007b1d */ /* 0x000fec0000010000 */
[----:B-1----:R-:W-:Y:S04]  /*53530*/  STL.64 [R1+0x60], R8 ;  /* 0x0000600801007387 */ /* 0x002fe80000100a00 */
[----:B------:R-:W-:Y:S04]  /*53540*/  STL.64 [R1+0x68], R10 ;  /* 0x0000680a01007387 */ /* 0x000fe80000100a00 */
[----:B------:R-:W0:Y:S01]  /*53550*/  LDS.128 R8, [R2] ;  /* 0x0000000002087984 */ /* 0x000e220000000c00 */
[----:B------:R-:W-:Y:S06]  /*53560*/  BAR.SYNC.DEFER_BLOCKING 0x0 ;  /* 0x0000000000007b1d */ /* 0x000fec0000010000 */
[----:B0-----:R0:W-:Y:S04]  /*53570*/  STL.64 [R1+0x50], R8 ;  /* 0x0000500801007387 */ /* 0x0011e80000100a00 */
[----:B------:R1:W-:Y:S04]  /*53580*/  STL.64 [R1+0x58], R10 ;  /* 0x0000580a01007387 */ /* 0x0003e80000100a00 */
[----:B0-----:R-:W3:Y:S04]  /*53590*/  LDL.LU R8, [R1+0x170] ;  /* 0x0001700001087983 */ /* 0x001ee80000300800 */
[----:B------:R-:W3:Y:S04]  /*535a0*/  LDL.LU R9, [R1+0x174] ;  /* 0x0001740001097983 */ /* 0x000ee80000300800 */
[----:B-1----:R-:W3:Y:S04]  /*535b0*/  LDL.LU R10, [R1+0x178] ;  /* 0x00017800010a7983 */ /* 0x002ee80000300800 */
[----:B------:R-:W3:Y:S04]  /*535c0*/  LDL.LU R11, [R1+0x17c] ;  /* 0x00017c00010b7983 */ /* 0x000ee80000300800 */
[----:B------:R-:W-:Y:S01]  /*535d0*/  STSM.16.M88.4 [R0], R12 ;  /* 0x0000000c00007844 */ /* 0x000fe20000000200 */
[----:B------:R-:W-:Y:S06]  /*535e0*/  BAR.SYNC.DEFER_BLOCKING 0x0 ;  /* 0x0000000000007b1d */ /* 0x000fec0000010000 */
[----:B------:R-:W3:Y:S04]  /*535f0*/  LDL.LU R16, [R1+0x180] ;  /* 0x0001800001107983 */ /* 0x000ee80000300800 */
[----:B------:R-:W3:Y:S04]  /*53600*/  LDL.LU R17, [R1+0x184] ;  /* 0x0001840001117983 */ /* 0x000ee80000300800 */
[----:B------:R-:W3:Y:S04]  /*53610*/  LDL.LU R18, [R1+0x188] ;  /* 0x0001880001127983 */ /* 0x000ee80000300800 */
[----:B------:R-:W3:Y:S04]  /*53620*/  LDL.LU R19, [R1+0x18c] ;  /* 0x00018c0001137983 */ /* 0x000ee80000300800 */
        /* <DEDUP_REMOVED lines=8> */
[----:B--2---:R-:W-:Y:S01]  /*536b0*/  STSM.16.M88.4 [R0], R20 ;  /* 0x0000001400007844 */ /* 0x004fe20000000200 */
[----:B------:R-:W-:Y:S06]  /*536c0*/  BAR.SYNC.DEFER_BLOCKING 0x0 ;  /* 0x0000000000007b1d */ /* 0x000fec0000010000 */
[----:B------:R-:W0:Y:S02]  /*536d0*/  LDS.128 R20, [R2] ;  /* 0x0000000002147984 */ /* 0x000e240000000c00 */
[----:B------:R-:W-:Y:S06]  /*536e0*/  BAR.SYNC.DEFER_BLOCKING 0x0 ;  /* 0x0000000000007b1d */ /* 0x000fec0000010000 */
[----:B----4-:R1:W-:Y:S04]  /*536f0*/  STSM.16.M88.4 [R0], R4 ;  /* 0x0000000400007844 */ /* 0x0103e80000000200 */
[----:B0-----:R-:W-:Y:S04]  /*53700*/  STL.64 [R1+0x220], R20 ;  /* 0x0002201401007387 */ /* 0x001fe80000100a00 */
[----:B------:R-:W-:Y:S01]  /*53710*/  STL.64 [R1+0x228], R22 ;  /* 0x0002281601007387 */ /* 0x000fe20000100a00 */
[----:B------:R-:W-:Y:S06]  /*53720*/  BAR.SYNC.DEFER_BLOCKING 0x0 ;  /* 0x0000000000007b1d */ /* 0x000fec0000010000 */
[----:B-1----:R-:W2:Y:S04]  /*53730*/  LDL.LU R4, [R1+0x190] ;  /* 0x0001900001047983 */ /* 0x002ea80000300800 */
[----:B------:R-:W2:Y:S04]  /*53740*/  LDL.LU R5, [R1+0x194] ;  /* 0x0001940001057983 */ /* 0x000ea80000300800 */
[----:B------:R-:W2:Y:S04]  /*53750*/  LDL.LU R6, [R1+0x198] ;  /* 0x0001980001067983 */ /* 0x000ea80000300800 */
[----:B------:R-:W2:Y:S04]  /*53760*/  LDL.LU R7, [R1+0x19c] ;  /* 0x00019c0001077983 */ /* 0x000ea80000300800 */
[----:B------:R-:W0:Y:S01]  /*53770*/  LDS.128 R20, [R2] ;  /* 0x0000000002147984 */ /* 0x000e220000000c00 */
[----:B------:R-:W-:Y:S06]  /*53780*/  BAR.SYNC.DEFER_BLOCKING 0x0 ;  /* 0x0000000000007b1d */ /* 0x000fec0000010000 */
[----:B---3--:R-:W-:Y:S02]  /*53790*/  STSM.16.M88.4 [R0], R24 ;  /* 0x0000001800007844 */ /* 0x008fe40000000200 */
[----:B------:R-:W-:Y:S06]  /*537a0*/  BAR.SYNC.DEFER_BLOCKING 0x0 ;  /* 0x0000000000007b1d */ /* 0x000fec0000010000 */
[----:B------:R-:W1:Y:S02]  /*537b0*/  LDS.128 R24, [R2] ;  /* 0x0000000002187984 */ /* 0x000e640000000c00 */
[----:B------:R-:W-:Y:S06]  /*537c0*/  BAR.SYNC.DEFER_BLOCKING 0x0 ;  /* 0x0000000000007b1d */ /* 0x000fec0000010000 */
[----:B------:R-:W-:Y:S02]  /*537d0*/  STSM.16.M88.4 [R0], R8 ;  /* 0x0000000800007844 */ /* 0x000fe40000000200 */
[----:B------:R-:W-:Y:S06]  /*537e0*/  BAR.SYNC.DEFER_BLOCKING 0x0 ;  /* 0x0000000000007b1d */ /* 0x000fec0000010000 */
[----:B------:R-:W3:Y:S02]  /*537f0*/  LDS.128 R8, [R2] ;  /* 0x0000000002087984 */ /* 0x000ee40000000c00 */
[----:B------:R-:W-:Y:S06]  /*53800*/  BAR.SYNC.DEFER_BLOCKING 0x0 ;  /* 0x0000000000007b1d */ /* 0x000fec0000010000 */
[----:B------:R4:W-:Y:S04]  /*53810*/  STSM.16.M88.4 [R0], R16 ;  /* 0x0000001000007844 */ /* 0x0009e80000000200 */
[----:B0-----:R-:W-:Y:S04]  /*53820*/  STL.64 [R1+0x160], R20 ;  /* 0x0001601401007387 */ /* 0x001fe80000100a00 */
[----:B------:R-:W-:Y:S04]  /*53830*/  STL.64 [R1+0x168], R22 ;  /* 0x0001681601007387 */ /* 0x000fe80000100a00 */
[----:B-1----:R-:W-:Y:S04]  /*53840*/  STL [R1+0x1994], R24 ;  /* 0x0019941801007387 */ /* 0x002fe80000100800 */
[----:B------:R-:W-:Y:S04]  /*53850*/  STL [R1+0x1990], R25 ;  /* 0x0019901901007387 */ /* 0x000fe80000100800 */
[----:B------:R-:W-:Y:S04]  /*53860*/  STL [R1+0x198c], R26 ;  /* 0x00198c1a01007387 */ /* 0x000fe80000100800 */
[----:B------:R-:W-:Y:S04]  /*53870*/  STL [R1+0x1988], R27 ;  /* 0x0019881b01007387 */ /* 0x000fe80000100800 */
[----:B---3--:R-:W-:Y:S04]  /*53880*/  STL.64 [R1+0x170], R8 ;  /* 0x0001700801007387 */ /* 0x008fe80000100a00 */
[----:B------:R-:W-:Y:S01]  /*53890*/  STL.64 [R1+0x178], R10 ;  /* 0x0001780a01007387 */ /* 0x000fe20000100a00 */
[----:B------:R-:W-:Y:S06]  /*538a0*/  BAR.SYNC.DEFER_BLOCKING 0x0 ;  /* 0x0000000000007b1d */ /* 0x000fec0000010000 */
[----:B----4-:R-:W3:Y:S04]  /*538b0*/  LDL.LU R16, [R1+0x1b0] ;  /* 0x0001b00001107983 */ /* 0x010ee80000300800 */
[----:B------:R-:W0:Y:S01]  /*538c0*/  LDS.128 R8, [R2] ;  /* 0x0000000002087984 */ /* 0x000e220000000c00 */
[----:B------:R-:W-:Y:S06]  /*538d0*/  BAR.SYNC.DEFER_BLOCKING 0x0 ;  /* 0x0000000000007b1d */ /* 0x000fec0000010000 */
[----:B------:R1:W-:Y:S04]  /*538e0*/  STSM.16.M88.4 [R0], R12 ;  /* 0x0000000c00007844 */ /* 0x0003e80000000200 */
[----:B0-----:R-:W-:Y:S04]  /*538f0*/  STL.64 [R1+0x230], R8 ;  /* 0x0002300801007387 */ /* 0x001fe80000100a00 */
[----:B------:R-:W-:Y:S01]  /*53900*/  STL.64 [R1+0x238], R10 ;  /* 0x0002380a01007387 */ /* 0x000fe20000100a00 */
[----:B------:R-:W-:Y:S06]  /*53910*/  BAR.SYNC.DEFER_BLOCKING 0x0 ;  /* 0x0000000000007b1d */ /* 0x000fec0000010000 */
[----:B------:R-:W3:Y:S04]  /*53920*/  LDL.LU R17, [R1+0x1b4] ;  /* 0x0001b40001117983 */ /* 0x000ee80000300800 */
[----:B------:R-:W3:Y:S04]  /*53930*/  LDL.LU R18, [R1+0x1b8] ;  /* 0x0001b80001127983 */ /* 0x000ee80000300800 */
[----:B------:R-:W3:Y:S04]  /*53940*/  LDL.LU R19, [R1+0x1bc] ;  /* 0x0001bc0001137983 */ /* 0x000ee80000300800 */
[----:B-1----:R-:W4:Y:S04]  /*53950*/  LDL.LU R12, [R1+0x1c0] ;  /* 0x0001c000010c7983 */ /* 0x002f280000300800 */
[----:B------:R-:W0:Y:S01]  /*53960*/  LDS.128 R8, [R2] ;  /* 0x0000000002087984 */ /* 0x000e220000000c00 */
[----:B------:R-:W-:Y:S06]  /*53970*/  BAR.SYNC.DEFER_BLOCKING 0x0 ;  /* 0x0000000000007b1d */ /* 0x000fec0000010000 */
[----:B0-----:R0:W-:Y:S04]  /*53980*/  STL.64 [R1+0x180], R8 ;  /* 0x0001800801007387 */ /* 0x0011e80000100a00 */
[----:B------:R1:W-:Y:S04]  /*53990*/  STL.64 [R1+0x188], R10 ;  /* 0x0001880a01007387 */ /* 0x0003e80000100a00 */
[----:B------:R-:W4:Y:S04]  /*539a0*/  LDL.LU R13, [R1+0x1c4] ;  /* 0x0001c400010d7983 */ /* 0x000f280000300800 */
[----:B------:R-:W4:Y:S04]  /*539b0*/  LDL.LU R14, [R1+0x1c8] ;  /* 0x0001c800010e7983 */ /* 0x000f280000300800 */
[----:B------:R-:W4:Y:S04]  /*539c0*/  LDL.LU R15, [R1+0x1cc] ;  /* 0x0001cc00010f7983 */ /* 0x000f280000300800 */
[----:B------:R-:W3:Y:S04]  /*539d0*/  LDL.LU R24, [R1+0x1e0] ;  /* 0x0001e00001187983 */ /* 0x000ee80000300800 */
[----:B------:R-:W3:Y:S04]  /*539e0*/  LDL.LU R25, [R1+0x1e4] ;  /* 0x0001e40001197983 */ /* 0x000ee80000300800 */
[----:B------:R-:W4:Y:S04]  /*539f0*/  LDL.LU R26, [R1+0x1e8] ;  /* 0x0001e800011a7983 */ /* 0x000f280000300800 */
[----:B------:R-:W4:Y:S04]  /*53a00*/  LDL.LU R27, [R1+0x1ec] ;  /* 0x0001ec00011b7983 */ /* 0x000f280000300800 */
[----:B--2---:R2:W-:Y:S01]  /*53a10*/  STSM.16.M88.4 [R0], R4 ;  /* 0x0000000400007844 */ /* 0x0045e20000000200 */
[----:B------:R-:W-:Y:S06]  /*53a20*/  BAR.SYNC.DEFER_BLOCKING 0x0 ;  /* 0x0000000000007b1d */ /* 0x000fec0000010000 */
[----:B----4-:R-:W-:Y:S04]  /*53a30*/  STL.64 [R1+0x19e8], R26 ;  /* 0x0019e81a01007387 */ /* 0x010fe80000100a00 */
[----:B---3--:R-:W-:Y:S04]  /*53a40*/  STL.64 [R1+0x19e0], R24 ;  /* 0x0019e01801007387 */ /* 0x008fe80000100a00 */
[----:B------:R-:W3:Y:S01]  /*53a50*/  LDS.128 R24, [R2] ;  /* 0x0000000002187984 */ /* 0x000ee20000000c00 */
[----:B------:R-:W-:Y:S06]  /*53a60*/  BAR.SYNC.DEFER_BLOCKING 0x0 ;  /* 0x0000000000007b1d */ /* 0x000fec0000010000 */
[----:B------:R-:W4:Y:S04]  /*53a70*/  LDL.LU R20, [R1+0x1d0] ;  /* 0x0001d00001147983 */ /* 0x000f280000300800 */
[----:B------:R-:W4:Y:S04]  /*53a80*/  LDL.LU R21, [R1+0x1d4] ;  /* 0x0001d40001157983 */ /* 0x000f280000300800 */
[----:B------:R-:W4:Y:S04]  /*53a90*/  LDL.LU R22, [R1+0x1d8] ;  /* 0x0001d80001167983 */ /* 0x000f280000300800 */
[----:B------:R-:W4:Y:S04]  /*53aa0*/  LDL.LU R23, [R1+0x1dc] ;  /* 0x0001dc0001177983 */ /* 0x000f280000300800 */
[----:B------:R3:W-:Y:S04]  /*53ab0*/  STSM.16.M88.4 [R0], R16 ;  /* 0x0000001000007844 */ /* 0x0007e80000000200 */
[----:B0-----:R-:W4:Y:S04]  /*53ac0*/  LDL.LU R8, [R1+0x1f0] ;  /* 0x0001f00001087983 */ /* 0x001f280000300800 */
[----:B------:R-:W4:Y:S04]  /*53ad0*/  LDL.LU R9, [R1+0x1f4] ;  /* 0x0001f40001097983 */ /* 0x000f280000300800 */
[----:B-1----:R-:W4:Y:S04]  /*53ae0*/  LDL.LU R10, [R1+0x1f8] ;  /* 0x0001f800010a7983 */ /* 0x002f280000300800 */
[----:B------:R-:W4:Y:S01]  /*53af0*/  LDL.LU R11, [R1+0x1fc] ;  /* 0x0001fc00010b7983 */ /* 0x000f220000300800 */
[----:B------:R-:W-:Y:S06]  /*53b00*/  BAR.SYNC.DEFER_BLOCKING 0x0 ;  /* 0x0000000000007b1d */ /* 0x000fec0000010000 */
[----:B--2---:R-:W2:Y:S04]  /*53b10*/  LDL.LU R4, [R1+0x200] ;  /* 0x0002000001047983 */ /* 0x004ea80000300800 */
[----:B------:R-:W2:Y:S04]  /*53b20*/  LDL.LU R5, [R1+0x204] ;  /* 0x0002040001057983 */ /* 0x000ea80000300800 */
[----:B------:R-:W2:Y:S04]  /*53b30*/  LDL.LU R6, [R1+0x208] ;  /* 0x0002080001067983 */ /* 0x000ea80000300800 */
[----:B------:R-:W2:Y:S04]  /*53b40*/  LDL.LU R7, [R1+0x20c] ;  /* 0x00020c0001077983 */ /* 0x000ea80000300800 */
[----:B---3--:R-:W-:Y:S04]  /*53b50*/  STL.64 [R1+0x190], R24 ;  /* 0x0001901801007387 */ /* 0x008fe80000100a00 */
[----:B------:R-:W-:Y:S04]  /*53b60*/  STL.64 [R1+0x198], R26 ;  /* 0x0001981a01007387 */ /* 0x000fe80000100a00 */
[----:B------:R-:W0:Y:S01]  /*53b70*/  LDS.128 R24, [R2] ;  /* 0x0000000002187984 */ /* 0x000e220000000c00 */
[----:B------:R-:W-:Y:S06]  /*53b80*/  BAR.SYNC.DEFER_BLOCKING 0x0 ;  /* 0x0000000000007b1d */ /* 0x000fec0000010000 */
[----:B------:R-:W3:Y:S04]  /*53b90*/  LDL.LU R16, [R1+0x290] ;  /* 0x0002900001107983 */ /* 0x000ee80000300800 */
[----:B------:R-:W3:Y:S04]  /*53ba0*/  LDL.LU R17, [R1+0x294] ;  /* 0x0002940001117983 */ /* 0x000ee80000300800 */
[----:B------:R-:W3:Y:S04]  /*53bb0*/  LDL.LU R18, [R1+0x298] ;  /* 0x0002980001127983 */ /* 0x000ee80000300800 */
[----:B------:R-:W3:Y:S04]  /*53bc0*/  LDL.LU R19, [R1+0x29c] ;  /* 0x00029c0001137983 */ /* 0x000ee80000300800 */
[----:B------:R1:W-:Y:S04]  /*53bd0*/  STSM.16.M88.4 [R0], R12 ;  /* 0x0000000c00007844 */ /* 0x0003e80000000200 */
[----:B0-----:R-:W-:Y:S04]  /*53be0*/  STL.64 [R1+0x1a0], R24 ;  /* 0x0001a01801007387 */ /* 0x001fe80000100a00 */
[----:B------:R-:W-:Y:S01]  /*53bf0*/  STL.64 [R1+0x1a8], R26 ;  /* 0x0001a81a01007387 */ /* 0x000fe20000100a00 */
[----:B------:R-:W-:Y:S06]  /*53c00*/  BAR.SYNC.DEFER_BLOCKING 0x0 ;  /* 0x0000000000007b1d */ /* 0x000fec0000010000 */
[----:B-1----:R-:W3:Y:S04]  /*53c10*/  LDL.LU R12, [R1+0x280] ;  /* 0x00028000010c7983 */ /* 0x002ee80000300800 */
[----:B------:R-:W3:Y:S04]  /*53c20*/  LDL.LU R13, [R1+0x284] ;  /* 0x00028400010d7983 */ /* 0x000ee80000300800 */
[----:B------:R-:W3:Y:S04]  /*53c30*/  LDL.LU R14, [R1+0x288] ;  /* 0x00028800010e7983 */ /* 0x000ee80000300800 */
[----:B------:R-:W3:Y:S04]  /*53c40*/  LDL.LU R15, [R1+0x28c] ;  /* 0x00028c00010f7983 */ /* 0x000ee80000300800 */
[----:B------:R-:W0:Y:S04]  /*53c50*/  LDS.128 R24, [R2] ;  /* 0x0000000002187984 */ /* 0x000e280000000c00 */
[----:B0-----:R-:W-:Y:S04]  /*53c60*/  STL.64 [R1+0x1c0], R24 ;  /* 0x0001c01801007387 */ /* 0x001fe80000100a00 */
[----:B------:R0:W-:Y:S04]  /*53c70*/  STL.64 [R1+0x1c8], R26 ;  /* 0x0001c81a01007387 */ /* 0x0001e80000100a00 */
[----:B0-----:R-:W4:Y:S04]  /*53c80*/  LDL.LU.64 R26, [R1+0x19e8] ;  /* 0x0019e800011a7983 */ /* 0x001f280000300a00 */
[----:B------:R-:W4:Y:S01]  /*53c90*/  LDL.LU.64 R24, [R1+0x19e0] ;  /* 0x0019e00001187983 */ /* 0x000f220000300a00 */
[----:B------:R-:W-:Y:S06]  /*53ca0*/  BAR.SYNC.DEFER_BLOCKING 0x0 ;  /* 0x0000000000007b1d */ /* 0x000fec0000010000 */
[----:B----4-:R-:W-:Y:S02]  /*53cb0*/  STSM.16.M88.4 [R0], R24 ;  /* 0x0000001800007844 */ /* 0x010fe40000000200 */
[----:B------:R-:W-:Y:S06]  /*53cc0*/  BAR.SYNC.DEFER_BLOCKING 0x0 ;  /* 0x0000000000007b1d */ /* 0x000fec0000010000 */
[----:B------:R-:W0:Y:S02]  /*53cd0*/  LDS.128 R24, [R2] ;  /* 0x0000000002187984 */ /* 0x000e240000000c00 */
[----:B------:R-:W-:Y:S06]  /*53ce0*/  BAR.SYNC.DEFER_BLOCKING 0x0 ;  /* 0x0000000000007b1d */ /* 0x000fec0000010000 */
[----:B------:R-:W-:Y:S02]  /*53cf0*/  STSM.16.M88.4 [R0], R20 ;  /* 0x0000001400007844 */ /* 0x000fe40000000200 */
[----:B------:R-:W-:Y:S06]  /*53d00*/  BAR.SYNC.DEFER_BLOCKING 0x0 ;  /* 0x0000000000007b1d */ /* 0x000fec0000010000 */
[----:B------:R-:W1:Y:S02]  /*53d10*/  LDS.128 R20, [R2] ;  /* 0x0000000002147984 */ /* 0x000e640000000c00 */
[----:B------:R-:W-:Y:S06]  /*53d20*/  BAR.SYNC.DEFER_BLOCKING 0x0 ;  /* 0x0000000000007b1d */ /* 0x000fec0000010000 */
[----:B------:R-:W-:Y:S02]  /*53d30*/  STSM.16.M88.4 [R0], R8 ;  /* 0x0000000800007844 */ /* 0x000fe40000000200 */
[----:B------:R-:W-:Y:S06]  /*53d40*/  BAR.SYNC.DEFER_BLOCKING 0x0 ;  /* 0x0000000000007b1d */ /* 0x000fec0000010000 */
[----:B------:R-:W4:Y:S02]  /*53d50*/  LDS.128 R8, [R2] ;  /* 0x0000000002087984 */ /* 0x000f240000000c00 */
[----:B------:R-:W-:Y:S06]  /*53d60*/  BAR.SYNC.DEFER_BLOCKING 0x0 ;  /* 0x0000000000007b1d */ /* 0x000fec0000010000 */
[----:B--2---:R2:W-:Y:S04]  /*53d70*/  STSM.16.M88.4 [R0], R4 ;  /* 0x0000000400007844 */ /* 0x0045e80000000200 */
[----:B0-----:R-:W-:Y:S04]  /*53d80*/  STL.64 [R1+0x1b0], R24 ;  /* 0x0001b01801007387 */ /* 0x001fe80000100a00 */
[----:B------:R-:W-:Y:S04]  /*53d90*/  STL.64 [R1+0x1b8], R26 ;  /* 0x0001b81a01007387 */ /* 0x000fe80000100a00 */
[----:B-1----:R-:W-:Y:S04]  /*53da0*/  STL.64 [R1+0x1d0], R20 ;  /* 0x0001d01401007387 */ /* 0x002fe80000100a00 */
[----:B------:R-:W-:Y:S04]  /*53db0*/  STL.64 [R1+0x1d8], R22 ;  /* 0x0001d81601007387 */ /* 0x000fe80000100a00 */
[----:B----4-:R-:W-:Y:S04]  /*53dc0*/  STL.64 [R1+0x1e0], R8 ;  /* 0x0001e00801007387 */ /* 0x010fe80000100a00 */
[----:B------:R-:W-:Y:S01]  /*53dd0*/  STL.64 [R1+0x1e8], R10 ;  /* 0x0001e80a01007387 */ /* 0x000fe20000100a00 */
[----:B------:R-:W-:Y:S06]  /*53de0*/  BAR.SYNC.DEFER_BLOCKING 0x0 ;  /* 0x0000000000007b1d */ /* 0x000fec0000010000 */
[----:B--2---:R-:W2:Y:S04]  /*53df0*/  LDL.LU R4, [R1+0x2a0] ;  /* 0x0002a00001047983 */ /* 0x004ea80000300800 */
[----:B------:R-:W0:Y:S01]  /*53e00*/  LDS.128 R8, [R2] ;  /* 0x0000000002087984 */ /* 0x000e220000000c00 */
[----:B------:R-:W-:Y:S06]  /*53e10*/  BAR.SYNC.DEFER_BLOCKING 0x0 ;  /* 0x0000000000007b1d */ /* 0x000fec0000010000 */
[----:B---3--:R1:W-:Y:S04]  /*53e20*/  STSM.16.M88.4 [R0], R16 ;  /* 0x0000001000007844 */ /* 0x0083e80000000200 */
[----:B0-----:R-:W-:Y:S04]  /*53e30*/  STL.64 [R1+0x200], R8 ;  /* 0x0002000801007387 */ /* 0x001fe80000100a00 */
[----:B------:R-:W-:Y:S01]  /*53e40*/  STL.64 [R1+0x208], R10 ;  /* 0x0002080a01007387 */ /* 0x000fe20000100a00 */
[----:B------:R-:W-:Y:S06]  /*53e50*/  BAR.SYNC.DEFER_BLOCKING 0x0 ;  /* 0x0000000000007b1d */ /* 0x000fec0000010000 */
[----:B------:R-:W2:Y:S04]  /*53e60*/  LDL.LU R5, [R1+0x2a4] ;  /* 0x0002a40001057983 */ /* 0x000ea80000300800 */
[----:B------:R-:W2:Y:S04]  /*53e70*/  LDL.LU R6, [R1+0x2a8] ;  /* 0x0002a80001067983 */ /* 0x000ea80000300800 */
[----:B------:R-:W2:Y:S04]  /*53e80*/  LDL.LU R7, [R1+0x2ac] ;  /* 0x0002ac0001077983 */ /* 0x000ea80000300800 */
[----:B-1----:R-:W3:Y:S04]  /*53e90*/  LDL.LU R16, [R1+0x2b0] ;  /* 0x0002b00001107983 */ /* 0x002ee80000300800 */
[----:B------:R-:W0:Y:S01]  /*53ea0*/  LDS.128 R8, [R2] ;  /* 0x0000000002087984 */ /* 0x000e220000000c00 */
[----:B------:R-:W-:Y:S06]  /*53eb0*/  BAR.SYNC.DEFER_BLOCKING 0x0 ;  /* 0x0000000000007b1d */ /* 0x000fec0000010000 */
[----:B0-----:R0:W-:Y:S04]  /*53ec0*/  STL.64 [R1+0x1f0], R8 ;  /* 0x0001f00801007387 */ /* 0x0011e80000100a00 */
[----:B------:R1:W-:Y:S04]  /*53ed0*/  STL.64 [R1+0x1f8], R10 ;  /* 0x0001f80a01007387 */ /* 0x0003e80000100a00 */
[----:B------:R-:W3:Y:S04]  /*53ee0*/  LDL.LU R17, [R1+0x2b4] ;  /* 0x0002b40001117983 */ /* 0x000ee80000300800 */
[----:B------:R-:W3:Y:S04]  /*53ef0*/  LDL.LU R18, [R1+0x2b8] ;  /* 0x0002b80001127983 */ /* 0x000ee80000300800 */
[----:B------:R-:W3:Y:S04]  /*53f00*/  LDL.LU R19, [R1+0x2bc] ;  /* 0x0002bc0001137983 */ /* 0x000ee80000300800 */
[----:B------:R-:W4:Y:S04]  /*53f10*/  LDL.LU R24, [R1+0x2d0] ;  /* 0x0002d00001187983 */ /* 0x000f280000300800 */
[----:B------:R-:W4:Y:S04]  /*53f20*/  LDL.LU R25, [R1+0x2d4] ;  /* 0x0002d40001197983 */ /* 0x000f280000300800 */
[----:B------:R-:W2:Y:S04]  /*53f30*/  LDL.LU R26, [R1+0x2d8] ;  /* 0x0002d800011a7983 */ /* 0x000ea80000300800 */
[----:B------:R-:W2:Y:S04]  /*53f40*/  LDL.LU R27, [R1+0x2dc] ;  /* 0x0002dc00011b7983 */ /* 0x000ea80000300800 */
[----:B------:R1:W-:Y:S01]  /*53f50*/  STSM.16.M88.4 [R0], R12 ;  /* 0x0000000c00007844 */ /* 0x0003e20000000200 */
[----:B------:R-:W-:Y:S06]  /*53f60*/  BAR.SYNC.DEFER_BLOCKING 0x0 ;  /* 0x0000000000007b1d */ /* 0x000fec0000010000 */
[----:B--2---:R-:W-:Y:S04]  /*53f70*/  STL.64 [R1+0x19d8], R26 ;  /* 0x0019d81a01007387 */ /* 0x004fe80000100a00 */
[----:B----4-:R-:W-:Y:S04]  /*53f80*/  STL.64 [R1+0x19d0], R24 ;  /* 0x0019d01801007387 */ /* 0x010fe80000100a00 */
[----:B------:R-:W2:Y:S01]  /*53f90*/  LDS.128 R24, [R2] ;  /* 0x0000000002187984 */ /* 0x000ea20000000c00 */
        /* <DEDUP_REMOVED lines=11> */
[----:B------:R-:W4:Y:S04]  /*54050*/  LDL.LU R12, [R1+0x2f0] ;  /* 0x0002f000010c7983 */ /* 0x000f280000300800 */
[----:B------:R-:W4:Y:S04]  /*54060*/  LDL.LU R13, [R1+0x2f4] ;  /* 0x0002f400010d7983 */ /* 0x000f280000300800 */
[----:B------:R-:W4:Y:S04]  /*54070*/  LDL.LU R14, [R1+0x2f8] ;  /* 0x0002f800010e7983 */ /* 0x000f280000300800 */
[----:B------:R-:W4:Y:S04]  /*54080*/  LDL.LU R15, [R1+0x2fc] ;  /* 0x0002fc00010f7983 */ /* 0x000f280000300800 */
[----:B--2---:R-:W-:Y:S04]  /*54090*/  STL.64 [R1+0x240], R24 ;  /* 0x0002401801007387 */ /* 0x004fe80000100a00 */
[----:B------:R-:W-:Y:S04]  /*540a0*/  STL.64 [R1+0x248], R26 ;  /* 0x0002481a01007387 */ /* 0x000fe80000100a00 */
[----:B------:R-:W0:Y:S01]  /*540b0*/  LDS.128 R24, [R2] ;  /* 0x0000000002187984 */ /* 0x000e220000000c00 */
[----:B------:R-:W-:Y:S06]  /*540c0*/  BAR.SYNC.DEFER_BLOCKING 0x0 ;  /* 0x0000000000007b1d */ /* 0x000fec0000010000 */
[----:B---3--:R-:W2:Y:S04]  /*540d0*/  LDL.LU R4, [R1+0x310] ;  /* 0x0003100001047983 */ /* 0x008ea80000300800 */
[----:B------:R-:W2:Y:S04]  /*540e0*/  LDL.LU R5, [R1+0x314] ;  /* 0x0003140001057983 */ /* 0x000ea80000300800 */
[----:B------:R-:W2:Y:S04]  /*540f0*/  LDL.LU R6, [R1+0x318] ;  /* 0x0003180001067983 */ /* 0x000ea80000300800 */
[----:B------:R-:W2:Y:S04]  /*54100*/  LDL.LU R7, [R1+0x31c] ;  /* 0x00031c0001077983 */ /* 0x000ea80000300800 */
        /* <DEDUP_REMOVED lines=26> */
[----:B------:R2:W-:Y:S04]  /*542b0*/  STSM.16.M88.4 [R0], R12 ;  /* 0x0000000c00007844 */ /* 0x0005e80000000200 */
        /* <DEDUP_REMOVED lines=10> */
[----:B------:R1:W-:Y:S04]  /*54360*/  STSM.16.M88.4 [R0], R4 ;  /* 0x0000000400007844 */ /* 0x0003e80000000200 */
[----:B0-----:R-:W-:Y:S04]  /*54370*/  STL.64 [R1+0x2b0], R8 ;  /* 0x0002b00801007387 */ /* 0x001fe80000100a00 */
[----:B------:R-:W-:Y:S01]  /*54380*/  STL.64 [R1+0x2b8], R10 ;  /* 0x0002b80a01007387 */ /* 0x000fe20000100a00 */
[----:B------:R-:W-:Y:S06]  /*54390*/  BAR.SYNC.DEFER_BLOCKING 0x0 ;  /* 0x0000000000007b1d */ /* 0x000fec0000010000 */
[----:B------:R-:W2:Y:S04]  /*543a0*/  LDL.LU R13, [R1+0x324] ;  /* 0x00032400010d7983 */ /* 0x000ea80000300800 */
[----:B------:R-:W2:Y:S04]  /*543b0*/  LDL.LU R14, [R1+0x328] ;  /* 0x00032800010e7983 */ /* 0x000ea80000300800 */
[----:B------:R-:W2:Y:S04]  /*543c0*/  LDL.LU R15, [R1+0x32c] ;  /* 0x00032c00010f7983 */ /* 0x000ea80000300800 */
        /* <DEDUP_REMOVED lines=8> */
[----:B------:R-:W2:Y:S04]  /*54450*/  LDL.LU R24, [R1+0x350] ;  /* 0x0003500001187983 */ /* 0x000ea80000300800 */
[----:B------:R-:W2:Y:S04]  /*54460*/  LDL.LU R25, [R1+0x354] ;  /* 0x0003540001197983 */ /* 0x000ea80000300800 */
[----:B------:R-:W4:Y:S04]  /*54470*/  LDL.LU R26, [R1+0x358] ;  /* 0x00035800011a7983 */ /* 0x000f280000300800 */
[----:B------:R-:W4:Y:S04]  /*54480*/  LDL.LU R27, [R1+0x35c] ;  /* 0x00035c00011b7983 */ /* 0x000f280000300800 */
[----:B---3--:R3:W-:Y:S01]  /*54490*/  STSM.16.M88.4 [R0], R16 ;  /* 0x0000001000007844 */ /* 0x0087e20000000200 */
[----:B------:R-:W-:Y:S06]  /*544a0*/  BAR.SYNC.DEFER_BLOCKING 0x0 ;  /* 0x0000000000007b1d */ /* 0x000fec0000010000 */
[----:B----4-:R-:W-:Y:S04]  /*544b0*/  STL.64 [R1+0x19c8], R26 ;  /* 0x0019c81a01007387 */ /* 0x010fe80000100a00 */
[----:B--2---:R-:W-:Y:S04]  /*544c0*/  STL.64 [R1+0x19c0], R24 ;  /* 0x0019c01801007387 */ /* 0x004fe80000100a00 */
        /* <DEDUP_REMOVED lines=12> */
[----:B---3--:R-:W3:Y:S04]  /*54590*/  LDL.LU R16, [R1+0x370] ;  /* 0x0003700001107983 */ /* 0x008ee80000300800 */
[----:B------:R-:W3:Y:S04]  /*545a0*/  LDL.LU R17, [R1+0x374] ;  /* 0x0003740001117983 */ /* 0x000ee80000300800 */
[----:B------:R-:W3:Y:S04]  /*545b0*/  LDL.LU R18, [R1+0x378] ;  /* 0x0003780001127983 */ /* 0x000ee80000300800 */
[----:B------:R-:W3:Y:S04]  /*545c0*/  LDL.LU R19, [R1+0x37c] ;  /* 0x00037c0001137983 */ /* 0x000ee80000300800 */
[----:B--2---:R-:W-:Y:S04]  /*545d0*/  STL.64 [R1+0x2c0], R24 ;  /* 0x0002c01801007387 */ /* 0x004fe80000100a00 */
[----:B------:R-:W-:Y:S04]  /*545e0*/  STL.64 [R1+0x2c8], R26 ;  /* 0x0002c81a01007387 */ /* 0x000fe80000100a00 */
[----:B------:R-:W0:Y:S01]  /*545f0*/  LDS.128 R24, [R2] ;  /* 0x0000000002187984 */ /* 0x000e220000000c00 */
[----:B------:R-:W-:Y:S06]  /*54600*/  BAR.SYNC.DEFER_BLOCKING 0x0 ;  /* 0x0000000000007b1d */ /* 0x000fec0000010000 */
[----:B------:R-:W2:Y:S04]  /*54610*/  LDL.LU R12, [R1+0x390] ;  /* 0x00039000010c7983 */ /* 0x000ea80000300800 */
[----:B------:R-:W2:Y:S04]  /*54620*/  LDL.LU R13, [R1+0x394] ;  /* 0x00039400010d7983 */ /* 0x000ea80000300800 */
[----:B------:R-:W2:Y:S04]  /*54630*/  LDL.LU R14, [R1+0x398] ;  /* 0x00039800010e7983 */ /* 0x000ea80000300800 */
[----:B------:R-:W2:Y:S04]  /*54640*/  LDL.LU R15, [R1+0x39c] ;  /* 0x00039c00010f7983 */ /* 0x000ea80000300800 */
[----:B------:R1:W-:Y:S04]  /*54650*/  STSM.16.M88.4 [R0], R4 ;  /* 0x0000000400007844 */ /* 0x0003e80000000200 */
[----:B0-----:R-:W-:Y:S04]  /*54660*/  STL.64 [R1+0x2d0], R24 ;  /* 0x0002d01801007387 */ /* 0x001fe80000100a00 */
[----:B------:R-:W-:Y:S01]  /*54670*/  STL.64 [R1+0x2d8], R26 ;  /* 0x0002d81a01007387 */ /* 0x000fe20000100a00 */
[----:B------:R-:W-:Y:S06]  /*54680*/  BAR.SYNC.DEFER_BLOCKING 0x0 ;  /* 0x0000000000007b1d */ /* 0x000fec0000010000 */
[----:B-1----:R-:W2:Y:S04]  /*54690*/  LDL.LU R4, [R1+0x380] ;  /* 0x0003800001047983 */ /* 0x002ea80000300800 */
[----:B------:R-:W2:Y:S04]  /*546a0*/  LDL.LU R5, [R1+0x384] ;  /* 0x0003840001057983 */ /* 0x000ea80000300800 */
[----:B------:R-:W2:Y:S04]  /*546b0*/  LDL.LU R6, [R1+0x388] ;  /* 0x0003880001067983 */ /* 0x000ea80000300800 */
[----:B------:R-:W2:Y:S04]  /*546c0*/  LDL.LU R7, [R1+0x38c] ;  /* 0x00038c0001077983 */ /* 0x000ea80000300800 */
        /* <DEDUP_REMOVED lines=16> */
[----:B------:R-:W4:Y:S04]  /*547d0*/  LDS.128 R8, [R2] ;  /* 0x0000000002087984 */ /* 0x000f280000000c00 */
[----:B0-----:R-:W-:Y:S04]  /*547e0*/  STL.64 [R1+0x2e0], R24 ;  /* 0x0002e01801007387 */ /* 0x001fe80000100a00 */
[----:B------:R-:W-:Y:S04]  /*547f0*/  STL.64 [R1+0x2e8], R26 ;  /* 0x0002e81a01007387 */ /* 0x000fe80000100a00 */
[----:B-1----:R0:W-:Y:S04]  /*54800*/  STL.64 [R1+0x300], R20 ;  /* 0x0003001401007387 */ /* 0x0021e80000100a00 */
[----:B------:R1:W-:Y:S01]  /*54810*/  STL.64 [R1+0x308], R22 ;  /* 0x0003081601007387 */ /* 0x0003e20000100a00 */
[----:B------:R-:W-:Y:S06]  /*54820*/  BAR.SYNC.DEFER_BLOCKING 0x0 ;  /* 0x0000000000007b1d */ /* 0x000fec0000010000 */
[----:B----4-:R-:W-:Y:S04]  /*54830*/  STL.64 [R1+0x320], R8 ;  /* 0x0003200801007387 */ /* 0x010fe80000100a00 */
[----:B------:R-:W-:Y:S04]  /*54840*/  STL.64 [R1+0x328], R10 ;  /* 0x0003280a01007387 */ /* 0x000fe80000100a00 */
[----:B0-----:R-:W4:Y:S04]  /*54850*/  LDL.LU R20, [R1+0x3a0] ;  /* 0x0003a00001147983 */ /* 0x001f280000300800 */
[----:B------:R-:W4:Y:S04]  /*54860*/  LDL.LU R21, [R1+0x3a4] ;  /* 0x0003a40001157983 */ /* 0x000f280000300800 */
[----:B-1----:R-:W4:Y:S04]  /*54870*/  LDL.LU R22, [R1+0x3a8] ;  /* 0x0003a80001167983 */ /* 0x002f280000300800 */
[----:B------:R-:W4:Y:S04]  /*54880*/  LDL.LU R23, [R1+0x3ac] ;  /* 0x0003ac0001177983 */ /* 0x000f280000300800 */
[----:B---3--:R-:W-:Y:S01]  /*54890*/  STSM.16.M88.4 [R0], R16 ;  /* 0x0000001000007844 */ /* 0x008fe20000000200 */
[----:B------:R-:W-:Y:S06]  /*548a0*/  BAR.SYNC.DEFER_BLOCKING 0x0 ;  /* 0x0000000000007b1d */ /* 0x000fec0000010000 */
[----:B------:R-:W0:Y:S02]  /*548b0*/  LDS.128 R8, [R2] ;  /* 0x0000000002087984 */ /* 0x000e240000000c00 */
[----:B------:R-:W-:Y:S06]  /*548c0*/  BAR.SYNC.DEFER_BLOCKING 0x0 ;  /* 0x0000000000007b1d */ /* 0x000fec0000010000 */
[----:B--2---:R1:W-:Y:S04]  /*548d0*/  STSM.16.M88.4 [R0], R12 ;  /* 0x0000000c00007844 */ /* 0x0043e80000000200 */
        /* <DEDUP_REMOVED lines=9> */
[----:B0-----:R0:W-:Y:S04]  /*54970*/  STL.64 [R1+0x310], R8 ;  /* 0x0003100801007387 */ /* 0x0011e80000100a00 */
[----:B------:R1:W-:Y:S04]  /*54980*/  STL.64 [R1+0x318], R10 ;  /* 0x0003180a01007387 */ /* 0x0003e80000100a00 */
[----:B------:R-:W3:Y:S04]  /*54990*/  LDL.LU R24, [R1+0x3d0] ;  /* 0x0003d00001187983 */ /* 0x000ee80000300800 */
[----:B------:R-:W3:Y:S04]  /*549a0*/  LDL.LU R25, [R1+0x3d4] ;  /* 0x0003d40001197983 */ /* 0x000ee80000300800 */
[----:B------:R-:W3:Y:S04]  /*549b0*/  LDL.LU R26, [R1+0x3d8] ;  /* 0x0003d800011a7983 */ /* 0x000ee80000300800 */
[----:B------:R-:W3:Y:S04]  /*549c0*/  LDL.LU R27, [R1+0x3dc] ;  /* 0x0003dc00011b7983 */ /* 0x000ee80000300800 */
[----:B------:R-:W-:Y:S01]  /*549d0*/  STSM.16.M88.4 [R0], R4 ;  /* 0x0000000400007844 */ /* 0x000fe20000000200 */
[----:B------:R-:W-:Y:S06]  /*549e0*/  BAR.SYNC.DEFER_BLOCKING 0x0 ;  /* 0x0000000000007b1d */ /* 0x000fec0000010000 */
[----:B0-----:R-:W3:Y:S04]  /*549f0*/  LDL.LU R8, [R1+0x3c0] ;  /* 0x0003c00001087983 */ /* 0x001ee80000300800 */
[----:B------:R-:W3:Y:S04]  /*54a00*/  LDL.LU R9, [R1+0x3c4] ;  /* 0x0003c40001097983 */ /* 0x000ee80000300800 */
[----:B-1----:R-:W3:Y:S04]  /*54a10*/  LDL.LU R10, [R1+0x3c8] ;  /* 0x0003c800010a7983 */ /* 0x002ee80000300800 */
[----:B------:R-:W3:Y:S04]  /*54a20*/  LDL.LU R11, [R1+0x3cc] ;  /* 0x0003cc00010b7983 */ /* 0x000ee80000300800 */
[----:B------:R-:W0:Y:S04]  /*54a30*/  LDS.128 R4, [R2] ;  /* 0x0000000002047984 */ /* 0x000e280000000c00 */
[----:B------:R-:W3:Y:S01]  /*54a40*/  LDL.LU R16, [R1+0x3e0] ;  /* 0x0003e00001107983 */ /* 0x000ee20000300800 */
[----:B------:R-:W-:Y:S06]  /*54a50*/  BAR.SYNC.DEFER_BLOCKING 0x0 ;  /* 0x0000000000007b1d */ /* 0x000fec0000010000 */
[----:B0-----:R0:W-:Y:S04]  /*54a60*/  STL.64 [R1+0x340], R4 ;  /* 0x0003400401007387 */ /* 0x0011e80000100a00 */
[----:B------:R1:W-:Y:S04]  /*54a70*/  STL.64 [R1+0x348], R6 ;  /* 0x0003480601007387 */ /* 0x0003e80000100a00 */
[----:B------:R-:W3:Y:S04]  /*54a80*/  LDL.LU R17, [R1+0x3e4] ;  /* 0x0003e40001117983 */ /* 0x000ee80000300800 */
[----:B------:R-:W3:Y:S04]  /*54a90*/  LDL.LU R18, [R1+0x3e8] ;  /* 0x0003e80001127983 */ /* 0x000ee80000300800 */
[----:B------:R-:W3:Y:S04]  /*54aa0*/  LDL.LU R19, [R1+0x3ec] ;  /* 0x0003ec0001137983 */ /* 0x000ee80000300800 */
[----:B0-----:R-:W3:Y:S04]  /*54ab0*/  LDL.LU R4, [R1+0x3f0] ;  /* 0x0003f00001047983 */ /* 0x001ee80000300800 */
[----:B------:R-:W3:Y:S04]  /*54ac0*/  LDL.LU R5, [R1+0x3f4] ;  /* 0x0003f40001057983 */ /* 0x000ee80000300800 */
[----:B-1----:R-:W3:Y:S04]  /*54ad0*/  LDL.LU R6, [R1+0x3f8] ;  /* 0x0003f80001067983 */ /* 0x002ee80000300800 */
[----:B------:R-:W3:Y:S04]  /*54ae0*/  LDL.LU R7, [R1+0x3fc] ;  /* 0x0003fc0001077983 */ /* 0x000ee80000300800 */
[----:B----4-:R-:W-:Y:S01]  /*54af0*/  STSM.16.M88.4 [R0], R20 ;  /* 0x0000001400007844 */ /* 0x010fe20000000200 */
[----:B------:R-:W-:Y:S06]  /*54b00*/  BAR.SYNC.DEFER_BLOCKING 0x0 ;  /* 0x0000000000007b1d */ /* 0x000fec0000010000 */
[----:B------:R-:W0:Y:S02]  /*54b10*/  LDS.128 R20, [R2] ;  /* 0x0000000002147984 */ /* 0x000e240000000c00 */
[----:B------:R-:W-:Y:S06]  /*54b20*/  BAR.SYNC.DEFER_BLOCKING 0x0 ;  /* 0x0000000000007b1d */ /* 0x000fec0000010000 */
[----:B0-----:R0:W-:Y:S04]  /*54b30*/  STL.64 [R1+0x350], R20 ;  /* 0x0003501401007387 */ /* 0x0011e80000100a00 */
[----:B------:R1:W-:Y:S04]  /*54b40*/  STL.64 [R1+0x358], R22 ;  /* 0x0003581601007387 */ /* 0x0003e80000100a00 */
[----:B0-----:R-:W4:Y:S04]  /*54b50*/  LDL.LU R20, [R1+0x410] ;  /* 0x0004100001147983 */ /* 0x001f280000300800 */
[----:B------:R-:W4:Y:S04]  /*54b60*/  LDL.LU R21, [R1+0x414] ;  /* 0x0004140001157983 */ /* 0x000f280000300800 */
[----:B-1----:R-:W4:Y:S04]  /*54b70*/  LDL.LU R22, [R1+0x418] ;  /* 0x0004180001167983 */ /* 0x002f280000300800 */
[----:B------:R-:W4:Y:S04]  /*54b80*/  LDL.LU R23, [R1+0x41c] ;  /* 0x00041c0001177983 */ /* 0x000f280000300800 */
[----:B--2---:R-:W-:Y:S01]  /*54b90*/  STSM.16.M88.4 [R0], R12 ;  /* 0x0000000c00007844 */ /* 0x004fe20000000200 */
[----:B------:R-:W-:Y:S06]  /*54ba0*/  BAR.SYNC.DEFER_BLOCKING 0x0 ;  /* 0x0000000000007b1d */ /* 0x000fec0000010000 */
[----:B------:R-:W0:Y:S02]  /*54bb0*/  LDS.128 R12, [R2] ;  /* 0x00000000020c7984 */ /* 0x000e240000000c00 */
[----:B------:R-:W-:Y:S06]  /*54bc0*/  BAR.SYNC.DEFER_BLOCKING 0x0 ;  /* 0x0000000000007b1d */ /* 0x000fec0000010000 */
[----:B---3--:R-:W-:Y:S02]  /*54bd0*/  STSM.16.M88.4 [R0], R24 ;  /* 0x0000001800007844 */ /* 0x008fe40000000200 */
[----:B------:R-:W-:Y:S06]  /*54be0*/  BAR.SYNC.DEFER_BLOCKING 0x0 ;  /* 0x0000000000007b1d */ /* 0x000fec0000010000 */
[----:B------:R-:W1:Y:S02]  /*54bf0*/  LDS.128 R24, [R2] ;  /* 0x0000000002187984 */ /* 0x000e640000000c00 */
[----:B------:R-:W-:Y:S06]  /*54c00*/  BAR.SYNC.DEFER_BLOCKING 0x0 ;  /* 0x0000000000007b1d */ /* 0x000fec0000010000 */
[----:B------:R-:W-:Y:S02]  /*54c10*/  STSM.16.M88.4 [R0], R8 ;  /* 0x0000000800007844 */ /* 0x000fe40000000200 */
[----:B------:R-:W-:Y:S06]  /*54c20*/  BAR.SYNC.DEFER_BLOCKING 0x0 ;  /* 0x0000000000007b1d */ /* 0x000fec0000010000 */
[----:B------:R-:W2:Y:S02]  /*54c30*/  LDS.128 R8, [R2] ;  /* 0x0000000002087984 */ /* 0x000ea40000000c00 */
[----:B------:R-:W-:Y:S06]  /*54c40*/  BAR.SYNC.DEFER_BLOCKING 0x0 ;  /* 0x0000000000007b1d */ /* 0x000fec0000010000 */
[----:B0-----:R0:W-:Y:S04]  /*54c50*/  STL.64 [R1+0x370], R12 ;  /* 0x0003700c01007387 */ /* 0x0011e80000100a00 */
[----:B------:R-:W-:Y:S04]  /*54c60*/  STSM.16.M88.4 [R0], R16 ;  /* 0x0000001000007844 */ /* 0x000fe80000000200 */
[----:B------:R3:W-:Y:S04]  /*54c70*/  STL.64 [R1+0x378], R14 ;  /* 0x0003780e01007387 */ /* 0x0007e80000100a00 */
[----:B0-----:R-:W4:Y:S04]  /*54c80*/  LDL.LU R12, [R1+0x400] ;  /* 0x00040000010c7983 */ /* 0x001f280000300800 */
[----:B------:R-:W4:Y:S04]  /*54c90*/  LDL.LU R13, [R1+0x404] ;  /* 0x00040400010d7983 */ /* 0x000f280000300800 */
[----:B---3--:R-:W3:Y:S01]  /*54ca0*/  LDL.LU R14, [R1+0x408] ;  /* 0x00040800010e7983 */ /* 0x008ee20000300800 */
[----:B------:R-:W0:Y:S03]  /*54cb0*/  LDC R16, c[0x0][0x244] ;  /* 0x00009100ff107b82 */ /* 0x000e260000000800 */
[----:B------:R-:W3:Y:S05]  /*54cc0*/  LDL.LU R15, [R1+0x40c] ;  /* 0x00040c00010f7983 */ /* 0x000eea0000300800 */
[----:B------:R-:W-:Y:S06]  /*54cd0*/  BAR.SYNC.DEFER_BLOCKING 0x0 ;  /* 0x0000000000007b1d */ /* 0x000fec0000010000 */
[----:B-1----:R-:W-:Y:S04]  /*54ce0*/  STL.64 [R1+0x360], R24 ;  /* 0x0003601801007387 */ /* 0x002fe80000100a00 */
[----:B------:R1:W-:Y:S04]  /*54cf0*/  STL.64 [R1+0x368], R26 ;  /* 0x0003681a01007387 */ /* 0x0003e80000100a00 */
[----:B-1----:R-:W3:Y:S04]  /*54d00*/  LDL R26, [R1+0xd34] ;  /* 0x000d3400011a7983 */ /* 0x002ee80000100800 */
[----:B--2---:R-:W-:Y:S04]  /*54d10*/  STL.64 [R1+0x380], R8 ;  /* 0x0003800801007387 */ /* 0x004fe80000100a00 */
[----:B------:R-:W-:Y:S04]  /*54d20*/  STL.64 [R1+0x388], R10 ;  /* 0x0003880a01007387 */ /* 0x000fe80000100a00 */
[----:B------:R-:W1:Y:S01]  /*54d30*/  LDS.128 R8, [R2] ;  /* 0x0000000002087984 */ /* 0x000e620000000c00 */
[----:B------:R-:W-:Y:S06]  /*54d40*/  BAR.SYNC.DEFER_BLOCKING 0x0 ;  /* 0x0000000000007b1d */ /* 0x000fec0000010000 */
[----:B------:R-:W-:Y:S02]  /*54d50*/  STSM.16.M88.4 [R0], R4 ;  /* 0x0000000400007844 */ /* 0x000fe40000000200 */
[----:B------:R-:W-:Y:S06]  /*54d60*/  BAR.SYNC.DEFER_BLOCKING 0x0 ;  /* 0x0000000000007b1d */ /* 0x000fec0000010000 */
[----:B------:R-:W2:Y:S02]  /*54d70*/  LDS.128 R4, [R2] ;  /* 0x0000000002047984 */ /* 0x000ea40000000c00 */
[----:B------:R-:W-:Y:S06]  /*54d80*/  BAR.SYNC.DEFER_BLOCKING 0x0 ;  /* 0x0000000000007b1d */ /* 0x000fec0000010000 */
[----:B----4-:R-:W-:Y:S02]  /*54d90*/  STSM.16.M88.4 [R0], R20 ;  /* 0x0000001400007844 */ /* 0x010fe40000000200 */
[----:B------:R-:W-:Y:S06]  /*54da0*/  BAR.SYNC.DEFER_BLOCKING 0x0 ;  /* 0x0000000000007b1d */ /* 0x000fec0000010000 */
[----:B------:R-:W4:Y:S04]  /*54db0*/  LDS.128 R20, [R2] ;  /* 0x0000000002147984 */ /* 0x000f280000000c00 */
[----:B-1----:R-:W-:Y:S01]  /*54dc0*/  STL.64 [R1+0x3b0], R8 ;  /* 0x0003b00801007387 */ /* 0x002fe20000100a00 */
[----:B--2---:R-:W-:-:S03]  /*54dd0*/  IMAD.MOV.U32 R29, RZ, RZ, R7 ;  /* 0x000000ffff1d7224 */ /* 0x004fc600078e0007 */
[----:B------:R1:W-:Y:S01]  /*54de0*/  STL.64 [R1+0x3b8], R10 ;  /* 0x0003b80a01007387 */ /* 0x0003e20000100a00 */
[----:B------:R-:W-:Y:S06]  /*54df0*/  BAR.SYNC.DEFER_BLOCKING 0x0 ;  /* 0x0000000000007b1d */ /* 0x000fec0000010000 */
[----:B-1----:R-:W2:Y:S04]  /*54e00*/  LDL.LU.64 R10, [R1+0x19b8] ;  /* 0x0019b800010a7983 */ /* 0x002ea80000300a00 */
[----:B------:R-:W2:Y:S04]  /*54e10*/  LDL.LU.64 R8, [R1+0x19b0] ;  /* 0x0019b00001087983 */ /* 0x000ea80000300a00 */
[----:B------:R-:W2:Y:S04]  /*54e20*/  LDL.LU R17, [R1+0x150] ;  /* 0x0001500001117983 */ /* 0x000ea80000300800 */
[----:B------:R-:W-:Y:S04]  /*54e30*/  STL.64 [R1+0x3a0], R4 ;  /* 0x0003a00401007387 */ /* 0x000fe80000100a00 */
[----:B------:R1:W-:Y:S04]  /*54e40*/  STL [R1+0x3a8], R6 ;  /* 0x0003a80601007387 */ /* 0x0003e80000100800 */
[----:B-1----:R-:W2:Y:S04]  /*54e50*/  LDL.LU R6, [R1+0x19a8] ;  /* 0x0019a80001067983 */ /* 0x002ea80000300800 */
[----:B------:R-:W2:Y:S04]  /*54e60*/  LDL.LU.64 R4, [R1+0x19a0] ;  /* 0x0019a00001047983 */ /* 0x000ea80000300a00 */
[----:B------:R-:W-:Y:S04]  /*54e70*/  STL [R1+0x1978], R29 ;  /* 0x0019781d01007387 */ /* 0x000fe80000100800 */
[----:B----4-:R-:W-:Y:S04]  /*54e80*/  STL.64 [R1+0x390], R20 ;  /* 0x0003901401007387 */ /* 0x010fe80000100a00 */
[----:B------:R-:W-:Y:S04]  /*54e90*/  STL [R1+0x398], R22 ;  /* 0x0003981601007387 */ /* 0x000fe80000100800 */
[----:B------:R1:W-:Y:S04]  /*54ea0*/  STL [R1+0x197c], R2 ;  /* 0x00197c0201007387 */ /* 0x0003e80000100800 */
[----:B-1----:R-:W0:Y:S01]  /*54eb0*/  LDL R2, [R1+0xd58] ;  /* 0x000d580001027983 */ /* 0x002e220000100800 */
[----:B------:R-:W-:-:S05]  /*54ec0*/  IMAD.MOV.U32 R28, RZ, RZ, R23 ;  /* 0x000000ffff1c7224 */ /* 0x000fca00078e0017 */
[----:B------:R1:W-:Y:S04]  /*54ed0*/  STL [R1+0x1974], R28 ;  /* 0x0019741c01007387 */ /* 0x0003e80000100800 */
[----:B------:R-:W4:Y:S04]  /*54ee0*/  LDL.LU R21, [R1+0x30] ;  /* 0x0000300001157983 */ /* 0x000f280000300800 */
[----:B------:R-:W4:Y:S04]  /*54ef0*/  LDL.LU R7, [R1+0x20] ;  /* 0x0000200001077983 */ /* 0x000f280000300800 */
[----:B------:R-:W4:Y:S04]  /*54f00*/  LDL R27, [R1+0xd64] ;  /* 0x000d6400011b7983 */ /* 0x000f280000100800 */
[----:B------:R-:W4:Y:S04]  /*54f10*/  LDL.LU R29, [R1+0xd60] ;  /* 0x000d6000011d7983 */ /* 0x000f280000300800 */
[----:B-1----:R-:W4:Y:S04]  /*54f20*/  LDL.LU R28, [R1+0xd5c] ;  /* 0x000d5c00011c7983 */ /* 0x002f280000300800 */
[----:B------:R-:W4:Y:S04]  /*54f30*/  LDL.LU R23, [R1+0x10] ;  /* 0x0000100001177983 */ /* 0x000f280000300800 */
[----:B------:R-:W4:Y:S04]  /*54f40*/  LDL.LU R25, [R1+0x154] ;  /* 0x0001540001197983 */ /* 0x000f280000300800 */
[----:B---3--:R0:W-:Y:S01]  /*54f50*/  STSM.16.M88.4 [R0], R12 ;  /* 0x0000000c00007844 */ /* 0x0081e20000000200 */
[----:B------:R-:W-:Y:S01]  /*54f60*/  IMAD R22, R26, UR26, RZ ;  /* 0x0000001a1a167c24 */ /* 0x000fe2000f8e02ff */
[----:B--2---:R-:W-:Y:S01]  /*54f70*/  PRMT R3, R17, 0x7632, R3 ;  /* 0x0000763211037816 */ /* 0x004fe20000000003 */
[C---:B0-----:R-:W-:Y:S01]  /*54f80*/  IMAD R0, R2.reuse, R16, RZ ;  /* 0x0000001002007224 */ /* 0x041fe200078e02ff */
[----:B------:R-:W-:Y:S01]  /*54f90*/  BAR.SYNC.DEFER_BLOCKING 0x0 ;  /* 0x0000000000007b1d */ /* 0x000fe20000010000 */
[----:B------:R-:W-:-:S03]  /*54fa0*/  ISETP.GE.AND P0, PT, R2, UR4, PT ;  /* 0x0000000402007c0c */ /* 0x000fc6000bf06270 */
[----:B------:R-:W-:Y:S02]  /*54fb0*/  LEA R18, P2, R0, UR12, 0x1 ;  /* 0x0000000c00127c11 */ /* 0x000fe4000f8408ff */
[----:B------:R-:W-:Y:S02]  /*54fc0*/  ISETP.LT.AND P0, PT, R26, UR31, !P0 ;  /* 0x0000001f1a007c0c */ /* 0x000fe4000c701270 */
[----:B------:R-:W-:Y:S01]  /*54fd0*/  LEA.HI.X.SX32 R19, R0, UR13, 0x1, P2 ;  /* 0x0000000d00137c11 */ /* 0x000fe200090f0eff */
[----:B------:R-:W-:Y:S02]  /*54fe0*/  IMAD R0, R16, 0x40, R0 ;  /* 0x0000004010007824 */ /* 0x000fe400078e0200 */
[----:B------:R-:W-:-:S03]  /*54ff0*/  IMAD.WIDE R12, R22, 0x2, R18 ;  /* 0x00000002160c7825 */ /* 0x000fc600078e0212 */
[----:B------:R-:W-:-:S05]  /*55000*/  LEA R14, P2, R0, UR12, 0x1 ;  /* 0x0000000c000e7c11 */ /* 0x000fca000f8408ff */
[----:B------:R0:W-:Y:S01]  /*55010*/  @P0 STG.E.U16 desc[UR8][R12.64], R17 ;  /* 0x000000110c000986 */ /* 0x0001e2000c101508 */
[----:B------:R-:W-:Y:S01]  /*55020*/  ISETP.GE.AND P0, PT, R26, UR5, PT ;  /* 0x000000051a007c0c */ /* 0x000fe2000bf06270 */
[----:B------:R-:W-:-:S03]  /*55030*/  ULDC.64 UR4, c[0x0][0x228] ;  /* 0x00008a0000047ab9 */ /* 0x000fc60000000a00 */
[----:B----4-:R-:W-:Y:S01]  /*55040*/  ISETP.LT.AND P3, PT, R27, UR10, !P0 ;  /* 0x0000000a1b007c0c */ /* 0x010fe2000c761270 */
[----:B------:R-:W-:Y:S01]  /*55050*/  ULDC UR10, c[0x0][0x228] ;  /* 0x00008a00000a7ab9 */ /* 0x000fe20000000800 */
[----:B------:R-:W-:-:S03]  /*55060*/  LEA.HI.X.SX32 R15, R0, UR13, 0x1, P2 ;  /* 0x0000000d000f7c11 */ /* 0x000fc600090f0eff */
[----:B0-----:R-:W-:-:S08]  /*55070*/  IMAD.WIDE R12, R22, 0x2, R14 ;  /* 0x00000002160c7825 */ /* 0x001fd000078e020e */
[----:B------:R0:W-:Y:S01]  /*55080*/  @P3 STG.E.U16 desc[UR8][R12.64], R3 ;  /* 0x000000030c003986 */ /* 0x0001e2000c101508 */
[----:B------:R-:W-:Y:S01]  /*55090*/  ISETP.LT.AND P3, PT, R29, UR6, !P0 ;  /* 0x000000061d007c0c */ /* 0x000fe2000c761270 */
[----:B------:R-:W-:Y:S01]  /*550a0*/  ULDC UR6, c[0x0][0x228] ;  /* 0x00008a0000067ab9 */ /* 0x000fe20000000800 */
[----:B0-----:R-:W-:-:S05]  /*550b0*/  IMAD R3, R16, 0x40, R0 ;  /* 0x0000004010037824 */ /* 0x001fca00078e0200 */
[----:B------:R-:W-:-:S04]  /*550c0*/  LEA R12, P2, R3, UR12, 0x1 ;  /* 0x0000000c030c7c11 */ /* 0x000fc8000f8408ff */
[----:B------:R-:W-:Y:S01]  /*550d0*/  LEA.HI.X.SX32 R13, R3, UR13, 0x1, P2 ;  /* 0x0000000d030d7c11 */ /* 0x000fe200090f0eff */
[----:B------:R-:W-:Y:S02]  /*550e0*/  IMAD R0, R16, 0x40, R3 ;  /* 0x0000004010007824 */ /* 0x000fe400078e0203 */
[----:B------:R-:W-:Y:S01]  /*550f0*/  IMAD.WIDE R16, R22, 0x2, R12 ;  /* 0x0000000216107825 */ /* 0x000fe200078e020c */
[----:B------:R-:W-:Y:S01]  /*55100*/  ISETP.LT.AND P0, PT, R28, UR4, !P0 ;  /* 0x000000041c007c0c */ /* 0x000fe2000c701270 */
[----:B------:R-:W-:-:S03]  /*55110*/  ULDC UR4, c[0x0][0x22c] ;  /* 0x00008b0000047ab9 */ /* 0x000fc60000000800 */
[----:B------:R0:W-:Y:S01]  /*55120*/  @P3 STG.E.U16 desc[UR8][R16.64], R21 ;  /* 0x0000001510003986 */ /* 0x0001e2000c101508 */
[----:B------:R-:W-:Y:S02]  /*55130*/  PRMT R3, R21, 0x7632, R3 ;  /* 0x0000763215037816 */ /* 0x000fe40000000003 */
[----:B0-----:R-:W-:-:S04]  /*55140*/  LEA R16, P2, R0, UR12, 0x1 ;  /* 0x0000000c00107c11 */ /* 0x001fc8000f8408ff */
[----:B------:R-:W-:Y:S01]  /*55150*/  LEA.HI.X.SX32 R17, R0, UR13, 0x1, P2 ;  /* 0x0000000d00117c11 */ /* 0x000fe200090f0eff */
[----:B------:R-:W-:Y:S01]  /*55160*/  VIADD R0, R26, 0x1 ;  /* 0x000000011a007836 */ /* 0x000fe20000000000 */
[----:B------:R-:W-:Y:S01]  /*55170*/  ULDC.64 UR12, c[0x0][0x228] ;  /* 0x00008a00000c7ab9 */ /* 0x000fe20000000a00 */
[----:B------:R-:W-:-:S05]  /*55180*/  IMAD.WIDE R20, R22, 0x2, R16 ;  /* 0x0000000216147825 */ /* 0x000fca00078e0210 */
[----:B------:R0:W-:Y:S01]  /*55190*/  @P0 STG.E.U16 desc[UR8][R20.64], R3 ;  /* 0x0000000314000986 */ /* 0x0001e2000c101508 */
[----:B------:R-:W-:Y:S01]  /*551a0*/  ISETP.GE.AND P0, PT, R0, UR4, PT ;  /* 0x0000000400007c0c */ /* 0x000fe2000bf06270 */
[----:B------:R-:W-:Y:S01]  /*551b0*/  VIADD R0, R22, UR26 ;  /* 0x0000001a16007c36 */ /* 0x000fe20008000000 */
[----:B------:R-:W-:Y:S02]  /*551c0*/  ULDC UR4, c[0x0][0x22c] ;  /* 0x00008b0000047ab9 */ /* 0x000fe40000000800 */
[----:B------:R-:W-:Y:S01]  /*551d0*/  ISETP.LT.AND P2, PT, R2, UR24, !P0 ;  /* 0x0000001802007c0c */ /* 0x000fe2000c741270 */
[----:B0-----:R-:W-:Y:S01]  /*551e0*/  IMAD.WIDE R20, R0, 0x2, R18 ;  /* 0x0000000200147825 */ /* 0x001fe200078e0212 */
[----:B------:R-:W-:-:S11]  /*551f0*/  PRMT R3, R7, 0x7632, R3 ;  /* 0x0000763207037816 */ /* 0x000fd60000000003 */
[----:B------:R0:W-:Y:S04]  /*55200*/  @P2 STG.E.U16 desc[UR8][R20.64], R7 ;  /* 0x0000000714002986 */ /* 0x0001e8000c101508 */
[----:B0-----:R-:W2:Y:S01]  /*55210*/  LDL.LU R7, [R1+0x34] ;  /* 0x0000340001077983 */ /* 0x001ea20000300800 */
[----:B------:R-:W-:-:S03]  /*55220*/  ISETP.LT.AND P2, PT, R27, UR22, !P0 ;  /* 0x000000161b007c0c */ /* 0x000fc6000c741270 */
[----:B------:R-:W3:Y:S01]  /*55230*/  LDL.LU R24, [R1+0x24] ;  /* 0x0000240001187983 */ /* 0x000ee20000300800 */
[----:B------:R-:W-:-:S09]  /*55240*/  IMAD.WIDE R20, R0, 0x2, R14 ;  /* 0x0000000200147825 */ /* 0x000fd200078e020e */
[----:B------:R0:W-:Y:S01]  /*55250*/  @P2 STG.E.U16 desc[UR8][R20.64], R3 ;  /* 0x0000000314002986 */ /* 0x0001e2000c101508 */
[----:B------:R-:W-:Y:S01]  /*55260*/  ISETP.LT.AND P2, PT, R29, UR20, !P0 ;  /* 0x000000141d007c0c */ /* 0x000fe2000c741270 */
[----:B0-----:R-:W-:Y:S01]  /*55270*/  IMAD.WIDE R20, R0, 0x2, R12 ;  /* 0x0000000200147825 */ /* 0x001fe200078e020c */
[----:B------:R-:W-:-:S11]  /*55280*/  PRMT R3, R23, 0x7632, R3 ;  /* 0x0000763217037816 */ /* 0x000fd60000000003 */
[----:B------:R0:W-:Y:S04]  /*55290*/  @P2 STG.E.U16 desc[UR8][R20.64], R23 ;  /* 0x0000001714002986 */ /* 0x0001e8000c101508 */
[----:B0-----:R-:W4:Y:S01]  /*552a0*/  LDL.LU R23, [R1+0x14] ;  /* 0x0000140001177983 */ /* 0x001f220000300800 */
[----:B------:R-:W-:Y:S01]  /*552b0*/  ISETP.LT.AND P0, PT, R28, UR18, !P0 ;  /* 0x000000121c007c0c */ /* 0x000fe2000c701270 */
[----:B------:R-:W-:-:S12]  /*552c0*/  IMAD.WIDE R20, R0, 0x2, R16 ;  /* 0x0000000200147825 */ /* 0x000fd800078e0210 */
[----:B------:R0:W-:Y:S02]  /*552d0*/  @P0 STG.E.U16 desc[UR8][R20.64], R3 ;  /* 0x0000000314000986 */ /* 0x0001e4000c101508 */
[----:B0-----:R-:W-:-:S05]  /*552e0*/  VIADD R3, R26, 0x2 ;  /* 0x000000021a037836 */ /* 0x001fca0000000000 */
[----:B------:R-:W-:Y:S01]  /*552f0*/  ISETP.GE.AND P0, PT, R3, UR4, PT ;  /* 0x0000000403007c0c */ /* 0x000fe2000bf06270 */
[----:B------:R-:W-:Y:S01]  /*55300*/  VIADD R0, R0, UR26 ;  /* 0x0000001a00007c36 */ /* 0x000fe20008000000 */
[----:B------:R-:W-:Y:S01]  /*55310*/  PRMT R3, R25, 0x7632, R3 ;  /* 0x0000763219037816 */ /* 0x000fe20000000003 */
[----:B------:R-:W-:Y:S01]  /*55320*/  ULDC UR4, c[0x0][0x22c] ;  /* 0x00008b0000047ab9 */ /* 0x000fe20000000800 */
[----:B------:R-:W-:Y:S01]  /*55330*/  ISETP.LT.AND P2, PT, R2, UR16, !P0 ;  /* 0x0000001002007c0c */ /* 0x000fe2000c741270 */
[----:B------:R-:W-:Y:S01]  /*55340*/  IMAD.WIDE R20, R0, 0x2, R18 ;  /* 0x0000000200147825 */ /* 0x000fe200078e0212 */
[----:B------:R-:W-:Y:S01]  /*55350*/  ISETP.LT.AND P3, PT, R27, UR14, !P0 ;  /* 0x0000000e1b007c0c */ /* 0x000fe2000c761270 */
[----:B------:R-:W-:-:S10]  /*55360*/  ULDC UR14, c[0x0][0x228] ;  /* 0x00008a00000e7ab9 */ /* 0x000fd40000000800 */
[----:B------:R0:W-:Y:S01]  /*55370*/  @P2 STG.E.U16 desc[UR8][R20.64], R25 ;  /* 0x0000001914002986 */ /* 0x0001e2000c101508 */
[----:B------:R-:W-:Y:S01]  /*55380*/  ISETP.LT.AND P2, PT, R29, UR12, !P0 ;  /* 0x0000000c1d007c0c */ /* 0x000fe2000c741270 */
[----:B------:R-:W-:Y:S01]  /*55390*/  ULDC UR12, c[0x0][0x228] ;  /* 0x00008a00000c7ab9 */ /* 0x000fe20000000800 */
[----:B------:R-:W-:Y:S01]  /*553a0*/  ISETP.LT.AND P0, PT, R28, UR28, !P0 ;  /* 0x0000001c1c007c0c */ /* 0x000fe2000c701270 */
[----:B0-----:R-:W-:-:S05]  /*553b0*/  IMAD.WIDE R20, R0, 0x2, R14 ;  /* 0x0000000200147825 */ /* 0x001fca00078e020e */
[----:B------:R0:W-:Y:S02]  /*553c0*/  @P3 STG.E.U16 desc[UR8][R20.64], R3 ;  /* 0x0000000314003986 */ /* 0x0001e4000c101508 */
[----:B0-----:R-:W-:-:S05]  /*553d0*/  IMAD.WIDE R20, R0, 0x2, R12 ;  /* 0x0000000200147825 */ /* 0x001fca00078e020c */
[----:B--2---:R0:W-:Y:S01]  /*553e0*/  @P2 STG.E.U16 desc[UR8][R20.64], R7 ;  /* 0x0000000714002986 */ /* 0x0041e2000c101508 */
[----:B------:R-:W-:Y:S01]  /*553f0*/  PRMT R3, R7, 0x7632, R3 ;  /* 0x0000763207037816 */ /* 0x000fe20000000003 */
[----:B0-----:R-:W-:Y:S02]  /*55400*/  IMAD.WIDE R20, R0, 0x2, R16 ;  /* 0x0000000200147825 */ /* 0x001fe400078e0210 */
[----:B------:R-:W2:Y:S04]  /*55410*/  LDL.LU R7, [R1+0x158] ;  /* 0x0001580001077983 */ /* 0x000ea80000300800 */
[----:B------:R0:W-:Y:S02]  /*55420*/  @P0 STG.E.U16 desc[UR8][R20.64], R3 ;  /* 0x0000000314000986 */ /* 0x0001e4000c101508 */
[----:B0-----:R-:W-:-:S05]  /*55430*/  VIADD R3, R26, 0x3 ;  /* 0x000000031a037836 */ /* 0x001fca0000000000 */
[----:B------:R-:W-:Y:S01]  /*55440*/  ISETP.GE.AND P0, PT, R3, UR4, PT ;  /* 0x0000000403007c0c */ /* 0x000fe2000bf06270 */
[----:B------:R-:W-:Y:S01]  /*55450*/  VIADD R0, R0, UR26 ;  /* 0x0000001a00007c36 */ /* 0x000fe20008000000 */
[----:B---3--:R-:W-:Y:S01]  /*55460*/  PRMT R3, R24, 0x7632, R3 ;  /* 0x0000763218037816 */ /* 0x008fe20000000003 */
[----:B------:R-:W-:Y:S01]  /*55470*/  ULDC UR4, c[0x0][0x228] ;  /* 0x00008a0000047ab9 */ /* 0x000fe20000000800 */
[----:B------:R-:W-:Y:S01]  /*55480*/  ISETP.LT.AND P2, PT, R2, UR30, !P0 ;  /* 0x0000001e02007c0c */ /* 0x000fe2000c741270 */
[----:B------:R-:W-:Y:S01]  /*55490*/  IMAD.WIDE R20, R0, 0x2, R18 ;  /* 0x0000000200147825 */ /* 0x000fe200078e0212 */
[----:B------:R-:W-:Y:S01]  /*554a0*/  ISETP.LT.AND P3, PT, R27, UR4, !P0 ;  /* 0x000000041b007c0c */ /* 0x000fe2000c761270 */
[----:B------:R-:W-:-:S10]  /*554b0*/  ULDC UR4, c[0x0][0x228] ;  /* 0x00008a0000047ab9 */ /* 0x000fd40000000800 */
[----:B------:R0:W-:Y:S04]  /*554c0*/  @P2 STG.E.U16 desc[UR8][R20.64], R24 ;  /* 0x0000001814002986 */ /* 0x0001e8000c101508 */
[----:B0-----:R-:W3:Y:S01]  /*554d0*/  LDL.LU R24, [R1+0x38] ;  /* 0x0000380001187983 */ /* 0x001ee20000300800 */
[----:B------:R-:W-:Y:S01]  /*554e0*/  ISETP.LT.AND P2, PT, R29, UR4, !P0 ;  /* 0x000000041d007c0c */ /* 0x000fe2000c741270 */
[----:B------:R-:W-:Y:S01]  /*554f0*/  IMAD.WIDE R20, R0, 0x2, R14 ;  /* 0x0000000200147825 */ /* 0x000fe200078e020e */
[----:B------:R-:W-:-:S04]  /*55500*/  ULDC UR4, c[0x0][0x228] ;  /* 0x00008a0000047ab9 */ /* 0x000fc80000000800 */
[----:B------:R0:W-:Y:S02]  /*55510*/  @P3 STG.E.U16 desc[UR8][R20.64], R3 ;  /* 0x0000000314003986 */ /* 0x0001e4000c101508 */
[----:B0-----:R-:W-:Y:S01]  /*55520*/  IMAD.WIDE R20, R0, 0x2, R12 ;  /* 0x0000000200147825 */ /* 0x001fe200078e020c */
[----:B----4-:R-:W-:-:S04]  /*55530*/  PRMT R3, R23, 0x7632, R3 ;  /* 0x0000763217037816 */ /* 0x010fc80000000003 */
[----:B------:R0:W-:Y:S04]  /*55540*/  @P2 STG.E.U16 desc[UR8][R20.64], R23 ;  /* 0x0000001714002986 */ /* 0x0001e8000c101508 */
[----:B0-----:R-:W4:Y:S01]  /*55550*/  LDL.LU R23, [R1+0x28] ;  /* 0x0000280001177983 */ /* 0x001f220000300800 */
[----:B------:R-:W-:Y:S01]  /*55560*/  ISETP.LT.AND P0, PT, R28, UR4, !P0 ;  /* 0x000000041c007c0c */ /* 0x000fe2000c701270 */
[----:B------:R-:W-:Y:S01]  /*55570*/  IMAD.WIDE R20, R0, 0x2, R16 ;  /* 0x0000000200147825 */ /* 0x000fe200078e0210 */
[----:B------:R-:W-:-:S11]  /*55580*/  ULDC UR4, c[0x0][0x22c] ;  /* 0x00008b0000047ab9 */ /* 0x000fd60000000800 */
[----:B------:R0:W-:Y:S02]  /*55590*/  @P0 STG.E.U16 desc[UR8][R20.64], R3 ;  /* 0x0000000314000986 */ /* 0x0001e4000c101508 */
[----:B0-----:R-:W-:-:S05]  /*555a0*/  VIADD R3, R26, 0x4 ;  /* 0x000000041a037836 */ /* 0x001fca0000000000 */
[----:B------:R-:W-:Y:S01]  /*555b0*/  ISETP.GE.AND P0, PT, R3, UR4, PT ;  /* 0x0000000403007c0c */ /* 0x000fe2000bf06270 */
[----:B------:R-:W-:-:S03]  /*555c0*/  ULDC UR4, c[0x0][0x228] ;  /* 0x00008a0000047ab9 */ /* 0x000fc60000000800 */
[----:B------:R-:W-:Y:S01]  /*555d0*/  ISETP.LT.AND P2, PT, R2, UR4, !P0 ;  /* 0x0000000402007c0c */ /* 0x000fe2000c741270 */
[----:B------:R-:W-:Y:S01]  /*555e0*/  VIADD R0, R0, UR26 ;  /* 0x0000001a00007c36 */ /* 0x000fe20008000000 */
[----:B------:R-:W-:-:S03]  /*555f0*/  ULDC UR4, c[0x0][0x228] ;  /* 0x00008a0000047ab9 */ /* 0x000fc60000000800 */
[----:B------:R-:W-:Y:S01]  /*55600*/  IMAD.WIDE R20, R0, 0x2, R18 ;  /* 0x0000000200147825 */ /* 0x000fe200078e0212 */
[----:B------:R-:W-:Y:S01]  /*55610*/  ISETP.LT.AND P3, PT, R27, UR4, !P0 ;  /* 0x000000041b007c0c */ /* 0x000fe2000c761270 */
[----:B------:R-:W-:-:S06]  /*55620*/  ULDC UR4, c[0x0][0x228] ;  /* 0x00008a0000047ab9 */ /* 0x000fcc0000000800 */
[----:B--2---:R0:W-:Y:S01]  /*55630*/  @P2 STG.E.U16 desc[UR8][R20.64], R7 ;  /* 0x0000000714002986 */ /* 0x0041e2000c101508 */
[----:B------:R-:W-:-:S03]  /*55640*/  PRMT R3, R7, 0x7632, R3 ;  /* 0x0000763207037816 */ /* 0x000fc60000000003 */
[----:B0-----:R-:W2:Y:S01]  /*55650*/  LDL.LU R7, [R1+0x18] ;  /* 0x0000180001077983 */ /* 0x001ea20000300800 */
[----:B------:R-:W-:Y:S01]  /*55660*/  ISETP.LT.AND P2, PT, R29, UR4, !P0 ;  /* 0x000000041d007c0c */ /* 0x000fe2000c741270 */
[----:B------:R-:W-:Y:S01]  /*55670*/  IMAD.WIDE R20, R0, 0x2, R14 ;  /* 0x0000000200147825 */ /* 0x000fe200078e020e */
[----:B------:R-:W-:Y:S02]  /*55680*/  ULDC UR4, c[0x0][0x228] ;  /* 0x00008a0000047ab9 */ /* 0x000fe40000000800 */
[----:B------:R-:W-:Y:S01]  /*55690*/  ISETP.LT.AND P0, PT, R28, UR4, !P0 ;  /* 0x000000041c007c0c */ /* 0x000fe2000c701270 */
[----:B------:R-:W-:Y:S01]  /*556a0*/  ULDC UR4, c[0x0][0x22c] ;  /* 0x00008b0000047ab9 */ /* 0x000fe20000000800 */
[----:B------:R0:W-:Y:S02]  /*556b0*/  @P3 STG.E.U16 desc[UR8][R20.64], R3 ;  /* 0x0000000314003986 */ /* 0x0001e4000c101508 */
[----:B0-----:R-:W-:-:S05]  /*556c0*/  IMAD.WIDE R20, R0, 0x2, R12 ;  /* 0x0000000200147825 */ /* 0x001fca00078e020c */
[----:B---3--:R0:W-:Y:S01]  /*556d0*/  @P2 STG.E.U16 desc[UR8][R20.64], R24 ;  /* 0x0000001814002986 */ /* 0x0081e2000c101508 */
[----:B------:R-:W-:Y:S01]  /*556e0*/  PRMT R3, R24, 0x7632, R3 ;  /* 0x0000763218037816 */ /* 0x000fe20000000003 */
[----:B0-----:R-:W-:Y:S02]  /*556f0*/  IMAD.WIDE R20, R0, 0x2, R16 ;  /* 0x0000000200147825 */ /* 0x001fe400078e0210 */
[----:B------:R-:W3:Y:S04]  /*55700*/  LDL.LU R24, [R1+0x15c] ;  /* 0x00015c0001187983 */ /* 0x000ee80000300800 */
[----:B------:R0:W-:Y:S02]  /*55710*/  @P0 STG.E.U16 desc[UR8][R20.64], R3 ;  /* 0x0000000314000986 */ /* 0x0001e4000c101508 */
[----:B0-----:R-:W-:-:S05]  /*55720*/  VIADD R3, R26, 0x5 ;  /* 0x000000051a037836 */ /* 0x001fca0000000000 */
[----:B------:R-:W-:Y:S01]  /*55730*/  ISETP.GE.AND P0, PT, R3, UR4, PT ;  /* 0x0000000403007c0c */ /* 0x000fe2000bf06270 */
[----:B------:R-:W-:-:S03]  /*55740*/  ULDC UR4, c[0x0][0x228] ;  /* 0x00008a0000047ab9 */ /* 0x000fc60000000800 */
[----:B------:R-:W-:Y:S01]  /*55750*/  ISETP.LT.AND P2, PT, R2, UR4, !P0 ;  /* 0x0000000402007c0c */ /* 0x000fe2000c741270 */
[----:B------:R-:W-:Y:S01]  /*55760*/  VIADD R0, R0, UR26 ;  /* 0x0000001a00007c36 */ /* 0x000fe20008000000 */
[----:B----4-:R-:W-:Y:S01]  /*55770*/  PRMT R3, R23, 0x7632, R3 ;  /* 0x0000763217037816 */ /* 0x010fe20000000003 */
[----:B------:R-:W-:Y:S02]  /*55780*/  ULDC UR4, c[0x0][0x228] ;  /* 0x00008a0000047ab9 */ /* 0x000fe40000000800 */
[----:B------:R-:W-:-:S08]  /*55790*/  IMAD.WIDE R20, R0, 0x2, R18 ;  /* 0x0000000200147825 */ /* 0x000fd000078e0212 */
[----:B------:R0:W-:Y:S04]  /*557a0*/  @P2 STG.E.U16 desc[UR8][R20.64], R23 ;  /* 0x0000001714002986 */ /* 0x0001e8000c101508 */
[----:B0-----:R-:W4:Y:S01]  /*557b0*/  LDL.LU R23, [R1+0x3c] ;  /* 0x00003c0001177983 */ /* 0x001f220000300800 */
[----:B------:R-:W-:Y:S01]  /*557c0*/  ISETP.LT.AND P3, PT, R27, UR4, !P0 ;  /* 0x000000041b007c0c */ /* 0x000fe2000c761270 */
[----:B------:R-:W-:Y:S02]  /*557d0*/  ULDC UR4, c[0x0][0x228] ;  /* 0x00008a0000047ab9 */ /* 0x000fe40000000800 */
[----:B------:R-:W-:Y:S01]  /*557e0*/  ISETP.LT.AND P2, PT, R29, UR4, !P0 ;  /* 0x000000041d007c0c */ /* 0x000fe2000c741270 */
[----:B------:R-:W-:Y:S01]  /*557f0*/  IMAD.WIDE R20, R0, 0x2, R14 ;  /* 0x0000000200147825 */ /* 0x000fe200078e020e */
[----:B------:R-:W-:-:S08]  /*55800*/  ULDC UR4, c[0x0][0x228] ;  /* 0x00008a0000047ab9 */ /* 0x000fd00000000800 */
[----:B------:R0:W-:Y:S02]  /*55810*/  @P3 STG.E.U16 desc[UR8][R20.64], R3 ;  /* 0x0000000314003986 */ /* 0x0001e4000c101508 */
[----:B0-----:R-:W-:Y:S01]  /*55820*/  IMAD.WIDE R20, R0, 0x2, R12 ;  /* 0x0000000200147825 */ /* 0x001fe200078e020c */
[----:B------:R-:W-:Y:S01]  /*55830*/  ISETP.LT.AND P0, PT, R28, UR4, !P0 ;  /* 0x000000041c007c0c */ /* 0x000fe2000c701270 */
[----:B------:R-:W-:-:S03]  /*55840*/  ULDC UR4, c[0x0][0x22c] ;  /* 0x00008b0000047ab9 */ /* 0x000fc60000000800 */
[----:B--2---:R0:W-:Y:S01]  /*55850*/  @P2 STG.E.U16 desc[UR8][R20.64], R7 ;  /* 0x0000000714002986 */ /* 0x0041e2000c101508 */
[----:B------:R-:W-:-:S03]  /*55860*/  PRMT R3, R7, 0x7632, R3 ;  /* 0x0000763207037816 */ /* 0x000fc60000000003 */
[----:B0-----:R-:W2:Y:S01]  /*55870*/  LDL.LU R7, [R1+0x2c] ;  /* 0x00002c0001077983 */ /* 0x001ea20000300800 */
[----:B------:R-:W-:-:S03]  /*55880*/  IMAD.WIDE R20, R0, 0x2, R16 ;  /* 0x0000000200147825 */ /* 0x000fc600078e0210 */
[----:B------:R-:W2:Y:S04]  /*55890*/  LDL.LU R25, [R1+0x1c] ;  /* 0x00001c0001197983 */ /* 0x000ea80000300800 */
[----:B------:R0:W-:Y:S02]  /*558a0*/  @P0 STG.E.U16 desc[UR8][R20.64], R3 ;  /* 0x0000000314000986 */ /* 0x0001e4000c101508 */
[----:B0-----:R-:W-:-:S05]  /*558b0*/  VIADD R3, R26, 0x6 ;  /* 0x000000061a037836 */ /* 0x001fca0000000000 */
[----:B------:R-:W-:Y:S01]  /*558c0*/  ISETP.GE.AND P0, PT, R3, UR4, PT ;  /* 0x0000000403007c0c */ /* 0x000fe2000bf06270 */
[----:B------:R-:W-:-:S03]  /*558d0*/  ULDC UR4, c[0x0][0x228] ;  /* 0x00008a0000047ab9 */ /* 0x000fc60000000800 */
[----:B------:R-:W-:Y:S01]  /*558e0*/  ISETP.LT.AND P2, PT, R2, UR4, !P0 ;  /* 0x0000000402007c0c */ /* 0x000fe2000c741270 */
[----:B------:R-:W-:Y:S01]  /*558f0*/  VIADD R0, R0, UR26 ;  /* 0x0000001a00007c36 */ /* 0x000fe20008000000 */
[----:B------:R-:W-:Y:S02]  /*55900*/  ULDC UR4, c[0x0][0x228] ;  /* 0x00008a0000047ab9 */ /* 0x000fe40000000800 */
[----:B------:R-:W-:Y:S01]  /*55910*/  ISETP.LT.AND P3, PT, R27, UR4, !P0 ;  /* 0x000000041b007c0c */ /* 0x000fe2000c761270 */
[----:B------:R-:W-:Y:S01]  /*55920*/  IMAD.WIDE R20, R0, 0x2, R18 ;  /* 0x0000000200147825 */ /* 0x000fe200078e0212 */
[----:B------:R-:W-:Y:S01]  /*55930*/  ULDC UR4, c[0x0][0x228] ;  /* 0x00008a0000047ab9 */ /* 0x000fe20000000800 */
[----:B---3--:R-:W-:-:S06]  /*55940*/  PRMT R3, R24, 0x7632, R3 ;  /* 0x0000763218037816 */ /* 0x008fcc0000000003 */
[----:B------:R0:W-:Y:S01]  /*55950*/  @P2 STG.E.U16 desc[UR8][R20.64], R24 ;  /* 0x0000001814002986 */ /* 0x0001e2000c101508 */
[----:B------:R-:W-:Y:S01]  /*55960*/  ISETP.LT.AND P2, PT, R29, UR4, !P0 ;  /* 0x000000041d007c0c */ /* 0x000fe2000c741270 */
[----:B------:R-:W-:Y:S02]  /*55970*/  ULDC UR4, c[0x0][0x228] ;  /* 0x00008a0000047ab9 */ /* 0x000fe40000000800 */
[----:B0-----:R-:W3:Y:S01]  /*55980*/  LDL.LU R24, [R1+0x210] ;  /* 0x0002100001187983 */ /* 0x001ee20000300800 */
[----:B------:R-:W-:-:S05]  /*55990*/  IMAD.WIDE R20, R0, 0x2, R14 ;  /* 0x0000000200147825 */ /* 0x000fca00078e020e */
[----:B------:R0:W-:Y:S02]  /*559a0*/  @P3 STG.E.U16 desc[UR8][R20.64], R3 ;  /* 0x0000000314003986 */ /* 0x0001e4000c101508 */
[----:B0-----:R-:W-:-:S05]  /*559b0*/  IMAD.WIDE R20, R0, 0x2, R12 ;  /* 0x0000000200147825 */ /* 0x001fca00078e020c */
[----:B----4-:R0:W-:Y:S01]  /*559c0*/  @P2 STG.E.U16 desc[UR8][R20.64], R23 ;  /* 0x0000001714002986 */ /* 0x0101e2000c101508 */
[----:B------:R-:W-:-:S03]  /*559d0*/  PRMT R3, R23, 0x7632, R3 ;  /* 0x0000763217037816 */ /* 0x000fc60000000003 */
[----:B0-----:R-:W4:Y:S01]  /*559e0*/  LDL.LU R23, [R1] ;  /* 0x0000000001177983 */ /* 0x001f220000300800 */
        /* <DEDUP_REMOVED lines=12> */
[----:B------:R-:W-:-:S07]  /*55ab0*/  ULDC UR4, c[0x0][0x228] ;  /* 0x00008a0000047ab9 */ /* 0x000fce0000000800 */
[----:B--2---:R0:W-:Y:S01]  /*55ac0*/  @P2 STG.E.U16 desc[UR8][R20.64], R7 ;  /* 0x0000000714002986 */ /* 0x0041e2000c101508 */
[----:B------:R-:W-:Y:S01]  /*55ad0*/  ISETP.LT.AND P2, PT, R29, UR4, !P0 ;  /* 0x000000041d007c0c */ /* 0x000fe2000c741270 */
[----:B------:R-:W-:Y:S01]  /*55ae0*/  ULDC UR4, c[0x0][0x228] ;  /* 0x00008a0000047ab9 */ /* 0x000fe20000000800 */
[----:B------:R-:W-:Y:S02]  /*55af0*/  PRMT R3, R7, 0x7632, R3 ;  /* 0x0000763207037816 */ /* 0x000fe40000000003 */
[----:B------:R-:W-:Y:S01]  /*55b00*/  ISETP.LT.AND P0, PT, R28, UR4, !P0 ;  /* 0x000000041c007c0c */ /* 0x000fe2000c701270 */
[----:B------:R-:W-:Y:S01]  /*55b10*/  ULDC UR4, c[0x0][0x22c] ;  /* 0x00008b0000047ab9 */ /* 0x000fe20000000800 */
[C---:B0-----:R-:W-:Y:S01]  /*55b20*/  IMAD.WIDE R20, R0.reuse, 0x2, R14 ;  /* 0x0000000200147825 */ /* 0x041fe200078e020e */
[----:B------:R-:W2:Y:S04]  /*55b30*/  LDL.LU R7, [R1+0x1998] ;  /* 0x0019980001077983 */ /* 0x000ea80000300800 */
[----:B------:R0:W-:Y:S02]  /*55b40*/  @P3 STG.E.U16 desc[UR8][R20.64], R3 ;  /* 0x0000000314003986 */ /* 0x0001e4000c101508 */
[----:B0-----:R-:W-:Y:S01]  /*55b50*/  IMAD.WIDE R20, R0, 0x2, R12 ;  /* 0x0000000200147825 */ /* 0x001fe200078e020c */
[----:B------:R-:W-:-:S04]  /*55b60*/  PRMT R3, R25, 0x7632, R3 ;  /* 0x0000763219037816 */ /* 0x000fc80000000003 */
[----:B------:R0:W-:Y:S02]  /*55b70*/  @P2 STG.E.U16 desc[UR8][R20.64], R25 ;  /* 0x0000001914002986 */ /* 0x0001e4000c101508 */
[----:B0-----:R-:W-:-:S05]  /*55b80*/  IMAD.WIDE R20, R0, 0x2, R16 ;  /* 0x0000000200147825 */ /* 0x001fca00078e0210 */
        /* <DEDUP_REMOVED lines=34> */
[----:B------:R-:W-:-:S06]  /*55db0*/  PRMT R3, R4, 0x7632, R3 ;  /* 0x0000763204037816 */ /* 0x000fcc0000000003 */
[----:B------:R0:W-:Y:S01]  /*55dc0*/  @P2 STG.E.U16 desc[UR8][R20.64], R4 ;  /* 0x0000000414002986 */ /* 0x0001e2000c101508 */
[----:B------:R-:W-:Y:S01]  /*55dd0*/  ISETP.LT.AND P2, PT, R29, UR4, !P0 ;  /* 0x000000041d007c0c */ /* 0x000fe2000c741270 */
[----:B------:R-:W-:Y:S02]  /*55de0*/  ULDC UR4, c[0x0][0x228] ;  /* 0x00008a0000047ab9 */ /* 0x000fe40000000800 */
[----:B------:R-:W-:Y:S01]  /*55df0*/  ISETP.LT.AND P0, PT, R28, UR4, !P0 ;  /* 0x000000041c007c0c */ /* 0x000fe2000c701270 */
[----:B------:R-:W-:Y:S01]  /*55e00*/  ULDC UR4, c[0x0][0x22c] ;  /* 0x00008b0000047ab9 */ /* 0x000fe20000000800 */
[----:B0-----:R-:W-:-:S05]  /*55e10*/  IMAD.WIDE R20, R0, 0x2, R14 ;  /* 0x0000000200147825 */ /* 0x001fca00078e020e */
        /* <DEDUP_REMOVED lines=14> */
[----:B------:R-:W-:Y:S02]  /*55f00*/  ULDC UR4, c[0x0][0x228] ;  /* 0x00008a0000047ab9 */ /* 0x000fe40000000800 */
[----:B------:R-:W-:Y:S01]  /*55f10*/  ISETP.LT.AND P4, PT, R29, UR4, !P0 ;  /* 0x000000041d007c0c */ /* 0x000fe2000c781270 */
[----:B------:R-:W-:-:S04]  /*55f20*/  ULDC UR4, c[0x0][0x228] ;  /* 0x00008a0000047ab9 */ /* 0x000fc80000000800 */
[----:B---3--:R0:W-:Y:S01]  /*55f30*/  @P2 STG.E.U16 desc[UR8][R20.64], R24 ;  /* 0x0000001814002986 */ /* 0x0081e2000c101508 */
[----:B------:R-:W-:Y:S02]  /*55f40*/  PRMT R3, R24, 0x7632, R3 ;  /* 0x0000763218037816 */ /* 0x000fe40000000003 */
[----:B------:R-:W-:Y:S01]  /*55f50*/  ISETP.LT.AND P2, PT, R28, UR4, !P0 ;  /* 0x000000041c007c0c */ /* 0x000fe2000c741270 */
[----:B------:R-:W-:Y:S01]  /*55f60*/  ULDC UR4, c[0x0][0x22c] ;  /* 0x00008b0000047ab9 */ /* 0x000fe20000000800 */
[----:B0-----:R-:W-:-:S05]  /*55f70*/  IMAD.WIDE R20, R0, 0x2, R14 ;  /* 0x0000000200147825 */ /* 0x001fca00078e020e */
[----:B------:R0:W-:Y:S02]  /*55f80*/  @P3 STG.E.U16 desc[UR8][R20.64], R3 ;  /* 0x0000000314003986 */ /* 0x0001e4000c101508 */
[----:B0-----:R-:W-:Y:S02]  /*55f90*/  VIADD R3, R26, 0xb ;  /* 0x0000000b1a037836 */ /* 0x001fe40000000000 */
[----:B------:R-:W-:-:S03]  /*55fa0*/  IMAD.WIDE R20, R0, 0x2, R12 ;  /* 0x0000000200147825 */ /* 0x000fc600078e020c */
[----:B------:R-:W-:Y:S01]  /*55fb0*/  ISETP.GE.AND P0, PT, R3, UR4, PT ;  /* 0x0000000403007c0c */ /* 0x000fe2000bf06270 */
[----:B------:R-:W-:Y:S01]  /*55fc0*/  ULDC UR4, c[0x0][0x228] ;  /* 0x00008a0000047ab9 */ /* 0x000fe20000000800 */
[----:B----4-:R0:W-:Y:S01]  /*55fd0*/  @P4 STG.E.U16 desc[UR8][R20.64], R23 ;  /* 0x0000001714004986 */ /* 0x0101e2000c101508 */
[----:B------:R-:W-:-:S03]  /*55fe0*/  PRMT R3, R23, 0x7632, R3 ;  /* 0x0000763217037816 */ /* 0x000fc60000000003 */
[----:B0-----:R-:W3:Y:S04]  /*55ff0*/  LDL.LU R23, [R1+0x218] ;  /* 0x0002180001177983 */ /* 0x001ee80000300800 */
[----:B------:R-:W4:Y:S01]  /*56000*/  LDL.LU R24, [R1+0x8] ;  /* 0x0000080001187983 */ /* 0x000f220000300800 */
[----:B------:R-:W-:Y:S01]  /*56010*/  ISETP.LT.AND P3, PT, R2, UR4, !P0 ;  /* 0x0000000402007c0c */ /* 0x000fe2000c761270 */
[----:B------:R-:W-:Y:S01]  /*56020*/  IMAD.WIDE R20, R0, 0x2, R16 ;  /* 0x0000000200147825 */ /* 0x000fe200078e0210 */
[----:B------:R-:W-:-:S03]  /*56030*/  ULDC UR4, c[0x0][0x228] ;  /* 0x00008a0000047ab9 */ /* 0x000fc60000000800 */
[----:B------:R-:W-:Y:S01]  /*56040*/  VIADD R0, R0, UR26 ;  /* 0x0000001a00007c36 */ /* 0x000fe20008000000 */
[----:B------:R-:W-:Y:S01]  /*56050*/  ISETP.LT.AND P4, PT, R27, UR4, !P0 ;  /* 0x000000041b007c0c */ /* 0x000fe2000c781270 */
[----:B------:R0:W-:Y:S01]  /*56060*/  @P2 STG.E.U16 desc[UR8][R20.64], R3 ;  /* 0x0000000314002986 */ /* 0x0001e2000c101508 */
[----:B------:R-:W-:Y:S01]  /*56070*/  ULDC UR4, c[0x0][0x228] ;  /* 0x00008a0000047ab9 */ /* 0x000fe20000000800 */
[----:B------:R-:W-:Y:S01]  /*56080*/  VIADD R8, R26, 0xc ;  /* 0x0000000c1a087836 */ /* 0x000fe20000000000 */
[----:B------:R-:W-:Y:S01]  /*56090*/  ISETP.LT.AND P5, PT, R29, UR4, !P0 ;  /* 0x000000041d007c0c */ /* 0x000fe2000c7a1270 */
[----:B------:R-:W-:Y:S01]  /*560a0*/  ULDC UR4, c[0x0][0x22c] ;  /* 0x00008b0000047ab9 */ /* 0x000fe20000000800 */
[----:B0-----:R-:W-:Y:S01]  /*560b0*/  IMAD.WIDE R20, R0, 0x2, R18 ;  /* 0x0000000200147825 */ /* 0x001fe200078e0212 */
[----:B------:R-:W-:-:S04]  /*560c0*/  PRMT R3, R5, 0x7632, R3 ;  /* 0x0000763205037816 */ /* 0x000fc80000000003 */
[----:B------:R0:W-:Y:S01]  /*560d0*/  @P3 STG.E.U16 desc[UR8][R20.64], R5 ;  /* 0x0000000514003986 */ /* 0x0001e2000c101508 */
[----:B------:R-:W-:Y:S01]  /*560e0*/  ISETP.GE.AND P2, PT, R8, UR4, PT ;  /* 0x0000000408007c0c */ /* 0x000fe2000bf46270 */
[----:B------:R-:W-:Y:S02]  /*560f0*/  ULDC UR4, c[0x0][0x228] ;  /* 0x00008a0000047ab9 */ /* 0x000fe40000000800 */
[----:B------:R-:W-:Y:S01]  /*56100*/  ISETP.LT.AND P3, PT, R28, UR4, !P0 ;  /* 0x000000041c007c0c */ /* 0x000fe2000c761270 */
[----:B------:R-:W-:Y:S01]  /*56110*/  ULDC UR4, c[0x0][0x228] ;  /* 0x00008a0000047ab9 */ /* 0x000fe20000000800 */
[----:B0-----:R-:W-:-:S05]  /*56120*/  IMAD.WIDE R4, R0, 0x2, R14 ;  /* 0x0000000200047825 */ /* 0x001fca00078e020e */
[----:B------:R0:W-:Y:S01]  /*56130*/  @P4 STG.E.U16 desc[UR8][R4.64], R3 ;  /* 0x0000000304004986 */ /* 0x0001e2000c101508 */
[----:B------:R-:W-:Y:S01]  /*56140*/  ISETP.LT.AND P4, PT, R2, UR6, !P2 ;  /* 0x0000000602007c0c */ /* 0x000fe2000d781270 */
[----:B------:R-:W-:Y:S01]  /*56150*/  VIADD R21, R26, 0xd ;  /* 0x0000000d1a157836 */ /* 0x000fe20000000000 */
[----:B------:R-:W-:Y:S01]  /*56160*/  PRMT R20, R9, 0x7632, R20 ;  /* 0x0000763209147816 */ /* 0x000fe20000000014 */
[----:B------:R-:W-:Y:S01]  /*56170*/  ULDC UR6, c[0x0][0x228] ;  /* 0x00008a0000067ab9 */ /* 0x000fe20000000800 */
[----:B0-----:R-:W-:-:S04]  /*56180*/  IMAD.WIDE R4, R0, 0x2, R12 ;  /* 0x0000000200047825 */ /* 0x001fc800078e020c */
[C---:B------:R-:W-:Y:S01]  /*56190*/  VIADD R3, R0.reuse, UR26 ;  /* 0x0000001a00037c36 */ /* 0x040fe20008000000 */
[----:B------:R0:W-:Y:S02]  /*561a0*/  @P5 STG.E.U16 desc[UR8][R4.64], R9 ;  /* 0x0000000904005986 */ /* 0x0001e4000c101508 */
[----:B0-----:R-:W-:-:S04]  /*561b0*/  IMAD.WIDE R4, R0, 0x2, R16 ;  /* 0x0000000200047825 */ /* 0x001fc800078e0210 */
[----:B------:R-:W-:Y:S01]  /*561c0*/  IMAD.WIDE R8, R3, 0x2, R18 ;  /* 0x0000000203087825 */ /* 0x000fe200078e0212 */
[----:B------:R0:W-:Y:S01]  /*561d0*/  @P3 STG.E.U16 desc[UR8][R4.64], R20 ;  /* 0x0000001404003986 */ /* 0x0001e2000c101508 */
[----:B------:R-:W-:Y:S01]  /*561e0*/  ISETP.LT.AND P5, PT, R27, UR4, !P2 ;  /* 0x000000041b007c0c */ /* 0x000fe2000d7a1270 */
[----:B------:R-:W-:Y:S02]  /*561f0*/  ULDC UR4, c[0x0][0x22c] ;  /* 0x00008b0000047ab9 */ /* 0x000fe40000000800 */
[----:B------:R-:W-:Y:S01]  /*56200*/  ISETP.GE.AND P0, PT, R21, UR4, PT ;  /* 0x0000000415007c0c */ /* 0x000fe2000bf06270 */
[----:B------:R-:W-:Y:S01]  /*56210*/  ULDC UR4, c[0x0][0x228] ;  /* 0x00008a0000047ab9 */ /* 0x000fe20000000800 */
[----:B0-----:R-:W-:Y:S01]  /*56220*/  IMAD.WIDE R4, R3, 0x2, R14 ;  /* 0x0000000203047825 */ /* 0x001fe200078e020e */
[----:B---3--:R0:W-:Y:S01]  /*56230*/  @P4 STG.E.U16 desc[UR8][R8.64], R23 ;  /* 0x0000001708004986 */ /* 0x0081e2000c101508 */
[----:B------:R-:W-:-:S03]  /*56240*/  PRMT R0, R23, 0x7632, R0 ;  /* 0x0000763217007816 */ /* 0x000fc60000000000 */
[----:B0-----:R-:W3:Y:S04]  /*56250*/  LDL.LU R23, [R1+0x21c] ;  /* 0x00021c0001177983 */ /* 0x001ee80000300800 */
[----:B------:R-:W3:Y:S01]  /*56260*/  LDL.LU R25, [R1+0xc] ;  /* 0x00000c0001197983 */ /* 0x000ee20000300800 */
[----:B------:R-:W-:Y:S01]  /*56270*/  ISETP.LT.AND P4, PT, R29, UR4, !P2 ;  /* 0x000000041d007c0c */ /* 0x000fe2000d781270 */
[----:B------:R-:W-:Y:S02]  /*56280*/  ULDC UR4, c[0x0][0x228] ;  /* 0x00008a0000047ab9 */ /* 0x000fe40000000800 */
[----:B------:R0:W-:Y:S01]  /*56290*/  @P5 STG.E.U16 desc[UR8][R4.64], R0 ;  /* 0x0000000004005986 */ /* 0x0001e2000c101508 */
[----:B----4-:R-:W-:Y:S01]  /*562a0*/  PRMT R20, R24, 0x7632, R20 ;  /* 0x0000763218147816 */ /* 0x010fe20000000014 */
[----:B0-----:R-:W-:-:S08]  /*562b0*/  IMAD.WIDE R4, R3, 0x2, R12 ;  /* 0x0000000203047825 */ /* 0x001fd000078e020c */
[----:B------:R0:W-:Y:S04]  /*562c0*/  @P4 STG.E.U16 desc[UR8][R4.64], R24 ;  /* 0x0000001804004986 */ /* 0x0001e8000c101508 */
[----:B0-----:R-:W4:Y:S01]  /*562d0*/  LDL.LU R24, [R1+0x140] ;  /* 0x0001400001187983 */ /* 0x001f220000300800 */
[----:B------:R-:W-:Y:S01]  /*562e0*/  ISETP.LT.AND P2, PT, R28, UR6, !P2 ;  /* 0x000000061c007c0c */ /* 0x000fe2000d741270 */
[----:B------:R-:W-:Y:S01]  /*562f0*/  ULDC UR6, c[0x0][0x228] ;  /* 0x00008a0000067ab9 */ /* 0x000fe20000000800 */
[----:B------:R-:W-:Y:S01]  /*56300*/  ISETP.LT.AND P3, PT, R2, UR4, !P0 ;  /* 0x0000000402007c0c */ /* 0x000fe2000c761270 */
[----:B------:R-:W-:Y:S01]  /*56310*/  IMAD.WIDE R8, R3, 0x2, R16 ;  /* 0x0000000203087825 */ /* 0x000fe200078e0210 */
[----:B------:R-:W-:Y:S01]  /*56320*/  ISETP.LT.AND P5, PT, R27, UR6, !P0 ;  /* 0x000000061b007c0c */ /* 0x000fe2000c7a1270 */
[----:B------:R-:W-:Y:S01]  /*56330*/  ULDC UR4, c[0x0][0x22c] ;  /* 0x00008b0000047ab9 */ /* 0x000fe20000000800 */
[----:B------:R-:W-:Y:S01]  /*56340*/  ISETP.LT.AND P6, PT, R29, UR10, !P0 ;  /* 0x0000000a1d007c0c */ /* 0x000fe2000c7c1270 */
[----:B------:R-:W-:Y:S01]  /*56350*/  VIADD R0, R3, UR26 ;  /* 0x0000001a03007c36 */ /* 0x000fe20008000000 */
[----:B------:R-:W-:Y:S01]  /*56360*/  PRMT R22, R6, 0x7632, R22 ;  /* 0x0000763206167816 */ /* 0x000fe20000000016 */
[----:B------:R-:W-:Y:S01]  /*56370*/  VIADD R3, R26, 0xe ;  /* 0x0000000e1a037836 */ /* 0x000fe20000000000 */
[----:B------:R-:W-:Y:S01]  /*56380*/  ULDC UR6, c[0x0][0x228] ;  /* 0x00008a0000067ab9 */ /* 0x000fe20000000800 */
[----:B------:R-:W-:Y:S01]  /*56390*/  IMAD.WIDE R4, R0, 0x2, R18 ;  /* 0x0000000200047825 */ /* 0x000fe200078e0212 */
[----:B------:R-:W-:Y:S01]  /*563a0*/  ULDC UR10, c[0x0][0x228] ;  /* 0x00008a00000a7ab9 */ /* 0x000fe20000000800 */
[----:B------:R0:W-:Y:S01]  /*563b0*/  @P2 STG.E.U16 desc[UR8][R8.64], R20 ;  /* 0x0000001408002986 */ /* 0x0001e2000c101508 */
[----:B------:R-:W-:-:S02]  /*563c0*/  ISETP.GE.AND P4, PT, R3, UR4, PT ;  /* 0x0000000403007c0c */ /* 0x000fc4000bf86270 */
[----:B------:R-:W-:Y:S01]  /*563d0*/  ISETP.LT.AND P0, PT, R28, UR6, !P0 ;  /* 0x000000061c007c0c */ /* 0x000fe2000c701270 */
[----:B------:R1:W-:Y:S01]  /*563e0*/  @P3 STG.E.U16 desc[UR8][R4.64], R6 ;  /* 0x0000000604003986 */ /* 0x0003e2000c101508 */
[C---:B0-----:R-:W-:Y:S01]  /*563f0*/  IMAD.WIDE R8, R0.reuse, 0x2, R14 ;  /* 0x0000000200087825 */ /* 0x041fe200078e020e */
[----:B------:R-:W-:Y:S01]  /*56400*/  ULDC UR6, c[0x0][0x22c] ;  /* 0x00008b0000067ab9 */ /* 0x000fe20000000800 */
[----:B------:R-:W-:Y:S02]  /*56410*/  ULDC UR4, c[0x0][0x22c] ;  /* 0x00008b0000047ab9 */ /* 0x000fe40000000800 */
[----:B------:R-:W-:Y:S01]  /*56420*/  IMAD.WIDE R20, R0, 0x2, R12 ;  /* 0x0000000200147825 */ /* 0x000fe200078e020c */
[----:B------:R0:W-:Y:S01]  /*56430*/  @P5 STG.E.U16 desc[UR8][R8.64], R22 ;  /* 0x0000001608005986 */ /* 0x0001e2000c101508 */
[----:B------:R-:W-:Y:S01]  /*56440*/  ISETP.LT.AND P5, PT, R2, UR10, !P4 ;  /* 0x0000000a02007c0c */ /* 0x000fe2000e7a1270 */
[----:B------:R-:W-:Y:S02]  /*56450*/  ULDC UR10, c[0x0][0x228] ;  /* 0x00008a00000a7ab9 */ /* 0x000fe40000000800 */
[----:B------:R2:W-:Y:S01]  /*56460*/  @P6 STG.E.U16 desc[UR8][R20.64], R10 ;  /* 0x0000000a14006986 */ /* 0x0005e2000c101508 */
[----:B------:R-:W-:Y:S01]  /*56470*/  ISETP.LT.AND P6, PT, R27, UR12, !P4 ;  /* 0x0000000c1b007c0c */ /* 0x000fe2000e7c1270 */
[----:B------:R-:W-:Y:S01]  /*56480*/  VIADD R3, R0, UR26 ;  /* 0x0000001a00037c36 */ /* 0x000fe20008000000 */
[----:B-1----:R-:W-:Y:S01]  /*56490*/  PRMT R6, R10, 0x7632, R6 ;  /* 0x000076320a067816 */ /* 0x002fe20000000006 */
[----:B------:R-:W-:Y:S01]  /*564a0*/  IMAD.WIDE R4, R0, 0x2, R16 ;  /* 0x0000000200047825 */ /* 0x000fe200078e0210 */
[----:B------:R-:W-:-:S03]  /*564b0*/  ULDC UR12, c[0x0][0x228] ;  /* 0x00008a00000c7ab9 */ /* 0x000fc60000000800 */
[C---:B0-----:R-:W-:Y:S02]  /*564c0*/  VIADD R22, R26.reuse, 0xf ;  /* 0x0000000f1a167836 */ /* 0x041fe40000000000 */
[----:B--2---:R-:W-:Y:S02]  /*564d0*/  VIADD R10, R26, 0x10 ;  /* 0x000000101a0a7836 */ /* 0x004fe40000000000 */
[C---:B------:R-:W-:Y:S01]  /*564e0*/  IMAD.WIDE R8, R3.reuse, 0x2, R18 ;  /* 0x0000000203087825 */ /* 0x040fe200078e0212 */
[----:B------:R-:W-:Y:S01]  /*564f0*/  ISETP.GE.AND P3, PT, R22, UR4, PT ;  /* 0x0000000416007c0c */ /* 0x000fe2000bf66270 */
[----:B------:R0:W-:Y:S01]  /*56500*/  @P0 STG.E.U16 desc[UR8][R4.64], R6 ;  /* 0x0000000604000986 */ /* 0x0001e2000c101508 */
[----:B------:R-:W-:Y:S01]  /*56510*/  ISETP.GE.AND P2, PT, R10, UR6, PT ;  /* 0x000000060a007c0c */ /* 0x000fe2000bf46270 */
[----:B------:R-:W-:Y:S01]  /*56520*/  IMAD.WIDE R20, R3, 0x2, R14 ;  /* 0x0000000203147825 */ /* 0x000fe200078e020e */
[----:B------:R-:W-:Y:S01]  /*56530*/  ULDC UR6, c[0x0][0x228] ;  /* 0x00008a0000067ab9 */ /* 0x000fe20000000800 */
[----:B------:R-:W-:Y:S01]  /*56540*/  ULDC UR4, c[0x0][0x248] ;  /* 0x0000920000047ab9 */ /* 0x000fe20000000800 */
[----:B------:R-:W-:Y:S01]  /*56550*/  ISETP.LT.AND P0, PT, R29, UR6, !P4 ;  /* 0x000000061d007c0c */ /* 0x000fe2000e701270 */
[----:B------:R-:W-:Y:S01]  /*56560*/  ULDC UR6, c[0x0][0x228] ;  /* 0x00008a0000067ab9 */ /* 0x000fe20000000800 */
[----:B------:R-:W-:Y:S01]  /*56570*/  ISETP.LT.AND P4, PT, R28, UR10, !P4 ;  /* 0x0000000a1c007c0c */ /* 0x000fe2000e781270 */
[----:B------:R-:W-:Y:S01]  /*56580*/  ULDC UR10, c[0x0][0x228] ;  /* 0x00008a00000a7ab9 */ /* 0x000fe20000000800 */
[----:B------:R-:W-:Y:S01]  /*56590*/  PRMT R10, R7, 0x7632, R10 ;  /* 0x00007632070a7816 */ /* 0x000fe2000000000a */
[----:B0-----:R-:W-:-:S04]  /*565a0*/  IMAD.WIDE R4, R3, 0x2, R12 ;  /* 0x0000000203047825 */ /* 0x001fc800078e020c */
[----:B------:R-:W-:Y:S01]  /*565b0*/  VIADD R6, R26, 0x11 ;  /* 0x000000111a067836 */ /* 0x000fe20000000000 */
[----:B---3--:R-:W-:Y:S01]  /*565c0*/  PRMT R0, R23, 0x7632, R0 ;  /* 0x0000763217007816 */ /* 0x008fe20000000000 */
[----:B------:R0:W-:Y:S01]  /*565d0*/  @P5 STG.E.U16 desc[UR8][R8.64], R23 ;  /* 0x0000001708005986 */ /* 0x0001e2000c101508 */
[----:B------:R-:W-:Y:S01]  /*565e0*/  ISETP.LT.AND P5, PT, R2, UR12, !P3 ;  /* 0x0000000c02007c0c */ /* 0x000fe2000dfa1270 */
[----:B------:R-:W-:Y:S02]  /*565f0*/  ULDC UR12, c[0x0][0x228] ;  /* 0x00008a00000c7ab9 */ /* 0x000fe40000000800 */
[----:B------:R1:W-:Y:S01]  /*56600*/  @P6 STG.E.U16 desc[UR8][R20.64], R0 ;  /* 0x0000000014006986 */ /* 0x0003e2000c101508 */
[----:B------:R-:W-:Y:S01]  /*56610*/  ISETP.LT.AND P6, PT, R27, UR14, !P3 ;  /* 0x0000000e1b007c0c */ /* 0x000fe2000dfc1270 */
[----:B------:R-:W-:Y:S01]  /*56620*/  ULDC UR14, c[0x0][0x228] ;  /* 0x00008a00000e7ab9 */ /* 0x000fe20000000800 */
[----:B0-----:R-:W-:-:S04]  /*56630*/  IMAD.WIDE R8, R3, 0x2, R16 ;  /* 0x0000000203087825 */ /* 0x001fc800078e0210 */
[----:B-1----:R-:W-:Y:S01]  /*56640*/  VIADD R0, R3, UR4 ;  /* 0x0000000403007c36 */ /* 0x002fe20008000000 */
[----:B------:R-:W-:Y:S01]  /*56650*/  PRMT R3, R25, 0x7632, R3 ;  /* 0x0000763219037816 */ /* 0x000fe20000000003 */
[----:B------:R0:W-:Y:S01]  /*56660*/  @P0 STG.E.U16 desc[UR8][R4.64], R25 ;  /* 0x0000001904000986 */ /* 0x0001e2000c101508 */
[----:B------:R-:W-:Y:S01]  /*56670*/  ULDC UR4, c[0x0][0x22c] ;  /* 0x00008b0000047ab9 */ /* 0x000fe20000000800 */
[----:B------:R-:W-:-:S04]  /*56680*/  IMAD.WIDE R20, R0, 0x2, R18 ;  /* 0x0000000200147825 */ /* 0x000fc800078e0212 */
[C---:B------:R-:W-:Y:S01]  /*56690*/  IMAD.WIDE R22, R0.reuse, 0x2, R14 ;  /* 0x0000000200167825 */ /* 0x040fe200078e020e */
[----:B------:R-:W-:Y:S04]  /*566a0*/  @P4 STG.E.U16 desc[UR8][R8.64], R3 ;  /* 0x0000000308004986 */ /* 0x000fe8000c101508 */
[----:B------:R-:W-:Y:S04]  /*566b0*/  @P5 STG.E.U16 desc[UR8][R20.64], R7 ;  /* 0x0000000714005986 */ /* 0x000fe8000c101508 */
[----:B0-----:R-:W2:Y:S01]  /*566c0*/  LDL.LU R25, [R1+0x120] ;  /* 0x0001200001197983 */ /* 0x001ea20000300800 */
[----:B------:R-:W-:Y:S01]  /*566d0*/  ISETP.LT.AND P4, PT, R29, UR6, !P3 ;  /* 0x000000061d007c0c */ /* 0x000fe2000df81270 */
[----:B------:R-:W-:-:S02]  /*566e0*/  IMAD.WIDE R4, R0, 0x2, R12 ;  /* 0x0000000200047825 */ /* 0x000fc400078e020c */
[----:B------:R-:W-:Y:S04]  /*566f0*/  @P6 STG.E.U16 desc[UR8][R22.64], R10 ;  /* 0x0000000a16006986 */ /* 0x000fe8000c101508 */
[----:B------:R0:W-:Y:S01]  /*56700*/  STL [R1+0x1980], R23 ;  /* 0x0019801701007387 */ /* 0x0001e20000100800 */
[----:B------:R-:W-:Y:S01]  /*56710*/  ISETP.LT.AND P3, PT, R28, UR10, !P3 ;  /* 0x0000000a1c007c0c */ /* 0x000fe2000df61270 */
[----:B------:R-:W-:Y:S01]  /*56720*/  ULDC UR6, c[0x0][0x228] ;  /* 0x00008a0000067ab9 */ /* 0x000fe20000000800 */
[----:B------:R-:W-:Y:S01]  /*56730*/  ISETP.LT.AND P5, PT, R2, UR12, !P2 ;  /* 0x0000000c02007c0c */ /* 0x000fe2000d7a1270 */
[----:B------:R-:W-:Y:S01]  /*56740*/  ULDC UR10, c[0x0][0x228] ;  /* 0x00008a00000a7ab9 */ /* 0x000fe20000000800 */
[----:B------:R-:W-:Y:S01]  /*56750*/  ISETP.GE.AND P0, PT, R6, UR4, PT ;  /* 0x0000000406007c0c */ /* 0x000fe2000bf06270 */
[----:B------:R-:W-:Y:S01]  /*56760*/  ULDC UR4, c[0x0][0x248] ;  /* 0x0000920000047ab9 */ /* 0x000fe20000000800 */
[----:B------:R-:W-:Y:S01]  /*56770*/  ISETP.LT.AND P6, PT, R27, UR14, !P2 ;  /* 0x0000000e1b007c0c */ /* 0x000fe2000d7c1270 */
[----:B0-----:R-:W3:Y:S01]  /*56780*/  LDL.LU R23, [R1+0x130] ;  /* 0x0001300001177983 */ /* 0x001ee20000300800 */
[----:B------:R-:W-:Y:S01]  /*56790*/  VIADD R3, R0, UR4 ;  /* 0x0000000400037c36 */ /* 0x000fe20008000000 */
[----:B----4-:R-:W-:Y:S01]  /*567a0*/  PRMT R22, R24, 0x7632, R22 ;  /* 0x0000763218167816 */ /* 0x010fe20000000016 */
[----:B------:R-:W-:Y:S01]  /*567b0*/  IMAD.WIDE R6, R0, 0x2, R16 ;  /* 0x0000000200067825 */ /* 0x000fe200078e0210 */
[----:B------:R-:W-:Y:S01]  /*567c0*/  PRMT R0, R11, 0x7632, R0 ;  /* 0x000076320b007816 */ /* 0x000fe20000000000 */
[----:B------:R-:W-:Y:S01]  /*567d0*/  @P4 STG.E.U16 desc[UR8][R4.64], R11 ;  /* 0x0000000b04004986 */ /* 0x000fe2000c101508 */
[----:B------:R-:W-:Y:S01]  /*567e0*/  ULDC UR12, c[0x0][0x228] ;  /* 0x00008a00000c7ab9 */ /* 0x000fe20000000800 */
[----:B------:R-:W-:Y:S01]  /*567f0*/  IMAD.WIDE R8, R3, 0x2, R18 ;  /* 0x0000000203087825 */ /* 0x000fe200078e0212 */
[----:B------:R-:W-:Y:S01]  /*56800*/  ULDC UR4, c[0x0][0x22c] ;  /* 0x00008b0000047ab9 */ /* 0x000fe20000000800 */
[----:B------:R-:W-:-:S02]  /*56810*/  ULDC UR14, c[0x0][0x228] ;  /* 0x00008a00000e7ab9 */ /* 0x000fc40000000800 */
[----:B------:R-:W-:Y:S01]  /*56820*/  IMAD.WIDE R20, R3, 0x2, R14 ;  /* 0x0000000203147825 */ /* 0x000fe200078e020e */
[----:B------:R-:W-:Y:S04]  /*56830*/  @P3 STG.E.U16 desc[UR8][R6.64], R0 ;  /* 0x0000000006003986 */ /* 0x000fe8000c101508 */
[----:B------:R0:W-:Y:S04]  /*56840*/  @P5 STG.E.U16 desc[UR8][R8.64], R24 ;  /* 0x0000001808005986 */ /* 0x0001e8000c101508 */
[----:B------:R1:W-:Y:S04]  /*56850*/  @P6 STG.E.U16 desc[UR8][R20.64], R22 ;  /* 0x0000001614006986 */ /* 0x0003e8000c101508 */
[----:B0-----:R-:W4:Y:S04]  /*56860*/  LDL.LU R24, [R1+0x144] ;  /* 0x0001440001187983 */ /* 0x001f280000300800 */
[----:B-1----:R-:W4:Y:S01]  /*56870*/  LDL.LU R22, [R1+0x110] ;  /* 0x0001100001167983 */ /* 0x002f220000300800 */
[----:B------:R-:W-:Y:S01]  /*56880*/  ISETP.LT.AND P3, PT, R29, UR6, !P2 ;  /* 0x000000061d007c0c */ /* 0x000fe2000d761270 */
[----:B------:R-:W-:Y:S01]  /*56890*/  VIADD R10, R26, 0x12 ;  /* 0x000000121a0a7836 */ /* 0x000fe20000000000 */
[----:B------:R-:W-:Y:S01]  /*568a0*/  ISETP.LT.AND P2, PT, R28, UR10, !P2 ;  /* 0x0000000a1c007c0c */ /* 0x000fe2000d741270 */
[C---:B------:R-:W-:Y:S01]  /*568b0*/  IMAD.WIDE R4, R3.reuse, 0x2, R12 ;  /* 0x0000000203047825 */ /* 0x040fe200078e020c */
[----:B------:R-:W-:Y:S01]  /*568c0*/  ISETP.LT.AND P5, PT, R2, UR12, !P0 ;  /* 0x0000000c02007c0c */ /* 0x000fe2000c7a1270 */
[----:B------:R-:W-:Y:S01]  /*568d0*/  ULDC UR6, c[0x0][0x228] ;  /* 0x00008a0000067ab9 */ /* 0x000fe20000000800 */
[----:B------:R-:W-:Y:S01]  /*568e0*/  ISETP.GE.AND P4, PT, R10, UR4, PT ;  /* 0x000000040a007c0c */ /* 0x000fe2000bf86270 */
[----:B------:R-:W-:Y:S01]  /*568f0*/  ULDC UR4, c[0x0][0x248] ;  /* 0x0000920000047ab9 */ /* 0x000fe20000000800 */
[----:B------:R-:W-:Y:S01]  /*56900*/  IMAD.WIDE R6, R3, 0x2, R16 ;  /* 0x0000000203067825 */ /* 0x000fe200078e0210 */
[----:B------:R-:W-:Y:S01]  /*56910*/  ISETP.LT.AND P6, PT, R27, UR14, !P0 ;  /* 0x0000000e1b007c0c */ /* 0x000fe2000c7c1270 */
[----:B------:R-:W-:Y:S01]  /*56920*/  ULDC UR10, c[0x0][0x228] ;  /* 0x00008a00000a7ab9 */ /* 0x000fe20000000800 */
[----:B------:R-:W-:Y:S01]  /*56930*/  ULDC UR12, c[0x0][0x228] ;  /* 0x00008a00000c7ab9 */ /* 0x000fe20000000800 */
[----:B------:R-:W-:Y:S01]  /*56940*/  VIADD R0, R3, UR4 ;  /* 0x0000000403007c36 */ /* 0x000fe20008000000 */
[----:B------:R-:W-:Y:S01]  /*56950*/  ULDC UR4, c[0x0][0x22c] ;  /* 0x00008b0000047ab9 */ /* 0x000fe20000000800 */
[----:B------:R-:W-:Y:S01]  /*56960*/  VIADD R20, R26, 0x13 ;  /* 0x000000131a147836 */ /* 0x000fe20000000000 */
[----:B------:R-:W-:Y:S01]  /*56970*/  ULDC UR14, c[0x0][0x228] ;  /* 0x00008a00000e7ab9 */ /* 0x000fe20000000800 */
[----:B------:R-:W-:-:S04]  /*56980*/  IMAD.WIDE R8, R0, 0x2, R18 ;  /* 0x0000000200087825 */ /* 0x000fc800078e0212 */
[----:B------:R-:W-:Y:S01]  /*56990*/  IMAD.WIDE R10, R0, 0x2, R14 ;  /* 0x00000002000a7825 */ /* 0x000fe200078e020e */
[----:B--2---:R-:W-:Y:S02]  /*569a0*/  PRMT R21, R25, 0x7632, R21 ;  /* 0x0000763219157816 */ /* 0x004fe40000000015 */
[----:B---3--:R-:W-:Y:S01]  /*569b0*/  PRMT R3, R23, 0x7632, R3 ;  /* 0x0000763217037816 */ /* 0x008fe20000000003 */
[----:B------:R0:W-:Y:S04]  /*569c0*/  @P3 STG.E.U16 desc[UR8][R4.64], R23 ;  /* 0x0000001704003986 */ /* 0x0001e8000c101508 */
[----:B------:R-:W-:Y:S01]  /*569d0*/  @P2 STG.E.U16 desc[UR8][R6.64], R3 ;  /* 0x0000000306002986 */ /* 0x000fe2000c101508 */
[----:B------:R-:W-:Y:S01]  /*569e0*/  ISETP.LT.AND P2, PT, R29, UR6, !P0 ;  /* 0x000000061d007c0c */ /* 0x000fe2000c741270 */
[----:B------:R-:W-:-:S02]  /*569f0*/  ULDC UR6, c[0x0][0x228] ;  /* 0x00008a0000067ab9 */ /* 0x000fc40000000800 */
[----:B0-----:R-:W2:Y:S04]  /*56a00*/  LDL.LU R23, [R1+0x134] ;  /* 0x0001340001177983 */ /* 0x001ea80000300800 */
[----:B------:R0:W-:Y:S01]  /*56a10*/  @P5 STG.E.U16 desc[UR8][R8.64], R25 ;  /* 0x0000001908005986 */ /* 0x0001e2000c101508 */
[----:B------:R-:W-:Y:S01]  /*56a20*/  ISETP.LT.AND P0, PT, R28, UR10, !P0 ;  /* 0x0000000a1c007c0c */ /* 0x000fe2000c701270 */
[----:B------:R-:W-:Y:S01]  /*56a30*/  IMAD.WIDE R4, R0, 0x2, R12 ;  /* 0x0000000200047825 */ /* 0x000fe200078e020c */
[----:B------:R-:W-:Y:S02]  /*56a40*/  ISETP.LT.AND P5, PT, R2, UR12, !P4 ;  /* 0x0000000c02007c0c */ /* 0x000fe4000e7a1270 */
[----:B------:R-:W-:Y:S01]  /*56a50*/  ISETP.GE.AND P3, PT, R20, UR4, PT ;  /* 0x0000000414007c0c */ /* 0x000fe2000bf66270 */
[----:B------:R-:W-:Y:S01]  /*56a60*/  ULDC UR4, c[0x0][0x248] ;  /* 0x0000920000047ab9 */ /* 0x000fe20000000800 */
[----:B0-----:R-:W3:Y:S01]  /*56a70*/  LDL.LU R25, [R1+0x124] ;  /* 0x0001240001197983 */ /* 0x001ee20000300800 */
[C---:B------:R-:W-:Y:S01]  /*56a80*/  VIADD R3, R0.reuse, UR4 ;  /* 0x0000000400037c36 */ /* 0x040fe20008000000 */
[----:B------:R-:W-:Y:S01]  /*56a90*/  ULDC UR10, c[0x0][0x228] ;  /* 0x00008a00000a7ab9 */ /* 0x000fe20000000800 */
[----:B------:R-:W-:Y:S01]  /*56aa0*/  IMAD.WIDE R6, R0, 0x2, R16 ;  /* 0x0000000200067825 */ /* 0x000fe200078e0210 */
[----:B------:R-:W-:Y:S01]  /*56ab0*/  @P6 STG.E.U16 desc[UR8][R10.64], R21 ;  /* 0x000000150a006986 */ /* 0x000fe2000c101508 */
[----:B----4-:R-:W-:Y:S01]  /*56ac0*/  PRMT R0, R22, 0x7632, R0 ;  /* 0x0000763216007816 */ /* 0x010fe20000000000 */
[----:B------:R-:W-:Y:S01]  /*56ad0*/  ULDC UR12, c[0x0][0x228] ;  /* 0x00008a00000c7ab9 */ /* 0x000fe20000000800 */
[----:B------:R-:W-:Y:S01]  /*56ae0*/  IMAD.WIDE R8, R3, 0x2, R18 ;  /* 0x0000000203087825 */ /* 0x000fe200078e0212 */
[----:B------:R0:W-:Y:S01]  /*56af0*/  @P2 STG.E.U16 desc[UR8][R4.64], R22 ;  /* 0x0000001604002986 */ /* 0x0001e2000c101508 */
[----:B------:R-:W-:-:S03]  /*56b00*/  ULDC UR4, c[0x0][0x22c] ;  /* 0x00008b0000047ab9 */ /* 0x000fc60000000800 */
[----:B------:R-:W-:Y:S04]  /*56b10*/  @P0 STG.E.U16 desc[UR8][R6.64], R0 ;  /* 0x0000000006000986 */ /* 0x000fe8000c101508 */
[----:B0-----:R-:W4:Y:S01]  /*56b20*/  LDL.LU R22, [R1+0x114] ;  /* 0x0001140001167983 */ /* 0x001f220000300800 */
[----:B------:R-:W-:-:S03]  /*56b30*/  PRMT R21, R24, 0x7632, R21 ;  /* 0x0000763218157816 */ /* 0x000fc60000000015 */
[----:B------:R0:W-:Y:S04]  /*56b40*/  @P5 STG.E.U16 desc[UR8][R8.64], R24 ;  /* 0x0000001808005986 */ /* 0x0001e8000c101508 */
[----:B0-----:R-:W4:Y:S01]  /*56b50*/  LDL.LU R24, [R1+0x148] ;  /* 0x0001480001187983 */ /* 0x001f220000300800 */
[----:B------:R-:W-:Y:S01]  /*56b60*/  ISETP.LT.AND P6, PT, R27, UR14, !P4 ;  /* 0x0000000e1b007c0c */ /* 0x000fe2000e7c1270 */
[----:B------:R-:W-:Y:S01]  /*56b70*/  VIADD R20, R26, 0x14 ;  /* 0x000000141a147836 */ /* 0x000fe20000000000 */
[----:B------:R-:W-:Y:S01]  /*56b80*/  ISETP.LT.AND P0, PT, R29, UR6, !P4 ;  /* 0x000000061d007c0c */ /* 0x000fe2000e701270 */
[C---:B------:R-:W-:Y:S01]  /*56b90*/  IMAD.WIDE R10, R3.reuse, 0x2, R14 ;  /* 0x00000002030a7825 */ /* 0x040fe200078e020e */
[----:B------:R-:W-:Y:S01]  /*56ba0*/  ISETP.LT.AND P4, PT, R28, UR10, !P4 ;  /* 0x0000000a1c007c0c */ /* 0x000fe2000e781270 */
[----:B------:R-:W-:Y:S01]  /*56bb0*/  ULDC UR14, c[0x0][0x228] ;  /* 0x00008a00000e7ab9 */ /* 0x000fe20000000800 */
[----:B------:R-:W-:Y:S01]  /*56bc0*/  ISETP.LT.AND P5, PT, R2, UR12, !P3 ;  /* 0x0000000c02007c0c */ /* 0x000fe2000dfa1270 */
[C---:B------:R-:W-:Y:S01]  /*56bd0*/  IMAD.WIDE R4, R3.reuse, 0x2, R12 ;  /* 0x0000000203047825 */ /* 0x040fe200078e020c */
[----:B------:R-:W-:Y:S01]  /*56be0*/  ISETP.GE.AND P2, PT, R20, UR4, PT ;  /* 0x0000000414007c0c */ /* 0x000fe2000bf46270 */
[----:B------:R-:W-:Y:S01]  /*56bf0*/  ULDC UR4, c[0x0][0x248] ;  /* 0x0000920000047ab9 */ /* 0x000fe20000000800 */
[----:B------:R-:W-:Y:S01]  /*56c00*/  ULDC UR6, c[0x0][0x228] ;  /* 0x00008a0000067ab9 */ /* 0x000fe20000000800 */
[C---:B------:R-:W-:Y:S01]  /*56c10*/  VIADD R0, R3.reuse, UR4 ;  /* 0x0000000403007c36 */ /* 0x040fe20008000000 */
[----:B------:R-:W-:Y:S01]  /*56c20*/  ULDC UR10, c[0x0][0x228] ;  /* 0x00008a00000a7ab9 */ /* 0x000fe20000000800 */
[----:B------:R0:W-:Y:S01]  /*56c30*/  @P6 STG.E.U16 desc[UR8][R10.64], R21 ;  /* 0x000000150a006986 */ /* 0x0001e2000c101508 */
[----:B------:R-:W-:Y:S01]  /*56c40*/  IMAD.WIDE R6, R3, 0x2, R16 ;  /* 0x0000000203067825 */ /* 0x000fe200078e0210 */
[----:B------:R-:W-:Y:S01]  /*56c50*/  ULDC UR12, c[0x0][0x228] ;  /* 0x00008a00000c7ab9 */ /* 0x000fe20000000800 */
[----:B------:R-:W-:-:S02]  /*56c60*/  ULDC UR4, c[0x0][0x22c] ;  /* 0x00008b0000047ab9 */ /* 0x000fc40000000800 */
[----:B------:R-:W-:Y:S01]  /*56c70*/  IMAD.WIDE R8, R0, 0x2, R18 ;  /* 0x0000000200087825 */ /* 0x000fe200078e0212 */
[----:B------:R-:W-:Y:S01]  /*56c80*/  ISETP.LT.AND P6, PT, R27, UR14, !P3 ;  /* 0x0000000e1b007c0c */ /* 0x000fe2000dfc1270 */
[----:B------:R-:W-:Y:S02]  /*56c90*/  ULDC UR14, c[0x0][0x228] ;  /* 0x00008a00000e7ab9 */ /* 0x000fe40000000800 */
[----:B------:R-:W-:Y:S02]  /*56ca0*/  VIADD R20, R26, 0x15 ;  /* 0x000000151a147836 */ /* 0x000fe40000000000 */
[----:B0-----:R-:W-:Y:S01]  /*56cb0*/  IMAD.WIDE R10, R0, 0x2, R14 ;  /* 0x00000002000a7825 */ /* 0x001fe200078e020e */
[----:B--2---:R-:W-:Y:S01]  /*56cc0*/  PRMT R3, R23, 0x7632, R3 ;  /* 0x0000763217037816 */ /* 0x004fe20000000003 */
[----:B------:R0:W-:Y:S04]  /*56cd0*/  @P0 STG.E.U16 desc[UR8][R4.64], R23 ;  /* 0x0000001704000986 */ /* 0x0001e8000c101508 */
[----:B------:R-:W-:Y:S01]  /*56ce0*/  @P4 STG.E.U16 desc[UR8][R6.64], R3 ;  /* 0x0000000306004986 */ /* 0x000fe2000c101508 */
[----:B------:R-:W-:Y:S01]  /*56cf0*/  ISETP.LT.AND P4, PT, R29, UR6, !P3 ;  /* 0x000000061d007c0c */ /* 0x000fe2000df81270 */
[----:B------:R-:W-:-:S02]  /*56d00*/  ULDC UR6, c[0x0][0x228] ;  /* 0x00008a0000067ab9 */ /* 0x000fc40000000800 */
[----:B0-----:R-:W2:Y:S01]  /*56d10*/  LDL.LU R23, [R1+0x138] ;  /* 0x0001380001177983 */ /* 0x001ea20000300800 */
[----:B---3--:R-:W-:-:S03]  /*56d20*/  PRMT R21, R25, 0x7632, R21 ;  /* 0x0000763219157816 */ /* 0x008fc60000000015 */
        /* <DEDUP_REMOVED lines=11> */
[----:B------:R-:W-:Y:S01]  /*56de0*/  ULDC UR12, c[0x0][0x228] ;  /* 0x00008a00000c7ab9 */ /* 0x000fe20000000800 */
[----:B------:R-:W-:Y:S01]  /*56df0*/  ULDC UR4, c[0x0][0x22c] ;  /* 0x00008b0000047ab9 */ /* 0x000fe20000000800 */
[----:B----4-:R-:W-:Y:S01]  /*56e00*/  PRMT R0, R22, 0x7632, R0 ;  /* 0x0000763216007816 */ /* 0x010fe20000000000 */
[----:B------:R0:W-:Y:S01]  /*56e10*/  @P4 STG.E.U16 desc[UR8][R4.64], R22 ;  /* 0x0000001604004986 */ /* 0x0001e2000c101508 */
[----:B------:R-:W-:-:S03]  /*56e20*/  IMAD.WIDE R8, R3, 0x2, R18 ;  /* 0x0000000203087825 */ /* 0x000fc600078e0212 */
        /* <DEDUP_REMOVED lines=629> */
[----:B------:R-:W-:Y:S04]  /*59580*/  @P2 STG.E.U16 desc[UR8][R6.64], R3 ;  /* 0x0000000306002986 */ /* 0x000fe8000c101508 */
[----:B0-----:R-:W2:Y:S01]  /*59590*/  LDL.LU R23, [R1+0x7c] ;  /* 0x00007c0001177983 */ /* 0x001ea20000300800 */
[----:B---3--:R-:W-:-:S03]  /*595a0*/  PRMT R21, R25, 0x7632, R21 ;  /* 0x0000763219157816 */ /* 0x008fc60000000015 */
[----:B------:R0:W-:Y:S01]  /*595b0*/  @P5 STG.E.U16 desc[UR8][R8.64], R25 ;  /* 0x0000001908005986 */ /* 0x0001e2000c101508 */
[----:B------:R-:W-:Y:S02]  /*595c0*/  ISETP.LT.AND P2, PT, R29, UR6, !P0 ;  /* 0x000000061d007c0c */ /* 0x000fe4000c741270 */
[----:B------:R-:W-:Y:S01]  /*595d0*/  ISETP.GE.AND P3, PT, R20, UR4, PT ;  /* 0x0000000414007c0c */ /* 0x000fe2000bf66270 */
[----:B------:R-:W-:Y:S01]  /*595e0*/  ULDC UR4, c[0x0][0x248] ;  /* 0x0000920000047ab9 */ /* 0x000fe20000000800 */
[----:B------:R-:W-:Y:S02]  /*595f0*/  ISETP.LT.AND P0, PT, R28, UR10, !P0 ;  /* 0x0000000a1c007c0c */ /* 0x000fe4000c701270 */
[----:B------:R-:W-:Y:S01]  /*59600*/  ISETP.LT.AND P5, PT, R2, UR12, !P4 ;  /* 0x0000000c02007c0c */ /* 0x000fe2000e7a1270 */
[----:B0-----:R-:W3:Y:S01]  /*59610*/  LDL.LU R25, [R1+0x6c] ;  /* 0x00006c0001197983 */ /* 0x001ee20000300800 */
[C---:B------:R-:W-:Y:S01]  /*59620*/  VIADD R3, R0.reuse, UR4 ;  /* 0x0000000400037c36 */ /* 0x040fe20008000000 */
[----:B------:R-:W-:Y:S01]  /*59630*/  ULDC UR6, c[0x0][0x228] ;  /* 0x00008a0000067ab9 */ /* 0x000fe20000000800 */
[----:B------:R-:W-:-:S04]  /*59640*/  IMAD.WIDE R4, R0, 0x2, R12 ;  /* 0x0000000200047825 */ /* 0x000fc800078e020c */
[----:B------:R-:W-:Y:S01]  /*59650*/  IMAD.WIDE R6, R0, 0x2, R16 ;  /* 0x0000000200067825 */ /* 0x000fe200078e0210 */
[----:B----4-:R-:W-:Y:S01]  /*59660*/  PRMT R0, R22, 0x7632, R0 ;  /* 0x0000763216007816 */ /* 0x010fe20000000000 */
[----:B------:R0:W-:Y:S01]  /*59670*/  @P6 STG.E.U16 desc[UR8][R10.64], R21 ;  /* 0x000000150a006986 */ /* 0x0001e2000c101508 */
[----:B------:R-:W-:Y:S01]  /*59680*/  ULDC UR10, c[0x0][0x228] ;  /* 0x00008a00000a7ab9 */ /* 0x000fe20000000800 */
[----:B------:R-:W-:Y:S01]  /*59690*/  IMAD.WIDE R8, R3, 0x2, R18 ;  /* 0x0000000203087825 */ /* 0x000fe200078e0212 */
[----:B------:R-:W-:Y:S01]  /*596a0*/  ULDC UR12, c[0x0][0x228] ;  /* 0x00008a00000c7ab9 */ /* 0x000fe20000000800 */
[----:B------:R-:W-:Y:S01]  /*596b0*/  @P2 STG.E.U16 desc[UR8][R4.64], R22 ;  /* 0x0000001604002986 */ /* 0x000fe2000c101508 */
[----:B------:R-:W-:-:S03]  /*596c0*/  ULDC UR4, c[0x0][0x22c] ;  /* 0x00008b0000047ab9 */ /* 0x000fc60000000800 */
[----:B------:R-:W-:Y:S01]  /*596d0*/  @P0 STG.E.U16 desc[UR8][R6.64], R0 ;  /* 0x0000000006000986 */ /* 0x000fe2000c101508 */
[----:B0-----:R-:W-:-:S03]  /*596e0*/  PRMT R21, R24, 0x7632, R21 ;  /* 0x0000763218157816 */ /* 0x001fc60000000015 */
[----:B------:R0:W-:Y:S04]  /*596f0*/  @P5 STG.E.U16 desc[UR8][R8.64], R24 ;  /* 0x0000001808005986 */ /* 0x0001e8000c101508 */
[----:B0-----:R-:W4:Y:S01]  /*59700*/  LDL.LU R24, [R1+0x5c] ;  /* 0x00005c0001187983 */ /* 0x001f220000300800 */
[----:B------:R-:W-:Y:S01]  /*59710*/  VIADD R20, R26, 0x30 ;  /* 0x000000301a147836 */ /* 0x000fe20000000000 */
[----:B------:R-:W-:Y:S01]  /*59720*/  ISETP.LT.AND P6, PT, R27, UR14, !P4 ;  /* 0x0000000e1b007c0c */ /* 0x000fe2000e7c1270 */
[----:B------:R-:W-:Y:S01]  /*59730*/  IMAD.WIDE R10, R3, 0x2, R14 ;  /* 0x00000002030a7825 */ /* 0x000fe200078e020e */
[----:B------:R-:W-:Y:S01]  /*59740*/  ISETP.LT.AND P0, PT, R29, UR6, !P4 ;  /* 0x000000061d007c0c */ /* 0x000fe2000e701270 */
[----:B------:R-:W4:Y:S01]  /*59750*/  LDL.LU R22, [R1+0x40] ;  /* 0x0000400001167983 */ /* 0x000f220000300800 */
[----:B------:R-:W-:Y:S01]  /*59760*/  ISETP.LT.AND P4, PT, R28, UR10, !P4 ;  /* 0x0000000a1c007c0c */ /* 0x000fe2000e781270 */
[C---:B------:R-:W-:Y:S01]  /*59770*/  IMAD.WIDE R4, R3.reuse, 0x2, R12 ;  /* 0x0000000203047825 */ /* 0x040fe200078e020c */
[----:B------:R-:W-:Y:S01]  /*59780*/  ISETP.LT.AND P5, PT, R2, UR12, !P3 ;  /* 0x0000000c02007c0c */ /* 0x000fe2000dfa1270 */
[----:B------:R-:W-:Y:S01]  /*59790*/  ULDC UR14, c[0x0][0x228] ;  /* 0x00008a00000e7ab9 */ /* 0x000fe20000000800 */
[----:B------:R-:W-:Y:S01]  /*597a0*/  ISETP.GE.AND P2, PT, R20, UR4, PT ;  /* 0x0000000414007c0c */ /* 0x000fe2000bf46270 */
[----:B------:R-:W-:Y:S01]  /*597b0*/  ULDC UR4, c[0x0][0x248] ;  /* 0x0000920000047ab9 */ /* 0x000fe20000000800 */
[C---:B------:R-:W-:Y:S01]  /*597c0*/  IMAD.WIDE R6, R3.reuse, 0x2, R16 ;  /* 0x0000000203067825 */ /* 0x040fe200078e0210 */
[----:B------:R-:W-:Y:S01]  /*597d0*/  ULDC UR6, c[0x0][0x228] ;  /* 0x00008a0000067ab9 */ /* 0x000fe20000000800 */
[----:B------:R-:W-:Y:S01]  /*597e0*/  ULDC UR10, c[0x0][0x228] ;  /* 0x00008a00000a7ab9 */ /* 0x000fe20000000800 */
[----:B------:R0:W-:Y:S01]  /*597f0*/  @P6 STG.E.U16 desc[UR8][R10.64], R21 ;  /* 0x000000150a006986 */ /* 0x0001e2000c101508 */
[----:B------:R-:W-:Y:S01]  /*59800*/  VIADD R0, R3, UR4 ;  /* 0x0000000403007c36 */ /* 0x000fe20008000000 */
[----:B------:R-:W-:Y:S01]  /*59810*/  ISETP.LT.AND P6, PT, R27, UR14, !P3 ;  /* 0x0000000e1b007c0c */ /* 0x000fe2000dfc1270 */
[----:B------:R-:W-:Y:S01]  /*59820*/  VIADD R20, R26, 0x31 ;  /* 0x000000311a147836 */ /* 0x000fe20000000000 */
[----:B------:R-:W-:Y:S01]  /*59830*/  ULDC UR4, c[0x0][0x22c] ;  /* 0x00008b0000047ab9 */ /* 0x000fe20000000800 */
[----:B------:R-:W-:Y:S01]  /*59840*/  IMAD.WIDE R8, R0, 0x2, R18 ;  /* 0x0000000200087825 */ /* 0x000fe200078e0212 */
[----:B------:R-:W-:Y:S01]  /*59850*/  ULDC UR12, c[0x0][0x228] ;  /* 0x00008a00000c7ab9 */ /* 0x000fe20000000800 */
[----:B------:R-:W-:-:S02]  /*59860*/  ULDC UR14, c[0x0][0x228] ;  /* 0x00008a00000e7ab9 */ /* 0x000fc40000000800 */
[C---:B0-----:R-:W-:Y:S01]  /*59870*/  IMAD.WIDE R10, R0.reuse, 0x2, R14 ;  /* 0x00000002000a7825 */ /* 0x041fe200078e020e */
[----:B--2---:R-:W-:Y:S01]  /*59880*/  PRMT R3, R23, 0x7632, R3 ;  /* 0x0000763217037816 */ /* 0x004fe20000000003 */
[----:B------:R-:W-:Y:S04]  /*59890*/  @P0 STG.E.U16 desc[UR8][R4.64], R23 ;  /* 0x0000001704000986 */ /* 0x000fe8000c101508 */
[----:B------:R-:W-:Y:S01]  /*598a0*/  @P4 STG.E.U16 desc[UR8][R6.64], R3 ;  /* 0x0000000306004986 */ /* 0x000fe2000c101508 */
[----:B------:R-:W-:Y:S01]  /*598b0*/  ISETP.LT.AND P4, PT, R29, UR6, !P3 ;  /* 0x000000061d007c0c */ /* 0x000fe2000df81270 */
[----:B------:R-:W-:Y:S01]  /*598c0*/  ULDC UR6, c[0x0][0x228] ;  /* 0x00008a0000067ab9 */ /* 0x000fe20000000800 */
[----:B---3--:R-:W-:Y:S01]  /*598d0*/  PRMT R21, R25, 0x7632, R21 ;  /* 0x0000763219157816 */ /* 0x008fe20000000015 */
[----:B------:R0:W-:Y:S04]  /*598e0*/  @P5 STG.E.U16 desc[UR8][R8.64], R25 ;  /* 0x0000001908005986 */ /* 0x0001e8000c101508 */
[----:B0-----:R-:W2:Y:S01]  /*598f0*/  LDL.LU R25, [R1+0x220] ;  /* 0x0002200001197983 */ /* 0x001ea20000300800 */
[----:B------:R-:W-:Y:S01]  /*59900*/  IMAD.WIDE R4, R0, 0x2, R12 ;  /* 0x0000000200047825 */ /* 0x000fe200078e020c */
[----:B------:R-:W-:Y:S01]  /*59910*/  ISETP.GE.AND P0, PT, R20, UR4, PT ;  /* 0x0000000414007c0c */ /* 0x000fe2000bf06270 */
[----:B------:R-:W-:Y:S01]  /*59920*/  ULDC UR4, c[0x0][0x248] ;  /* 0x0000920000047ab9 */ /* 0x000fe20000000800 */
[----:B------:R-:W3:Y:S01]  /*59930*/  LDL.LU R23, [R1+0x160] ;  /* 0x0001600001177983 */ /* 0x000ee20000300800 */
[----:B------:R-:W-:-:S02]  /*59940*/  VIADD R3, R0, UR4 ;  /* 0x0000000400037c36 */ /* 0x000fc40008000000 */
[----:B------:R-:W-:Y:S01]  /*59950*/  IMAD.WIDE R6, R0, 0x2, R16 ;  /* 0x0000000200067825 */ /* 0x000fe200078e0210 */
[----:B------:R-:W-:Y:S01]  /*59960*/  @P6 STG.E.U16 desc[UR8][R10.64], R21 ;  /* 0x000000150a006986 */ /* 0x000fe2000c101508 */
[----:B------:R-:W-:Y:S01]  /*59970*/  ISETP.LT.AND P3, PT, R28, UR10, !P3 ;  /* 0x0000000a1c007c0c */ /* 0x000fe2000df61270 */
[----:B------:R-:W-:Y:S01]  /*59980*/  ULDC UR10, c[0x0][0x228] ;  /* 0x00008a00000a7ab9 */ /* 0x000fe20000000800 */
[----:B------:R-:W-:Y:S01]  /*59990*/  ISETP.LT.AND P5, PT, R2, UR12, !P2 ;  /* 0x0000000c02007c0c */ /* 0x000fe2000d7a1270 */
[----:B------:R-:W-:Y:S01]  /*599a0*/  VIADD R20, R26, 0x32 ;  /* 0x000000321a147836 */ /* 0x000fe20000000000 */
[----:B------:R-:W-:Y:S01]  /*599b0*/  ULDC UR4, c[0x0][0x22c] ;  /* 0x00008b0000047ab9 */ /* 0x000fe20000000800 */
[----:B----4-:R-:W-:Y:S01]  /*599c0*/  PRMT R0, R24, 0x7632, R0 ;  /* 0x0000763218007816 */ /* 0x010fe20000000000 */
[----:B------:R0:W-:Y:S01]  /*599d0*/  @P4 STG.E.U16 desc[UR8][R4.64], R24 ;  /* 0x0000001804004986 */ /* 0x0001e2000c101508 */
[----:B------:R-:W-:Y:S01]  /*599e0*/  ISETP.LT.AND P6, PT, R27, UR14, !P2 ;  /* 0x0000000e1b007c0c */ /* 0x000fe2000d7c1270 */
[C---:B------:R-:W-:Y:S01]  /*599f0*/  IMAD.WIDE R8, R3.reuse, 0x2, R18 ;  /* 0x0000000203087825 */ /* 0x040fe200078e0212 */
[----:B------:R-:W-:Y:S01]  /*59a00*/  ULDC UR12, c[0x0][0x228] ;  /* 0x00008a00000c7ab9 */ /* 0x000fe20000000800 */
[----:B0-----:R-:W4:Y:S01]  /*59a10*/  LDL.LU R24, [R1+0x1994] ;  /* 0x0019940001187983 */ /* 0x001f220000300800 */
[----:B------:R-:W-:Y:S01]  /*59a20*/  ISETP.GE.AND P4, PT, R20, UR4, PT ;  /* 0x0000000414007c0c */ /* 0x000fe2000bf86270 */
[----:B------:R-:W-:Y:S01]  /*59a30*/  ULDC UR4, c[0x0][0x248] ;  /* 0x0000920000047ab9 */ /* 0x000fe20000000800 */
[----:B------:R-:W-:Y:S01]  /*59a40*/  IMAD.WIDE R10, R3, 0x2, R14 ;  /* 0x00000002030a7825 */ /* 0x000fe200078e020e */
[----:B------:R0:W-:Y:S01]  /*59a50*/  @P3 STG.E.U16 desc[UR8][R6.64], R0 ;  /* 0x0000000006003986 */ /* 0x0001e2000c101508 */
[----:B------:R-:W-:Y:S01]  /*59a60*/  ISETP.LT.AND P3, PT, R29, UR6, !P2 ;  /* 0x000000061d007c0c */ /* 0x000fe2000d761270 */
[----:B------:R-:W-:Y:S01]  /*59a70*/  ULDC UR14, c[0x0][0x228] ;  /* 0x00008a00000e7ab9 */ /* 0x000fe20000000800 */
[----:B------:R-:W-:Y:S01]  /*59a80*/  ISETP.LT.AND P2, PT, R28, UR10, !P2 ;  /* 0x0000000a1c007c0c */ /* 0x000fe2000d741270 */
[----:B------:R-:W-:Y:S01]  /*59a90*/  IMAD.WIDE R4, R3, 0x2, R12 ;  /* 0x0000000203047825 */ /* 0x000fe200078e020c */
[----:B------:R-:W-:Y:S01]  /*59aa0*/  PRMT R21, R22, 0x7632, R21 ;  /* 0x0000763216157816 */ /* 0x000fe20000000015 */
[----:B------:R1:W-:Y:S01]  /*59ab0*/  @P5 STG.E.U16 desc[UR8][R8.64], R22 ;  /* 0x0000001608005986 */ /* 0x0003e2000c101508 */
[----:B------:R-:W-:Y:S01]  /*59ac0*/  ISETP.LT.AND P5, PT, R2, UR12, !P0 ;  /* 0x0000000c02007c0c */ /* 0x000fe2000c7a1270 */
[----:B------:R-:W-:Y:S01]  /*59ad0*/  ULDC UR6, c[0x0][0x228] ;  /* 0x00008a0000067ab9 */ /* 0x000fe20000000800 */
[----:B------:R-:W-:-:S02]  /*59ae0*/  VIADD R20, R26, 0x33 ;  /* 0x000000331a147836 */ /* 0x000fc40000000000 */
[C---:B0-----:R-:W-:Y:S02]  /*59af0*/  VIADD R0, R3.reuse, UR4 ;  /* 0x0000000403007c36 */ /* 0x041fe40008000000 */
[----:B------:R-:W-:Y:S01]  /*59b00*/  IMAD.WIDE R6, R3, 0x2, R16 ;  /* 0x0000000203067825 */ /* 0x000fe200078e0210 */
[----:B------:R0:W-:Y:S01]  /*59b10*/  @P6 STG.E.U16 desc[UR8][R10.64], R21 ;  /* 0x000000150a006986 */ /* 0x0001e2000c101508 */
[----:B------:R-:W-:Y:S01]  /*59b20*/  ISETP.LT.AND P6, PT, R27, UR14, !P0 ;  /* 0x0000000e1b007c0c */ /* 0x000fe2000c7c1270 */
[----:B------:R-:W-:Y:S01]  /*59b30*/  ULDC UR4, c[0x0][0x22c] ;  /* 0x00008b0000047ab9 */ /* 0x000fe20000000800 */
[C---:B-1----:R-:W-:Y:S01]  /*59b40*/  IMAD.WIDE R8, R0.reuse, 0x2, R18 ;  /* 0x0000000200087825 */ /* 0x042fe200078e0212 */
[----:B------:R-:W4:Y:S01]  /*59b50*/  LDL.LU R22, [R1+0x44] ;  /* 0x0000440001167983 */ /* 0x000f220000300800 */
[----:B------:R-:W-:Y:S01]  /*59b60*/  ULDC UR10, c[0x0][0x228] ;  /* 0x00008a00000a7ab9 */ /* 0x000fe20000000800 */
[----:B------:R-:W-:Y:S01]  /*59b70*/  ULDC UR12, c[0x0][0x228] ;  /* 0x00008a00000c7ab9 */ /* 0x000fe20000000800 */
[----:B------:R-:W-:Y:S01]  /*59b80*/  ULDC UR14, c[0x0][0x228] ;  /* 0x00008a00000e7ab9 */ /* 0x000fe20000000800 */
[----:B0-----:R-:W-:Y:S01]  /*59b90*/  IMAD.WIDE R10, R0, 0x2, R14 ;  /* 0x00000002000a7825 */ /* 0x001fe200078e020e */
[----:B--2---:R-:W-:Y:S01]  /*59ba0*/  PRMT R3, R25, 0x7632, R3 ;  /* 0x0000763219037816 */ /* 0x004fe20000000003 */
[----:B------:R0:W-:Y:S04]  /*59bb0*/  @P3 STG.E.U16 desc[UR8][R4.64], R25 ;  /* 0x0000001904003986 */ /* 0x0001e8000c101508 */
[----:B------:R1:W-:Y:S01]  /*59bc0*/  @P2 STG.E.U16 desc[UR8][R6.64], R3 ;  /* 0x0000000306002986 */ /* 0x0003e2000c101508 */
[----:B------:R-:W-:Y:S01]  /*59bd0*/  ISETP.LT.AND P2, PT, R29, UR6, !P0 ;  /* 0x000000061d007c0c */ /* 0x000fe2000c741270 */
[----:B------:R-:W-:Y:S01]  /*59be0*/  ULDC UR6, c[0x0][0x228] ;  /* 0x00008a0000067ab9 */ /* 0x000fe20000000800 */
[----:B---3--:R-:W-:-:S02]  /*59bf0*/  PRMT R21, R23, 0x7632, R21 ;  /* 0x0000763217157816 */ /* 0x008fc40000000015 */
[----:B------:R-:W-:Y:S01]  /*59c00*/  ISETP.GE.AND P3, PT, R20, UR4, PT ;  /* 0x0000000414007c0c */ /* 0x000fe2000bf66270 */
[----:B------:R-:W-:Y:S01]  /*59c10*/  ULDC UR4, c[0x0][0x248] ;  /* 0x0000920000047ab9 */ /* 0x000fe20000000800 */
[C---:B0-----:R-:W-:Y:S01]  /*59c20*/  IMAD.WIDE R4, R0.reuse, 0x2, R12 ;  /* 0x0000000200047825 */ /* 0x041fe200078e020c */
[----:B------:R-:W2:Y:S03]  /*59c30*/  LDL.LU R25, [R1+0x1990] ;  /* 0x0019900001197983 */ /* 0x000ea60000300800 */
[C---:B-1----:R-:W-:Y:S01]  /*59c40*/  VIADD R3, R0.reuse, UR4 ;  /* 0x0000000400037c36 */ /* 0x042fe20008000000 */
[----:B------:R0:W-:Y:S01]  /*59c50*/  @P5 STG.E.U16 desc[UR8][R8.64], R23 ;  /* 0x0000001708005986 */ /* 0x0001e2000c101508 */
[----:B------:R-:W-:Y:S01]  /*59c60*/  IMAD.WIDE R6, R0, 0x2, R16 ;  /* 0x0000000200067825 */ /* 0x000fe200078e0210 */
[----:B------:R-:W-:Y:S01]  /*59c70*/  ISETP.LT.AND P0, PT, R28, UR10, !P0 ;  /* 0x0000000a1c007c0c */ /* 0x000fe2000c701270 */
[----:B------:R-:W-:Y:S01]  /*59c80*/  ULDC UR10, c[0x0][0x228] ;  /* 0x00008a00000a7ab9 */ /* 0x000fe20000000800 */
[----:B------:R-:W-:Y:S01]  /*59c90*/  @P6 STG.E.U16 desc[UR8][R10.64], R21 ;  /* 0x000000150a006986 */ /* 0x000fe2000c101508 */
[----:B------:R-:W-:Y:S01]  /*59ca0*/  VIADD R20, R26, 0x34 ;  /* 0x000000341a147836 */ /* 0x000fe20000000000 */
[----:B------:R-:W-:-:S02]  /*59cb0*/  ULDC UR4, c[0x0][0x22c] ;  /* 0x00008b0000047ab9 */ /* 0x000fc40000000800 */
[----:B0-----:R-:W3:Y:S01]  /*59cc0*/  LDL.LU R23, [R1+0x164] ;  /* 0x0001640001177983 */ /* 0x001ee20000300800 */
[----:B----4-:R-:W-:-:S03]  /*59cd0*/  PRMT R0, R24, 0x7632, R0 ;  /* 0x0000763218007816 */ /* 0x010fc60000000000 */
[----:B------:R-:W-:Y:S04]  /*59ce0*/  @P2 STG.E.U16 desc[UR8][R4.64], R24 ;  /* 0x0000001804002986 */ /* 0x000fe8000c101508 */
[----:B------:R0:W-:Y:S04]  /*59cf0*/  STL [R1+0x1984], R24 ;  /* 0x0019841801007387 */ /* 0x0001e80000100800 */
[----:B0-----:R-:W4:Y:S01]  /*59d00*/  LDL.LU R24, [R1+0x224] ;  /* 0x0002240001187983 */ /* 0x001f220000300800 */
[----:B------:R-:W-:Y:S02]  /*59d10*/  ISETP.LT.AND P5, PT, R2, UR12, !P4 ;  /* 0x0000000c02007c0c */ /* 0x000fe4000e7a1270 */
[----:B------:R-:W-:Y:S01]  /*59d20*/  ISETP.LT.AND P6, PT, R27, UR14, !P4 ;  /* 0x0000000e1b007c0c */ /* 0x000fe2000e7c1270 */
[----:B------:R0:W-:Y:S01]  /*59d30*/  @P0 STG.E.U16 desc[UR8][R6.64], R0 ;  /* 0x0000000006000986 */ /* 0x0001e2000c101508 */
[----:B------:R-:W-:Y:S01]  /*59d40*/  ISETP.LT.AND P0, PT, R29, UR6, !P4 ;  /* 0x000000061d007c0c */ /* 0x000fe2000e701270 */
[C---:B------:R-:W-:Y:S01]  /*59d50*/  IMAD.WIDE R8, R3.reuse, 0x2, R18 ;  /* 0x0000000203087825 */ /* 0x040fe200078e0212 */
[----:B------:R-:W-:Y:S01]  /*59d60*/  ISETP.LT.AND P4, PT, R28, UR10, !P4 ;  /* 0x0000000a1c007c0c */ /* 0x000fe2000e781270 */
[----:B------:R-:W-:Y:S01]  /*59d70*/  ULDC UR12, c[0x0][0x228] ;  /* 0x00008a00000c7ab9 */ /* 0x000fe20000000800 */
[----:B------:R-:W-:Y:S01]  /*59d80*/  ISETP.GE.AND P2, PT, R20, UR4, PT ;  /* 0x0000000414007c0c */ /* 0x000fe2000bf46270 */
[----:B------:R-:W-:Y:S01]  /*59d90*/  ULDC UR4, c[0x0][0x248] ;  /* 0x0000920000047ab9 */ /* 0x000fe20000000800 */
[----:B------:R-:W-:Y:S01]  /*59da0*/  IMAD.WIDE R10, R3, 0x2, R14 ;  /* 0x00000002030a7825 */ /* 0x000fe200078e020e */
[----:B------:R-:W-:Y:S01]  /*59db0*/  PRMT R21, R22, 0x7632, R21 ;  /* 0x0000763216157816 */ /* 0x000fe20000000015 */
[----:B------:R-:W-:-:S02]  /*59dc0*/  ULDC UR14, c[0x0][0x228] ;  /* 0x00008a00000e7ab9 */ /* 0x000fc40000000800 */
[C---:B------:R-:W-:Y:S01]  /*59dd0*/  IMAD.WIDE R4, R3.reuse, 0x2, R12 ;  /* 0x0000000203047825 */ /* 0x040fe200078e020c */
[----:B------:R1:W-:Y:S01]  /*59de0*/  @P5 STG.E.U16 desc[UR8][R8.64], R22 ;  /* 0x0000001608005986 */ /* 0x0003e2000c101508 */
[----:B------:R-:W-:Y:S01]  /*59df0*/  ULDC UR6, c[0x0][0x228] ;  /* 0x00008a0000067ab9 */ /* 0x000fe20000000800 */
[----:B------:R-:W-:Y:S01]  /*59e00*/  ULDC UR10, c[0x0][0x228] ;  /* 0x00008a00000a7ab9 */ /* 0x000fe20000000800 */
[C---:B0-----:R-:W-:Y:S02]  /*59e10*/  VIADD R0, R3.reuse, UR4 ;  /* 0x0000000403007c36 */ /* 0x041fe40008000000 */
[----:B------:R-:W-:Y:S01]  /*59e20*/  IMAD.WIDE R6, R3, 0x2, R16 ;  /* 0x0000000203067825 */ /* 0x000fe200078e0210 */
[----:B------:R0:W-:Y:S01]  /*59e30*/  @P6 STG.E.U16 desc[UR8][R10.64], R21 ;  /* 0x000000150a006986 */ /* 0x0001e2000c101508 */
[----:B------:R-:W-:Y:S01]  /*59e40*/  ISETP.LT.AND P5, PT, R2, UR12, !P3 ;  /* 0x0000000c02007c0c */ /* 0x000fe2000dfa1270 */
[----:B------:R-:W-:Y:S01]  /*59e50*/  ULDC UR4, c[0x0][0x22c] ;  /* 0x00008b0000047ab9 */ /* 0x000fe20000000800 */
[----:B------:R-:W-:Y:S01]  /*59e60*/  ISETP.LT.AND P6, PT, R27, UR14, !P3 ;  /* 0x0000000e1b007c0c */ /* 0x000fe2000dfc1270 */
[----:B------:R-:W-:Y:S01]  /*59e70*/  VIADD R20, R26, 0x35 ;  /* 0x000000351a147836 */ /* 0x000fe20000000000 */
[----:B------:R-:W-:Y:S01]  /*59e80*/  ULDC UR12, c[0x0][0x228] ;  /* 0x00008a00000c7ab9 */ /* 0x000fe20000000800 */
[----:B-1----:R-:W2:Y:S01]  /*59e90*/  LDL.LU R22, [R1+0x48] ;  /* 0x0000480001167983 */ /* 0x002ea20000300800 */
[----:B------:R-:W-:Y:S01]  /*59ea0*/  IMAD.WIDE R8, R0, 0x2, R18 ;  /* 0x0000000200087825 */ /* 0x000fe200078e0212 */
[----:B------:R-:W-:-:S03]  /*59eb0*/  ULDC UR14, c[0x0][0x228] ;  /* 0x00008a00000e7ab9 */ /* 0x000fc60000000800 */
[----:B0-----:R-:W-:Y:S01]  /*59ec0*/  IMAD.WIDE R10, R0, 0x2, R14 ;  /* 0x00000002000a7825 */ /* 0x001fe200078e020e */
[----:B---3--:R-:W-:Y:S02]  /*59ed0*/  PRMT R21, R23, 0x7632, R21 ;  /* 0x0000763217157816 */ /* 0x008fe40000000015 */
[----:B----4-:R-:W-:Y:S01]  /*59ee0*/  PRMT R3, R24, 0x7632, R3 ;  /* 0x0000763218037816 */ /* 0x010fe20000000003 */
[----:B------:R0:W-:Y:S04]  /*59ef0*/  @P0 STG.E.U16 desc[UR8][R4.64], R24 ;  /* 0x0000001804000986 */ /* 0x0001e8000c101508 */
[----:B------:R1:W-:Y:S01]  /*59f00*/  @P4 STG.E.U16 desc[UR8][R6.64], R3 ;  /* 0x0000000306004986 */ /* 0x0003e2000c101508 */
[----:B------:R-:W-:Y:S01]  /*59f10*/  ISETP.LT.AND P4, PT, R29, UR6, !P3 ;  /* 0x000000061d007c0c */ /* 0x000fe2000df81270 */
[----:B------:R-:W-:Y:S01]  /*59f20*/  ULDC UR6, c[0x0][0x228] ;  /* 0x00008a0000067ab9 */ /* 0x000fe20000000800 */
[----:B------:R-:W-:Y:S01]  /*59f30*/  ISETP.GE.AND P0, PT, R20, UR4, PT ;  /* 0x0000000414007c0c */ /* 0x000fe2000bf06270 */
[----:B0-----:R-:W3:Y:S01]  /*59f40*/  LDL.LU R24, [R1+0x228] ;  /* 0x0002280001187983 */ /* 0x001ee20000300800 */
[----:B------:R-:W-:Y:S01]  /*59f50*/  IMAD.WIDE R4, R0, 0x2, R12 ;  /* 0x0000000200047825 */ /* 0x000fe200078e020c */
[----:B------:R-:W-:-:S02]  /*59f60*/  ULDC UR4, c[0x0][0x248] ;  /* 0x0000920000047ab9 */ /* 0x000fc40000000800 */
[----:B------:R0:W-:Y:S01]  /*59f70*/  @P5 STG.E.U16 desc[UR8][R8.64], R23 ;  /* 0x0000001708005986 */ /* 0x0001e2000c101508 */
[----:B------:R-:W-:-:S03]  /*59f80*/  VIADD R20, R26, 0x36 ;  /* 0x000000361a147836 */ /* 0x000fc60000000000 */
[----:B------:R-:W4:Y:S01]  /*59f90*/  LDL.LU R26, [R1+0x198c] ;  /* 0x00198c00011a7983 */ /* 0x000f220000300800 */
[C---:B-1----:R-:W-:Y:S02]  /*59fa0*/  VIADD R3, R0.reuse, UR4 ;  /* 0x0000000400037c36 */ /* 0x042fe40008000000 */
[----:B------:R-:W-:Y:S01]  /*59fb0*/  IMAD.WIDE R6, R0, 0x2, R16 ;  /* 0x0000000200067825 */ /* 0x000fe200078e0210 */
[----:B------:R-:W-:Y:S01]  /*59fc0*/  @P6 STG.E.U16 desc[UR8][R10.64], R21 ;  /* 0x000000150a006986 */ /* 0x000fe2000c101508 */
[----:B--2---:R-:W-:Y:S01]  /*59fd0*/  PRMT R0, R25, 0x7632, R0 ;  /* 0x0000763219007816 */ /* 0x004fe20000000000 */
[----:B------:R-:W-:Y:S02]  /*59fe0*/  ULDC UR4, c[0x0][0x22c] ;  /* 0x00008b0000047ab9 */ /* 0x000fe40000000800 */
[----:B0-----:R-:W2:Y:S04]  /*59ff0*/  LDL.LU R23, [R1+0x168] ;  /* 0x0001680001177983 */ /* 0x001ea80000300800 */
        /* <DEDUP_REMOVED lines=8> */
[----:B------:R-:W-:Y:S01]  /*5a080*/  PRMT R21, R22, 0x7632, R21 ;  /* 0x0000763216157816 */ /* 0x000fe20000000015 */
[----:B------:R-:W-:Y:S01]  /*5a090*/  IMAD.WIDE R10, R3, 0x2, R14 ;  /* 0x00000002030a7825 */ /* 0x000fe200078e020e */
[----:B------:R-:W-:Y:S01]  /*5a0a0*/  ISETP.GE.AND P4, PT, R20, UR4, PT ;  /* 0x0000000414007c0c */ /* 0x000fe2000bf86270 */
[----:B------:R-:W-:Y:S01]  /*5a0b0*/  ULDC UR4, c[0x0][0x248] ;  /* 0x0000920000047ab9 */ /* 0x000fe20000000800 */
[----:B------:R-:W-:-:S03]  /*5a0c0*/  ULDC UR14, c[0x0][0x228] ;  /* 0x00008a00000e7ab9 */ /* 0x000fc60000000800 */
[----:B------:R0:W-:Y:S01]  /*5a0d0*/  @P3 STG.E.U16 desc[UR8][R6.64], R0 ;  /* 0x0000000006003986 */ /* 0x0001e2000c101508 */
[----:B------:R-:W-:Y:S01]  /*5a0e0*/  ISETP.LT.AND P3, PT, R29, UR6, !P2 ;  /* 0x000000061d007c0c */ /* 0x000fe2000d761270 */
[----:B------:R-:W-:Y:S01]  /*5a0f0*/  IMAD.WIDE R4, R3, 0x2, R12 ;  /* 0x0000000203047825 */ /* 0x000fe200078e020c */
[----:B------:R-:W-:Y:S01]  /*5a100*/  ISETP.LT.AND P2, PT, R28, UR10, !P2 ;  /* 0x0000000a1c007c0c */ /* 0x000fe2000d741270 */
[----:B------:R1:W-:Y:S01]  /*5a110*/  @P5 STG.E.U16 desc[UR8][R8.64], R22 ;  /* 0x0000001608005986 */ /* 0x0003e2000c101508 */
[----:B------:R-:W-:Y:S01]  /*5a120*/  ISETP.LT.AND P5, PT, R2, UR12, !P0 ;  /* 0x0000000c02007c0c */ /* 0x000fe2000c7a1270 */
[----:B------:R-:W-:Y:S01]  /*5a130*/  ULDC UR6, c[0x0][0x228] ;  /* 0x00008a0000067ab9 */ /* 0x000fe20000000800 */
[----:B------:R-:W-:Y:S01]  /*5a140*/  ULDC UR10, c[0x0][0x228] ;  /* 0x00008a00000a7ab9 */ /* 0x000fe20000000800 */
[----:B------:R1:W-:Y:S01]  /*5a150*/  @P6 STG.E.U16 desc[UR8][R10.64], R21 ;  /* 0x000000150a006986 */ /* 0x0003e2000c101508 */
[----:B------:R-:W-:Y:S01]  /*5a160*/  ISETP.LT.AND P6, PT, R27, UR14, !P0 ;  /* 0x0000000e1b007c0c */ /* 0x000fe2000c7c1270 */
[----:B------:R-:W-:Y:S01]  /*5a170*/  ULDC UR14, c[0x0][0x228] ;  /* 0x00008a00000e7ab9 */ /* 0x000fe20000000800 */
[----:B------:R-:W-:Y:S01]  /*5a180*/  ULDC UR12, c[0x0][0x228] ;  /* 0x00008a00000c7ab9 */ /* 0x000fe20000000800 */
[C---:B0-----:R-:W-:Y:S01]  /*5a190*/  VIADD R0, R3.reuse, UR4 ;  /* 0x0000000403007c36 */ /* 0x041fe20008000000 */
[----:B------:R-:W-:Y:S01]  /*5a1a0*/  ULDC UR4, c[0x0][0x22c] ;  /* 0x00008b0000047ab9 */ /* 0x000fe20000000800 */
[----:B------:R-:W-:Y:S01]  /*5a1b0*/  IMAD.WIDE R6, R3, 0x2, R16 ;  /* 0x0000000203067825 */ /* 0x000fe200078e0210 */
[----:B-1----:R-:W4:Y:S03]  /*5a1c0*/  LDL.LU R22, [R1+0x4c] ;  /* 0x00004c0001167983 */ /* 0x002f260000300800 */
[----:B------:R-:W-:-:S04]  /*5a1d0*/  IMAD.WIDE R8, R0, 0x2, R18 ;  /* 0x0000000200087825 */ /* 0x000fc800078e0212 */
[----:B------:R-:W-:Y:S01]  /*5a1e0*/  IMAD.WIDE R10, R0, 0x2, R14 ;  /* 0x00000002000a7825 */ /* 0x000fe200078e020e */
[----:B---3--:R-:W-:Y:S01]  /*5a1f0*/  PRMT R3, R24, 0x7632, R3 ;  /* 0x0000763218037816 */ /* 0x008fe20000000003 */
[----:B------:R0:W-:Y:S04]  /*5a200*/  @P3 STG.E.U16 desc[UR8][R4.64], R24 ;  /* 0x0000001804003986 */ /* 0x0001e8000c101508 */
[----:B------:R1:W-:Y:S01]  /*5a210*/  @P2 STG.E.U16 desc[UR8][R6.64], R3 ;  /* 0x0000000306002986 */ /* 0x0003e2000c101508 */
[----:B------:R-:W-:Y:S01]  /*5a220*/  ISETP.LT.AND P2, PT, R29, UR6, !P0 ;  /* 0x000000061d007c0c */ /* 0x000fe2000c741270 */
[----:B------:R-:W-:Y:S01]  /*5a230*/  ULDC UR6, c[0x0][0x228] ;  /* 0x00008a0000067ab9 */ /* 0x000fe20000000800 */
[----:B--2---:R-:W-:Y:S01]  /*5a240*/  PRMT R21, R23, 0x7632, R21 ;  /* 0x0000763217157816 */ /* 0x004fe20000000015 */
[----:B------:R2:W-:Y:S01]  /*5a250*/  @P5 STG.E.U16 desc[UR8][R8.64], R23 ;  /* 0x0000001708005986 */ /* 0x0005e2000c101508 */
[----:B0-----:R-:W-:-:S03]  /*5a260*/  IMAD.WIDE R4, R0, 0x2, R12 ;  /* 0x0000000200047825 */ /* 0x001fc600078e020c */
[----:B------:R-:W-:Y:S01]  /*5a270*/  @P6 STG.E.U16 desc[UR8][R10.64], R21 ;  /* 0x000000150a006986 */ /* 0x000fe2000c101508 */
[----:B------:R-:W-:Y:S01]  /*5a280*/  ISETP.LT.AND P6, PT, R27, UR14, !P4 ;  /* 0x0000000e1b007c0c */ /* 0x000fe2000e7c1270 */
[----:B-1----:R-:W-:-:S04]  /*5a290*/  IMAD.WIDE R6, R0, 0x2, R16 ;  /* 0x0000000200067825 */ /* 0x002fc800078e0210 */
[----:B----4-:R-:W-:Y:S01]  /*5a2a0*/  VIADD R20, R25, 0x37 ;  /* 0x0000003719147836 */ /* 0x010fe20000000000 */
[----:B------:R-:W3:Y:S01]  /*5a2b0*/  LDL.LU R27, [R1+0x1988] ;  /* 0x00198800011b7983 */ /* 0x000ee20000300800 */
[----:B------:R-:W-:Y:S01]  /*5a2c0*/  ISETP.LT.AND P0, PT, R28, UR10, !P0 ;  /* 0x0000000a1c007c0c */ /* 0x000fe2000c701270 */
[----:B------:R-:W-:Y:S01]  /*5a2d0*/  ULDC UR10, c[0x0][0x228] ;  /* 0x00008a00000a7ab9 */ /* 0x000fe20000000800 */
[----:B------:R-:W-:Y:S01]  /*5a2e0*/  ISETP.LT.AND P5, PT, R2, UR12, !P4 ;  /* 0x0000000c02007c0c */ /* 0x000fe2000e7a1270 */
[----:B------:R-:W4:Y:S01]  /*5a2f0*/  LDL.LU R24, [R1+0x22c] ;  /* 0x00022c0001187983 */ /* 0x000f220000300800 */
[----:B------:R-:W-:Y:S01]  /*5a300*/  ISETP.GE.AND P3, PT, R20, UR4, PT ;  /* 0x0000000414007c0c */ /* 0x000fe2000bf66270 */
[----:B------:R-:W-:Y:S01]  /*5a310*/  ULDC UR4, c[0x0][0x248] ;  /* 0x0000920000047ab9 */ /* 0x000fe20000000800 */
[----:B------:R-:W-:Y:S01]  /*5a320*/  ULDC UR12, c[0x0][0x228] ;  /* 0x00008a00000c7ab9 */ /* 0x000fe20000000800 */
[----:B------:R-:W-:Y:S01]  /*5a330*/  VIADD R3, R0, UR4 ;  /* 0x0000000400037c36 */ /* 0x000fe20008000000 */
[----:B--2---:R-:W2:Y:S01]  /*5a340*/  LDL.LU R23, [R1+0x16c] ;  /* 0x00016c0001177983 */ /* 0x004ea20000300800 */
[----:B------:R-:W-:-:S03]  /*5a350*/  PRMT R0, R26, 0x7632, R0 ;  /* 0x000076321a007816 */ /* 0x000fc60000000000 */
[----:B------:R0:W-:Y:S01]  /*5a360*/  @P2 STG.E.U16 desc[UR8][R4.64], R26 ;  /* 0x0000001a04002986 */ /* 0x0001e2000c101508 */
[----:B------:R-:W-:Y:S01]  /*5a370*/  VIADD R20, R25, 0x38 ;  /* 0x0000003819147836 */ /* 0x000fe20000000000 */
[----:B------:R-:W-:Y:S01]  /*5a380*/  ULDC UR4, c[0x0][0x22c] ;  /* 0x00008b0000047ab9 */ /* 0x000fe20000000800 */
[----:B------:R-:W-:Y:S01]  /*5a390*/  ULDC UR14, c[0x0][0x228] ;  /* 0x00008a00000e7ab9 */ /* 0x000fe20000000800 */
[----:B0-----:R-:W3:Y:S04]  /*5a3a0*/  LDL.LU R26, [R1+0xd64] ;  /* 0x000d6400011a7983 */ /* 0x001ee80000300800 */
        /* <DEDUP_REMOVED lines=8> */
[----:B------:R-:W-:-:S03]  /*5a430*/  PRMT R21, R22, 0x7632, R21 ;  /* 0x0000763216157816 */ /* 0x000fc60000000015 */
[C---:B------:R-:W-:Y:S01]  /*5a440*/  IMAD.WIDE R4, R3.reuse, 0x2, R12 ;  /* 0x0000000203047825 */ /* 0x040fe200078e020c */
[----:B------:R1:W-:Y:S01]  /*5a450*/  @P5 STG.E.U16 desc[UR8][R8.64], R22 ;  /* 0x0000001608005986 */ /* 0x0003e2000c101508 */
[----:B------:R-:W-:Y:S02]  /*5a460*/  ULDC UR10, c[0x0][0x228] ;  /* 0x00008a00000a7ab9 */ /* 0x000fe40000000800 */
[C---:B0-----:R-:W-:Y:S02]  /*5a470*/  VIADD R0, R3.reuse, UR4 ;  /* 0x0000000403007c36 */ /* 0x041fe40008000000 */
[----:B------:R-:W-:Y:S01]  /*5a480*/  IMAD.WIDE R6, R3, 0x2, R16 ;  /* 0x0000000203067825 */ /* 0x000fe200078e0210 */
[----:B------:R0:W-:Y:S01]  /*5a490*/  @P6 STG.E.U16 desc[UR8][R10.64], R21 ;  /* 0x000000150a006986 */ /* 0x0001e2000c101508 */
[----:B------:R-:W-:Y:S01]  /*5a4a0*/  ISETP.LT.AND P5, PT, R2, UR12, !P3 ;  /* 0x0000000c02007c0c */ /* 0x000fe2000dfa1270 */
[----:B------:R-:W-:Y:S01]  /*5a4b0*/  ULDC UR4, c[0x0][0x22c] ;  /* 0x00008b0000047ab9 */ /* 0x000fe20000000800 */
[----:B------:R-:W-:Y:S01]  /*5a4c0*/  VIADD R20, R25, 0x39 ;  /* 0x0000003919147836 */ /* 0x000fe20000000000 */
[----:B------:R-:W-:Y:S01]  /*5a4d0*/  ULDC UR12, c[0x0][0x228] ;  /* 0x00008a00000c7ab9 */ /* 0x000fe20000000800 */
[C---:B-1----:R-:W-:Y:S01]  /*5a4e0*/  IMAD.WIDE R8, R0.reuse, 0x2, R18 ;  /* 0x0000000200087825 */ /* 0x042fe200078e0212 */
[----:B------:R-:W3:Y:S03]  /*5a4f0*/  LDL.LU R22, [R1+0x170] ;  /* 0x0001700001167983 */ /* 0x000ee60000300800 */
[----:B0-----:R-:W-:Y:S01]  /*5a500*/  IMAD.WIDE R10, R0, 0x2, R14 ;  /* 0x00000002000a7825 */ /* 0x001fe200078e020e */
[----:B----4-:R-:W-:Y:S01]  /*5a510*/  PRMT R3, R24, 0x7632, R3 ;  /* 0x0000763218037816 */ /* 0x010fe20000000003 */
[----:B------:R0:W-:Y:S04]  /*5a520*/  @P0 STG.E.U16 desc[UR8][R4.64], R24 ;  /* 0x0000001804000986 */ /* 0x0001e8000c101508 */
[----:B------:R1:W-:Y:S01]  /*5a530*/  @P4 STG.E.U16 desc[UR8][R6.64], R3 ;  /* 0x0000000306004986 */ /* 0x0003e2000c101508 */
[----:B------:R-:W-:Y:S01]  /*5a540*/  ISETP.LT.AND P4, PT, R29, UR6, !P3 ;  /* 0x000000061d007c0c */ /* 0x000fe2000df81270 */
[----:B------:R-:W-:Y:S01]  /*5a550*/  ULDC UR6, c[0x0][0x228] ;  /* 0x00008a0000067ab9 */ /* 0x000fe20000000800 */
[----:B--2---:R-:W-:-:S02]  /*5a560*/  PRMT R21, R23, 0x7632, R21 ;  /* 0x0000763217157816 */ /* 0x004fc40000000015 */
[----:B------:R-:W-:Y:S01]  /*5a570*/  ISETP.GE.AND P0, PT, R20, UR4, PT ;  /* 0x0000000414007c0c */ /* 0x000fe2000bf06270 */
[----:B------:R-:W-:Y:S01]  /*5a580*/  ULDC UR4, c[0x0][0x248] ;  /* 0x0000920000047ab9 */ /* 0x000fe20000000800 */
[----:B---3--:R-:W-:Y:S01]  /*5a590*/  ISETP.LT.AND P6, PT, R26, UR14, !P3 ;  /* 0x0000000e1a007c0c */ /* 0x008fe2000dfc1270 */
[----:B0-----:R-:W-:Y:S01]  /*5a5a0*/  IMAD.WIDE R4, R0, 0x2, R12 ;  /* 0x0000000200047825 */ /* 0x001fe200078e020c */
[----:B------:R0:W-:Y:S01]  /*5a5b0*/  @P5 STG.E.U16 desc[UR8][R8.64], R23 ;  /* 0x0000001708005986 */ /* 0x0001e2000c101508 */
[----:B------:R-:W-:Y:S01]  /*5a5c0*/  ISETP.LT.AND P5, PT, R2, UR12, !P2 ;  /* 0x0000000c02007c0c */ /* 0x000fe2000d7a1270 */
[----:B------:R-:W-:Y:S01]  /*5a5d0*/  ULDC UR14, c[0x0][0x228] ;  /* 0x00008a00000e7ab9 */ /* 0x000fe20000000800 */
[C---:B-1----:R-:W-:Y:S02]  /*5a5e0*/  VIADD R3, R0.reuse, UR4 ;  /* 0x0000000400037c36 */ /* 0x042fe40008000000 */
[----:B------:R-:W-:Y:S01]  /*5a5f0*/  IMAD.WIDE R6, R0, 0x2, R16 ;  /* 0x0000000200067825 */ /* 0x000fe200078e0210 */
[----:B------:R-:W-:Y:S01]  /*5a600*/  PRMT R0, R27, 0x7632, R0 ;  /* 0x000076321b007816 */ /* 0x000fe20000000000 */
[----:B------:R-:W-:Y:S01]  /*5a610*/  ULDC UR12, c[0x0][0x228] ;  /* 0x00008a00000c7ab9 */ /* 0x000fe20000000800 */
[----:B------:R-:W-:Y:S01]  /*5a620*/  ISETP.LT.AND P3, PT, R28, UR10, !P3 ;  /* 0x0000000a1c007c0c */ /* 0x000fe2000df61270 */
[----:B------:R-:W-:Y:S01]  /*5a630*/  VIADD R20, R25, 0x3a ;  /* 0x0000003a19147836 */ /* 0x000fe20000000000 */
[----:B------:R-:W-:Y:S01]  /*5a640*/  ULDC UR10, c[0x0][0x228] ;  /* 0x00008a00000a7ab9 */ /* 0x000fe20000000800 */
[----:B------:R-:W-:Y:S01]  /*5a650*/  @P6 STG.E.U16 desc[UR8][R10.64], R21 ;  /* 0x000000150a006986 */ /* 0x000fe2000c101508 */
[----:B------:R-:W-:-:S03]  /*5a660*/  ULDC UR4, c[0x0][0x22c] ;  /* 0x00008b0000047ab9 */ /* 0x000fc60000000800 */
[----:B0-----:R-:W2:Y:S04]  /*5a670*/  LDL.LU R23, [R1+0x230] ;  /* 0x0002300001177983 */ /* 0x001ea80000300800 */
[----:B------:R-:W3:Y:S04]  /*5a680*/  LDL.LU R2, [R1+0x180] ;  /* 0x0001800001027983 */ /* 0x000ee80000300800 */
[----:B------:R0:W-:Y:S04]  /*5a690*/  @P4 STG.E.U16 desc[UR8][R4.64], R27 ;  /* 0x0000001b04004986 */ /* 0x0001e8000c101508 */
[----:B0-----:R-:W4:Y:S04]  /*5a6a0*/  LDL.LU R27, [R1+0xd58] ;  /* 0x000d5800011b7983 */ /* 0x001f280000300800 */
[----:B------:R-:W4:Y:S01]  /*5a6b0*/  LDL.LU R24, [R1+0x190] ;  /* 0x0001900001187983 */ /* 0x000f220000300800 */
[----:B------:R-:W-:Y:S01]  /*5a6c0*/  ISETP.LT.AND P6, PT, R26, UR14, !P2 ;  /* 0x0000000e1a007c0c */ /* 0x000fe2000d7c1270 */
[----:B------:R-:W-:Y:S01]  /*5a6d0*/  IMAD.WIDE R8, R3, 0x2, R18 ;  /* 0x0000000203087825 */ /* 0x000fe200078e0212 */
[----:B------:R-:W-:Y:S01]  /*5a6e0*/  PRMT R21, R22, 0x7632, R21 ;  /* 0x0000763216157816 */ /* 0x000fe20000000015 */
[----:B------:R0:W-:Y:S01]  /*5a6f0*/  @P3 STG.E.U16 desc[UR8][R6.64], R0 ;  /* 0x0000000006003986 */ /* 0x0001e2000c101508 */
[----:B------:R-:W-:Y:S01]  /*5a700*/  ISETP.LT.AND P3, PT, R29, UR6, !P2 ;  /* 0x000000061d007c0c */ /* 0x000fe2000d761270 */
[C---:B------:R-:W-:Y:S01]  /*5a710*/  IMAD.WIDE R10, R3.reuse, 0x2, R14 ;  /* 0x00000002030a7825 */ /* 0x040fe200078e020e */
[----:B------:R-:W-:Y:S01]  /*5a720*/  ISETP.LT.AND P2, PT, R28, UR10, !P2 ;  /* 0x0000000a1c007c0c */ /* 0x000fe2000d741270 */
[----:B------:R1:W-:Y:S01]  /*5a730*/  @P5 STG.E.U16 desc[UR8][R8.64], R22 ;  /* 0x0000001608005986 */ /* 0x0003e2000c101508 */
[----:B------:R-:W-:Y:S01]  /*5a740*/  ISETP.GE.AND P4, PT, R20, UR4, PT ;  /* 0x0000000414007c0c */ /* 0x000fe2000bf86270 */
[----:B------:R-:W-:Y:S01]  /*5a750*/  ULDC UR4, c[0x0][0x248] ;  /* 0x0000920000047ab9 */ /* 0x000fe20000000800 */
[C---:B------:R-:W-:Y:S01]  /*5a760*/  IMAD.WIDE R4, R3.reuse, 0x2, R12 ;  /* 0x0000000203047825 */ /* 0x040fe200078e020c */
[----:B------:R-:W-:Y:S01]  /*5a770*/  ULDC UR14, c[0x0][0x228] ;  /* 0x00008a00000e7ab9 */ /* 0x000fe20000000800 */
[----:B------:R-:W-:Y:S01]  /*5a780*/  ULDC UR6, c[0x0][0x228] ;  /* 0x00008a0000067ab9 */ /* 0x000fe20000000800 */
[----:B------:R3:W-:Y:S01]  /*5a790*/  @P6 STG.E.U16 desc[UR8][R10.64], R21 ;  /* 0x000000150a006986 */ /* 0x0007e2000c101508 */
[----:B------:R-:W-:Y:S01]  /*5a7a0*/  ULDC UR10, c[0x0][0x228] ;  /* 0x00008a00000a7ab9 */ /* 0x000fe20000000800 */
[----:B0-----:R-:W-:-:S02]  /*5a7b0*/  VIADD R0, R3, UR4 ;  /* 0x0000000403007c36 */ /* 0x001fc40008000000 */
[----:B-1----:R-:W4:Y:S01]  /*5a7c0*/  LDL.LU R22, [R1+0x174] ;  /* 0x0001740001167983 */ /* 0x002f220000300800 */
[----:B------:R-:W-:Y:S01]  /*5a7d0*/  IMAD.WIDE R6, R3, 0x2, R16 ;  /* 0x0000000203067825 */ /* 0x000fe200078e0210 */
[----:B---3--:R-:W-:Y:S02]  /*5a7e0*/  PRMT R21, R2, 0x7632, R21 ;  /* 0x0000763202157816 */ /* 0x008fe40000000015 */
[----:B--2---:R0:W-:Y:S01]  /*5a7f0*/  @P3 STG.E.U16 desc[UR8][R4.64], R23 ;  /* 0x0000001704003986 */ /* 0x0041e2000c101508 */
[----:B------:R-:W-:Y:S01]  /*5a800*/  PRMT R3, R23, 0x7632, R3 ;  /* 0x0000763217037816 */ /* 0x000fe20000000003 */
[----:B------:R-:W-:Y:S01]  /*5a810*/  IMAD.WIDE R8, R0, 0x2, R18 ;  /* 0x0000000200087825 */ /* 0x000fe200078e0212 */
[----:B----4-:R-:W-:Y:S01]  /*5a820*/  ISETP.LT.AND P5, PT, R27, UR12, !P0 ;  /* 0x0000000c1b007c0c */ /* 0x010fe2000c7a1270 */
[----:B0-----:R-:W2:Y:S01]  /*5a830*/  LDL.LU R23, [R1+0x234] ;  /* 0x0002340001177983 */ /* 0x001ea20000300800 */
[----:B------:R-:W-:Y:S01]  /*5a840*/  ISETP.LT.AND P6, PT, R26, UR14, !P0 ;  /* 0x0000000e1a007c0c */ /* 0x000fe2000c7c1270 */
[----:B------:R-:W-:Y:S01]  /*5a850*/  VIADD R20, R25, 0x3b ;  /* 0x0000003b19147836 */ /* 0x000fe20000000000 */
[----:B------:R-:W-:Y:S01]  /*5a860*/  ULDC UR4, c[0x0][0x22c] ;  /* 0x00008b0000047ab9 */ /* 0x000fe20000000800 */
[----:B------:R-:W-:Y:S01]  /*5a870*/  @P2 STG.E.U16 desc[UR8][R6.64], R3 ;  /* 0x0000000306002986 */ /* 0x000fe2000c101508 */
[----:B------:R-:W-:Y:S01]  /*5a880*/  IMAD.WIDE R10, R0, 0x2, R14 ;  /* 0x00000002000a7825 */ /* 0x000fe200078e020e */
[----:B------:R-:W-:Y:S01]  /*5a890*/  ULDC UR12, c[0x0][0x228] ;  /* 0x00008a00000c7ab9 */ /* 0x000fe20000000800 */
[----:B------:R-:W-:-:S05]  /*5a8a0*/  ULDC UR14, c[0x0][0x228] ;  /* 0x00008a00000e7ab9 */ /* 0x000fca0000000800 */
[----:B------:R0:W-:Y:S04]  /*5a8b0*/  @P5 STG.E.U16 desc[UR8][R8.64], R2 ;  /* 0x0000000208005986 */ /* 0x0001e8000c101508 */
[----:B0-----:R-:W3:Y:S01]  /*5a8c0*/  LDL.LU R2, [R1+0x184] ;  /* 0x0001840001027983 */ /* 0x001ee20000300800 */
[----:B------:R-:W-:Y:S01]  /*5a8d0*/  ISETP.LT.AND P2, PT, R29, UR6, !P0 ;  /* 0x000000061d007c0c */ /* 0x000fe2000c741270 */
[----:B------:R-:W-:Y:S01]  /*5a8e0*/  IMAD.WIDE R4, R0, 0x2, R12 ;  /* 0x0000000200047825 */ /* 0x000fe200078e020c */
[----:B------:R-:W-:Y:S02]  /*5a8f0*/  ISETP.LT.AND P0, PT, R28, UR10, !P0 ;  /* 0x0000000a1c007c0c */ /* 0x000fe4000c701270 */
[----:B------:R-:W-:Y:S01]  /*5a900*/  ISETP.GE.AND P3, PT, R20, UR4, PT ;  /* 0x0000000414007c0c */ /* 0x000fe2000bf66270 */
[----:B------:R-:W-:Y:S01]  /*5a910*/  ULDC UR4, c[0x0][0x248] ;  /* 0x0000920000047ab9 */ /* 0x000fe20000000800 */
[----:B------:R-:W-:Y:S01]  /*5a920*/  ISETP.LT.AND P5, PT, R27, UR12, !P4 ;  /* 0x0000000c1b007c0c */ /* 0x000fe2000e7a1270 */
[----:B------:R-:W-:Y:S01]  /*5a930*/  @P6 STG.E.U16 desc[UR8][R10.64], R21 ;  /* 0x000000150a006986 */ /* 0x000fe2000c101508 */
[C---:B------:R-:W-:Y:S01]  /*5a940*/  VIADD R3, R0.reuse, UR4 ;  /* 0x0000000400037c36 */ /* 0x040fe20008000000 */
[----:B------:R-:W-:Y:S01]  /*5a950*/  ULDC UR6, c[0x0][0x228] ;  /* 0x00008a0000067ab9 */ /* 0x000fe20000000800 */
[----:B------:R-:W-:Y:S01]  /*5a960*/  IMAD.WIDE R6, R0, 0x2, R16 ;  /* 0x0000000200067825 */ /* 0x000fe200078e0210 */
[----:B------:R-:W-:Y:S01]  /*5a970*/  PRMT R0, R24, 0x7632, R0 ;  /* 0x0000763218007816 */ /* 0x000fe20000000000 */
[----:B------:R-:W-:Y:S01]  /*5a980*/  ULDC UR10, c[0x0][0x228] ;  /* 0x00008a00000a7ab9 */ /* 0x000fe20000000800 */
[----:B------:R0:W-:Y:S01]  /*5a990*/  @P2 STG.E.U16 desc[UR8][R4.64], R24 ;  /* 0x0000001804002986 */ /* 0x0001e2000c101508 */
[----:B------:R-:W-:Y:S01]  /*5a9a0*/  ISETP.LT.AND P6, PT, R26, UR14, !P4 ;  /* 0x0000000e1a007c0c */ /* 0x000fe2000e7c1270 */
[----:B------:R-:W-:Y:S01]  /*5a9b0*/  IMAD.WIDE R8, R3, 0x2, R18 ;  /* 0x0000000203087825 */ /* 0x000fe200078e0212 */
[----:B------:R-:W-:Y:S01]  /*5a9c0*/  ULDC UR12, c[0x0][0x228] ;  /* 0x00008a00000c7ab9 */ /* 0x000fe20000000800 */
[----:B------:R1:W-:Y:S01]  /*5a9d0*/  @P0 STG.E.U16 desc[UR8][R6.64], R0 ;  /* 0x0000000006000986 */ /* 0x0003e2000c101508 */
[----:B------:R-:W-:Y:S01]  /*5a9e0*/  ISETP.LT.AND P0, PT, R29, UR6, !P4 ;  /* 0x000000061d007c0c */ /* 0x000fe2000e701270 */
[----:B------:R-:W-:Y:S01]  /*5a9f0*/  VIADD R20, R25, 0x3c ;  /* 0x0000003c19147836 */ /* 0x000fe20000000000 */
[----:B------:R-:W-:Y:S01]  /*5aa00*/  ULDC UR4, c[0x0][0x22c] ;  /* 0x00008b0000047ab9 */ /* 0x000fe20000000800 */
[----:B0-----:R-:W4:Y:S01]  /*5aa10*/  LDL.LU R24, [R1+0x194] ;  /* 0x0001940001187983 */ /* 0x001f220000300800 */
[----:B------:R-:W-:Y:S01]  /*5aa20*/  PRMT R21, R22, 0x7632, R21 ;  /* 0x0000763216157816 */ /* 0x000fe20000000015 */
[----:B------:R-:W-:Y:S01]  /*5aa30*/  IMAD.WIDE R10, R3, 0x2, R14 ;  /* 0x00000002030a7825 */ /* 0x000fe200078e020e */
[----:B------:R-:W-:Y:S01]  /*5aa40*/  ISETP.LT.AND P4, PT, R28, UR10, !P4 ;  /* 0x0000000a1c007c0c */ /* 0x000fe2000e781270 */
[----:B------:R0:W-:Y:S01]  /*5aa50*/  @P5 STG.E.U16 desc[UR8][R8.64], R22 ;  /* 0x0000001608005986 */ /* 0x0001e2000c101508 */
[----:B------:R-:W-:Y:S01]  /*5aa60*/  ISETP.LT.AND P5, PT, R27, UR12, !P3 ;  /* 0x0000000c1b007c0c */ /* 0x000fe2000dfa1270 */
[C---:B------:R-:W-:Y:S01]  /*5aa70*/  IMAD.WIDE R4, R3.reuse, 0x2, R12 ;  /* 0x0000000203047825 */ /* 0x040fe200078e020c */
[----:B------:R-:W-:Y:S01]  /*5aa80*/  ISETP.GE.AND P2, PT, R20, UR4, PT ;  /* 0x0000000414007c0c */ /* 0x000fe2000bf46270 */
[----:B------:R-:W-:Y:S01]  /*5aa90*/  ULDC UR4, c[0x0][0x248] ;  /* 0x0000920000047ab9 */ /* 0x000fe20000000800 */
[----:B------:R-:W-:Y:S01]  /*5aaa0*/  @P6 STG.E.U16 desc[UR8][R10.64], R21 ;  /* 0x000000150a006986 */ /* 0x000fe2000c101508 */
[C---:B-1----:R-:W-:Y:S01]  /*5aab0*/  VIADD R0, R3.reuse, UR4 ;  /* 0x0000000403007c36 */ /* 0x042fe20008000000 */
[----:B------:R-:W-:Y:S01]  /*5aac0*/  ULDC UR14, c[0x0][0x228] ;  /* 0x00008a00000e7ab9 */ /* 0x000fe20000000800 */
[----:B------:R-:W-:Y:S01]  /*5aad0*/  IMAD.WIDE R6, R3, 0x2, R16 ;  /* 0x0000000203067825 */ /* 0x000fe200078e0210 */
[----:B------:R-:W-:Y:S01]  /*5aae0*/  ULDC UR6, c[0x0][0x228] ;  /* 0x00008a0000067ab9 */ /* 0x000fe20000000800 */
[----:B------:R-:W-:Y:S01]  /*5aaf0*/  ULDC UR10, c[0x0][0x228] ;  /* 0x00008a00000a7ab9 */ /* 0x000fe20000000800 */
[----:B------:R-:W-:Y:S01]  /*5ab00*/  ULDC UR4, c[0x0][0x22c] ;  /* 0x00008b0000047ab9 */ /* 0x000fe20000000800 */
[----:B0-----:R-:W4:Y:S01]  /*5ab10*/  LDL.LU R22, [R1+0x178] ;  /* 0x0001780001167983 */ /* 0x001f220000300800 */
[----:B------:R-:W-:Y:S01]  /*5ab20*/  IMAD.WIDE R8, R0, 0x2, R18 ;  /* 0x0000000200087825 */ /* 0x000fe200078e0212 */
[----:B------:R-:W-:Y:S01]  /*5ab30*/  ULDC UR12, c[0x0][0x228] ;  /* 0x00008a00000c7ab9 */ /* 0x000fe20000000800 */
[----:B--2---:R-:W-:Y:S01]  /*5ab40*/  PRMT R3, R23, 0x7632, R3 ;  /* 0x0000763217037816 */ /* 0x004fe20000000003 */
[----:B------:R0:W-:Y:S04]  /*5ab50*/  @P0 STG.E.U16 desc[UR8][R4.64], R23 ;  /* 0x0000001704000986 */ /* 0x0001e8000c101508 */
[----:B------:R-:W-:Y:S04]  /*5ab60*/  @P4 STG.E.U16 desc[UR8][R6.64], R3 ;  /* 0x0000000306004986 */ /* 0x000fe8000c101508 */
[----:B0-----:R-:W2:Y:S01]  /*5ab70*/  LDL.LU R23, [R1+0x238] ;  /* 0x0002380001177983 */ /* 0x001ea20000300800 */
[----:B---3--:R-:W-:-:S03]  /*5ab80*/  PRMT R21, R2, 0x7632, R21 ;  /* 0x0000763202157816 */ /* 0x008fc60000000015 */
[----:B------:R0:W-:Y:S04]  /*5ab90*/  @P5 STG.E.U16 desc[UR8][R8.64], R2 ;  /* 0x0000000208005986 */ /* 0x0001e8000c101508 */
[----:B0-----:R-:W3:Y:S01]  /*5aba0*/  LDL.LU R2, [R1+0x188] ;  /* 0x0001880001027983 */ /* 0x001ee20000300800 */
[----:B------:R-:W-:Y:S01]  /*5abb0*/  ISETP.LT.AND P6, PT, R26, UR14, !P3 ;  /* 0x0000000e1a007c0c */ /* 0x000fe2000dfc1270 */
[----:B------:R-:W-:Y:S01]  /*5abc0*/  VIADD R20, R25, 0x3d ;  /* 0x0000003d19147836 */ /* 0x000fe20000000000 */
[----:B------:R-:W-:Y:S01]  /*5abd0*/  ISETP.LT.AND P4, PT, R29, UR6, !P3 ;  /* 0x000000061d007c0c */ /* 0x000fe2000df81270 */
[----:B------:R-:W-:Y:S01]  /*5abe0*/  IMAD.WIDE R10, R0, 0x2, R14 ;  /* 0x00000002000a7825 */ /* 0x000fe200078e020e */
[----:B------:R-:W-:Y:S01]  /*5abf0*/  ISETP.LT.AND P3, PT, R28, UR10, !P3 ;  /* 0x0000000a1c007c0c */ /* 0x000fe2000df61270 */
[----:B------:R-:W-:Y:S01]  /*5ac00*/  ULDC UR14, c[0x0][0x228] ;  /* 0x00008a00000e7ab9 */ /* 0x000fe20000000800 */
[----:B------:R-:W-:Y:S01]  /*5ac10*/  ISETP.GE.AND P0, PT, R20, UR4, PT ;  /* 0x0000000414007c0c */ /* 0x000fe2000bf06270 */
[C---:B------:R-:W-:Y:S01]  /*5ac20*/  IMAD.WIDE R4, R0.reuse, 0x2, R12 ;  /* 0x0000000200047825 */ /* 0x040fe200078e020c */
[----:B------:R-:W-:Y:S01]  /*5ac30*/  ULDC UR4, c[0x0][0x248] ;  /* 0x0000920000047ab9 */ /* 0x000fe20000000800 */
[----:B------:R-:W-:Y:S01]  /*5ac40*/  ISETP.LT.AND P5, PT, R27, UR12, !P2 ;  /* 0x0000000c1b007c0c */ /* 0x000fe2000d7a1270 */
[----:B------:R-:W-:Y:S01]  /*5ac50*/  ULDC UR6, c[0x0][0x228] ;  /* 0x00008a0000067ab9 */ /* 0x000fe20000000800 */
[C---:B------:R-:W-:Y:S01]  /*5ac60*/  VIADD R3, R0.reuse, UR4 ;  /* 0x0000000400037c36 */ /* 0x040fe20008000000 */
[----:B------:R-:W-:Y:S01]  /*5ac70*/  ULDC UR10, c[0x0][0x228] ;  /* 0x00008a00000a7ab9 */ /* 0x000fe20000000800 */
[----:B------:R-:W-:Y:S01]  /*5ac80*/  @P6 STG.E.U16 desc[UR8][R10.64], R21 ;  /* 0x000000150a006986 */ /* 0x000fe2000c101508 */
[----:B------:R-:W-:Y:S01]  /*5ac90*/  IMAD.WIDE R6, R0, 0x2, R16 ;  /* 0x0000000200067825 */ /* 0x000fe200078e0210 */
[----:B----4-:R-:W-:Y:S01]  /*5aca0*/  PRMT R0, R24, 0x7632, R0 ;  /* 0x0000763218007816 */ /* 0x010fe20000000000 */
[----:B------:R-:W-:Y:S01]  /*5acb0*/  ULDC UR12, c[0x0][0x228] ;  /* 0x00008a00000c7ab9 */ /* 0x000fe20000000800 */
[----:B------:R0:W-:Y:S01]  /*5acc0*/  @P4 STG.E.U16 desc[UR8][R4.64], R24 ;  /* 0x0000001804004986 */ /* 0x0001e2000c101508 */
[----:B------:R-:W-:Y:S01]  /*5acd0*/  ISETP.LT.AND P6, PT, R26, UR14, !P2 ;  /* 0x0000000e1a007c0c */ /* 0x000fe2000d7c1270 */
[----:B------:R-:W-:Y:S01]  /*5ace0*/  IMAD.WIDE R8, R3, 0x2, R18 ;  /* 0x0000000203087825 */ /* 0x000fe200078e0212 */
[----:B------:R-:W-:Y:S01]  /*5acf0*/  ULDC UR4, c[0x0][0x22c] ;  /* 0x00008b0000047ab9 */ /* 0x000fe20000000800 */
[----:B------:R1:W-:Y:S01]  /*5ad00*/  @P3 STG.E.U16 desc[UR8][R6.64], R0 ;  /* 0x0000000006003986 */ /* 0x0003e2000c101508 */
[----:B------:R-:W-:Y:S01]  /*5ad10*/  ISETP.LT.AND P3, PT, R29, UR6, !P2 ;  /* 0x000000061d007c0c */ /* 0x000fe2000d761270 */
[----:B------:R-:W-:-:S02]  /*5ad20*/  VIADD R20, R25, 0x3e ;  /* 0x0000003e19147836 */ /* 0x000fc40000000000 */
        /* <DEDUP_REMOVED lines=41> */
[----:B------:R-:W-:Y:S01]  /*5afc0*/  ULDC UR12, c[0x0][0x228] ;  /* 0x00008a00000c7ab9 */ /* 0x000fe20000000800 */
[----:B----4-:R-:W-:Y:S01]  /*5afd0*/  PRMT R0, R24, 0x7632, R0 ;  /* 0x0000763218007816 */ /* 0x010fe20000000000 */
[----:B------:R0:W-:Y:S01]  /*5afe0*/  @P2 STG.E.U16 desc[UR8][R4.64], R24 ;  /* 0x0000001804002986 */ /* 0x0001e2000c101508 */
[----:B------:R-:W-:Y:S01]  /*5aff0*/  ISETP.LT.AND P6, PT, R26, UR14, !P4 ;  /* 0x0000000e1a007c0c */ /* 0x000fe2000e7c1270 */
[----:B------:R-:W-:Y:S01]  /*5b000*/  IMAD.WIDE R8, R3, 0x2, R18 ;  /* 0x0000000203087825 */ /* 0x000fe200078e0212 */
[----:B------:R-:W-:Y:S01]  /*5b010*/  ULDC UR4, c[0x0][0x22c] ;  /* 0x00008b0000047ab9 */ /* 0x000fe20000000800 */
[----:B------:R-:W-:Y:S01]  /*5b020*/  @P0 STG.E.U16 desc[UR8][R6.64], R0 ;  /* 0x0000000006000986 */ /* 0x000fe2000c101508 */
[----:B------:R-:W-:Y:S01]  /*5b030*/  ISETP.LT.AND P0, PT, R29, UR6, !P4 ;  /* 0x000000061d007c0c */ /* 0x000fe2000e701270 */
[----:B------:R-:W-:-:S02]  /*5b040*/  VIADD R20, R25, 0x40 ;  /* 0x0000004019147836 */ /* 0x000fc40000000000 */
[----:B0-----:R-:W4:Y:S01]  /*5b050*/  LDL.LU R24, [R1+0x19c] ;  /* 0x00019c0001187983 */ /* 0x001f220000300800 */
[----:B------:R-:W-:Y:S02]  /*5b060*/  ISETP.LT.AND P4, PT, R28, UR10, !P4 ;  /* 0x0000000a1c007c0c */ /* 0x000fe4000e781270 */
[----:B------:R-:W-:Y:S01]  /*5b070*/  PRMT R21, R22, 0x7632, R21 ;  /* 0x0000763216157816 */ /* 0x000fe20000000015 */
[----:B------:R0:W-:Y:S01]  /*5b080*/  @P5 STG.E.U16 desc[UR8][R8.64], R22 ;  /* 0x0000001608005986 */ /* 0x0001e2000c101508 */
[----:B------:R-:W-:Y:S01]  /*5b090*/  ISETP.LT.AND P5, PT, R27, UR12, !P3 ;  /* 0x0000000c1b007c0c */ /* 0x000fe2000dfa1270 */
[C---:B------:R-:W-:Y:S01]  /*5b0a0*/  IMAD.WIDE R10, R3.reuse, 0x2, R14 ;  /* 0x00000002030a7825 */ /* 0x040fe200078e020e */
[----:B------:R-:W-:Y:S01]  /*5b0b0*/  ISETP.GE.AND P2, PT, R20, UR4, PT ;  /* 0x0000000414007c0c */ /* 0x000fe2000bf46270 */
[----:B------:R-:W-:Y:S01]  /*5b0c0*/  ULDC UR4, c[0x0][0x248] ;  /* 0x0000920000047ab9 */ /* 0x000fe20000000800 */
[----:B------:R-:W-:Y:S01]  /*5b0d0*/  ULDC UR14, c[0x0][0x228] ;  /* 0x00008a00000e7ab9 */ /* 0x000fe20000000800 */
[C---:B------:R-:W-:Y:S01]  /*5b0e0*/  IMAD.WIDE R4, R3.reuse, 0x2, R12 ;  /* 0x0000000203047825 */ /* 0x040fe200078e020c */
[----:B------:R-:W-:Y:S01]  /*5b0f0*/  ULDC UR6, c[0x0][0x228] ;  /* 0x00008a0000067ab9 */ /* 0x000fe20000000800 */
[----:B------:R-:W-:Y:S01]  /*5b100*/  ULDC UR10, c[0x0][0x228] ;  /* 0x00008a00000a7ab9 */ /* 0x000fe20000000800 */
[----:B------:R-:W-:Y:S01]  /*5b110*/  ULDC UR12, c[0x0][0x228] ;  /* 0x00008a00000c7ab9 */ /* 0x000fe20000000800 */
[----:B0-----:R-:W4:Y:S01]  /*5b120*/  LDL.LU R22, [R1+0x1a0] ;  /* 0x0001a00001167983 */ /* 0x001f220000300800 */
[C---:B------:R-:W-:Y:S01]  /*5b130*/  VIADD R0, R3.reuse, UR4 ;  /* 0x0000000403007c36 */ /* 0x040fe20008000000 */
[----:B------:R-:W-:Y:S01]  /*5b140*/  ULDC UR4, c[0x0][0x22c] ;  /* 0x00008b0000047ab9 */ /* 0x000fe20000000800 */
[----:B------:R-:W-:Y:S01]  /*5b150*/  IMAD.WIDE R6, R3, 0x2, R16 ;  /* 0x0000000203067825 */ /* 0x000fe200078e0210 */
[----:B------:R-:W-:Y:S03]  /*5b160*/  @P6 STG.E.U16 desc[UR8][R10.64], R21 ;  /* 0x000000150a006986 */ /* 0x000fe6000c101508 */
[----:B------:R-:W-:Y:S01]  /*5b170*/  IMAD.WIDE R8, R0, 0x2, R18 ;  /* 0x0000000200087825 */ /* 0x000fe200078e0212 */
        /* <DEDUP_REMOVED lines=516> */
[----:B------:R-:W-:Y:S01]  /*5d1c0*/  ULDC UR6, c[0x0][0x228] ;  /* 0x00008a0000067ab9 */ /* 0x000fe20000000800 */
[----:B------:R-:W-:Y:S01]  /*5d1d0*/  ULDC UR10, c[0x0][0x228] ;  /* 0x00008a00000a7ab9 */ /* 0x000fe20000000800 */
[----:B------:R-:W-:-:S02]  /*5d1e0*/  VIADD R3, R0, UR4 ;  /* 0x0000000400037c36 */ /* 0x000fc40008000000 */
[----:B------:R-:W-:Y:S01]  /*5d1f0*/  @P6 STG.E.U16 desc[UR8][R10.64], R21 ;  /* 0x000000150a006986 */ /* 0x000fe2000c101508 */
[----:B------:R-:W-:Y:S01]  /*5d200*/  ISETP.LT.AND P6, PT, R27, UR12, !P2 ;  /* 0x0000000c1b007c0c */ /* 0x000fe2000d7c1270 */
[----:B------:R-:W-:Y:S01]  /*5d210*/  IMAD.WIDE R6, R0, 0x2, R16 ;  /* 0x0000000200067825 */ /* 0x000fe200078e0210 */
[----:B----4-:R-:W-:Y:S01]  /*5d220*/  PRMT R0, R24, 0x7632, R0 ;  /* 0x0000763218007816 */ /* 0x010fe20000000000 */
[----:B------:R0:W-:Y:S01]  /*5d230*/  @P4 STG.E.U16 desc[UR8][R4.64], R24 ;  /* 0x0000001804004986 */ /* 0x0001e2000c101508 */
[----:B------:R-:W-:Y:S01]  /*5d240*/  ISETP.LT.AND P5, PT, R26, UR14, !P2 ;  /* 0x0000000e1a007c0c */ /* 0x000fe2000d7a1270 */
[----:B------:R-:W-:Y:S01]  /*5d250*/  IMAD.WIDE R8, R3, 0x2, R18 ;  /* 0x0000000203087825 */ /* 0x000fe200078e0212 */
[----:B------:R-:W-:Y:S01]  /*5d260*/  ULDC UR12, c[0x0][0x228] ;  /* 0x00008a00000c7ab9 */ /* 0x000fe20000000800 */
[----:B------:R-:W-:Y:S01]  /*5d270*/  @P3 STG.E.U16 desc[UR8][R6.64], R0 ;  /* 0x0000000006003986 */ /* 0x000fe2000c101508 */
[----:B------:R-:W-:Y:S01]  /*5d280*/  ISETP.LT.AND P3, PT, R29, UR6, !P2 ;  /* 0x000000061d007c0c */ /* 0x000fe2000d761270 */
[----:B------:R-:W-:Y:S01]  /*5d290*/  VIADD R20, R25, 0x56 ;  /* 0x0000005619147836 */ /* 0x000fe20000000000 */
[----:B------:R-:W-:Y:S01]  /*5d2a0*/  ULDC UR4, c[0x0][0x22c] ;  /* 0x00008b0000047ab9 */ /* 0x000fe20000000800 */
[----:B0-----:R-:W4:Y:S01]  /*5d2b0*/  LDL.LU R24, [R1+0x288] ;  /* 0x0002880001187983 */ /* 0x001f220000300800 */
[----:B------:R-:W-:-:S02]  /*5d2c0*/  ISETP.LT.AND P2, PT, R28, UR10, !P2 ;  /* 0x0000000a1c007c0c */ /* 0x000fc4000d741270 */
        /* <DEDUP_REMOVED lines=481> */
[----:B------:R-:W-:Y:S01]  /*5f0e0*/  ULDC UR4, c[0x0][0x248] ;  /* 0x0000920000047ab9 */ /* 0x000fe20000000800 */
[----:B------:R-:W-:Y:S01]  /*5f0f0*/  ISETP.LT.AND P6, PT, R27, UR12, !P2 ;  /* 0x0000000c1b007c0c */ /* 0x000fe2000d7c1270 */
[C---:B------:R-:W-:Y:S01]  /*5f100*/  VIADD R3, R0.reuse, UR4 ;  /* 0x0000000400037c36 */ /* 0x040fe20008000000 */
[----:B------:R-:W-:Y:S01]  /*5f110*/  ULDC UR6, c[0x0][0x228] ;  /* 0x00008a0000067ab9 */ /* 0x000fe20000000800 */
[----:B------:R-:W-:Y:S01]  /*5f120*/  IMAD.WIDE R4, R0, 0x2, R12 ;  /* 0x0000000200047825 */ /* 0x000fe200078e020c */
[----:B------:R-:W-:-:S03]  /*5f130*/  ULDC UR10, c[0x0][0x228] ;  /* 0x00008a00000a7ab9 */ /* 0x000fc60000000800 */
[----:B------:R-:W-:Y:S01]  /*5f140*/  IMAD.WIDE R6, R0, 0x2, R16 ;  /* 0x0000000200067825 */ /* 0x000fe200078e0210 */
[----:B----4-:R-:W-:Y:S01]  /*5f150*/  PRMT R0, R24, 0x7632, R0 ;  /* 0x0000763218007816 */ /* 0x010fe20000000000 */
[----:B------:R-:W-:Y:S01]  /*5f160*/  @P5 STG.E.U16 desc[UR8][R10.64], R21 ;  /* 0x000000150a005986 */ /* 0x000fe2000c101508 */
[----:B------:R-:W-:Y:S01]  /*5f170*/  ISETP.LT.AND P5, PT, R26, UR14, !P2 ;  /* 0x0000000e1a007c0c */ /* 0x000fe2000d7a1270 */
[----:B------:R-:W-:Y:S01]  /*5f180*/  IMAD.WIDE R8, R3, 0x2, R18 ;  /* 0x0000000203087825 */ /* 0x000fe200078e0212 */
[----:B------:R-:W-:Y:S01]  /*5f190*/  ULDC UR12, c[0x0][0x228] ;  /* 0x00008a00000c7ab9 */ /* 0x000fe20000000800 */
[----:B------:R0:W-:Y:S01]  /*5f1a0*/  @P4 STG.E.U16 desc[UR8][R4.64], R24 ;  /* 0x0000001804004986 */ /* 0x0001e2000c101508 */
[----:B------:R-:W-:Y:S01]  /*5f1b0*/  ULDC UR4, c[0x0][0x22c] ;  /* 0x00008b0000047ab9 */ /* 0x000fe20000000800 */
[----:B------:R-:W-:Y:S01]  /*5f1c0*/  VIADD R20, R25, 0x6a ;  /* 0x0000006a19147836 */ /* 0x000fe20000000000 */
[----:B------:R-:W-:Y:S01]  /*5f1d0*/  ULDC UR14, c[0x0][0x228] ;  /* 0x00008a00000e7ab9 */ /* 0x000fe20000000800 */
[----:B------:R-:W-:Y:S01]  /*5f1e0*/  @P3 STG.E.U16 desc[UR8][R6.64], R0 ;  /* 0x0000000006003986 */ /* 0x000fe2000c101508 */
[----:B------:R-:W-:Y:S01]  /*5f1f0*/  ISETP.LT.AND P3, PT, R29, UR6, !P2 ;  /* 0x000000061d007c0c */ /* 0x000fe2000d761270 */
[----:B------:R-:W-:-:S02]  /*5f200*/  ULDC UR6, c[0x0][0x228] ;  /* 0x00008a0000067ab9 */ /* 0x000fc40000000800 */
[----:B0-----:R-:W4:Y:S01]  /*5f210*/  LDL.LU R24, [R1+0x340] ;  /* 0x0003400001187983 */ /* 0x001f220000300800 */
[----:B------:R-:W-:Y:S02]  /*5f220*/  PRMT R21, R22, 0x7632, R21 ;  /* 0x0000763216157816 */ /* 0x000fe40000000015 */
[----:B------:R-:W-:Y:S01]  /*5f230*/  ISETP.LT.AND P2, PT, R28, UR10, !P2 ;  /* 0x0000000a1c007c0c */ /* 0x000fe2000d741270 */
[----:B------:R0:W-:Y:S01]  /*5f240*/  @P6 STG.E.U16 desc[UR8][R8.64], R22 ;  /* 0x0000001608006986 */ /* 0x0001e2000c101508 */
[----:B------:R-:W-:Y:S01]  /*5f250*/  ISETP.LT.AND P6, PT, R27, UR12, !P0 ;  /* 0x0000000c1b007c0c */ /* 0x000fe2000c7c1270 */
[C---:B------:R-:W-:Y:S01]  /*5f260*/  IMAD.WIDE R10, R3.reuse, 0x2, R14 ;  /* 0x00000002030a7825 */ /* 0x040fe200078e020e */
[----:B------:R-:W-:Y:S01]  /*5f270*/  ISETP.GE.AND P4, PT, R20, UR4, PT ;  /* 0x0000000414007c0c */ /* 0x000fe2000bf86270 */
[----:B------:R-:W-:Y:S01]  /*5f280*/  ULDC UR4, c[0x0][0x248] ;  /* 0x0000920000047ab9 */ /* 0x000fe20000000800 */
[----:B------:R-:W-:Y:S01]  /*5f290*/  ULDC UR10, c[0x0][0x228] ;  /* 0x00008a00000a7ab9 */ /* 0x000fe20000000800 */
[C---:B------:R-:W-:Y:S01]  /*5f2a0*/  IMAD.WIDE R4, R3.reuse, 0x2, R12 ;  /* 0x0000000203047825 */ /* 0x040fe200078e020c */
[----:B0-----:R-:W4:Y:S03]  /*5f2b0*/  LDL.LU R22, [R1+0x324] ;  /* 0x0003240001167983 */ /* 0x001f260000300800 */
[C---:B------:R-:W-:Y:S01]  /*5f2c0*/  VIADD R0, R3.reuse, UR4 ;  /* 0x0000000403007c36 */ /* 0x040fe20008000000 */
[----:B------:R-:W-:Y:S01]  /*5f2d0*/  ULDC UR12, c[0x0][0x228] ;  /* 0x00008a00000c7ab9 */ /* 0x000fe20000000800 */
[----:B------:R-:W-:Y:S01]  /*5f2e0*/  IMAD.WIDE R6, R3, 0x2, R16 ;  /* 0x0000000203067825 */ /* 0x000fe200078e0210 */
[----:B------:R-:W-:Y:S01]  /*5f2f0*/  @P5 STG.E.U16 desc[UR8][R10.64], R21 ;  /* 0x000000150a005986 */ /* 0x000fe2000c101508 */
[----:B------:R-:W-:-:S02]  /*5f300*/  ULDC UR4, c[0x0][0x22c] ;  /* 0x00008b0000047ab9 */ /* 0x000fc40000000800 */
        /* <DEDUP_REMOVED lines=14> */
[----:B------:R-:W-:Y:S01]  /*5f3f0*/  ISETP.LT.AND P6, PT, R27, UR12, !P4 ;  /* 0x0000000c1b007c0c */ /* 0x000fe2000e7c1270 */
[----:B------:R-:W-:Y:S01]  /*5f400*/  IMAD.WIDE R4, R0, 0x2, R12 ;  /* 0x0000000200047825 */ /* 0x000fe200078e020c */
[----:B------:R-:W-:Y:S01]  /*5f410*/  ISETP.GE.AND P3, PT, R20, UR4, PT ;  /* 0x0000000414007c0c */ /* 0x000fe2000bf66270 */
[----:B------:R-:W-:Y:S01]  /*5f420*/  ULDC UR4, c[0x0][0x248] ;  /* 0x0000920000047ab9 */ /* 0x000fe20000000800 */
[----:B------:R-:W-:Y:S01]  /*5f430*/  ULDC UR6, c[0x0][0x228] ;  /* 0x00008a0000067ab9 */ /* 0x000fe20000000800 */
[C---:B------:R-:W-:Y:S01]  /*5f440*/  VIADD R3, R0.reuse, UR4 ;  /* 0x0000000400037c36 */ /* 0x040fe20008000000 */
[----:B------:R-:W-:Y:S01]  /*5f450*/  ULDC UR10, c[0x0][0x228] ;  /* 0x00008a00000a7ab9 */ /* 0x000fe20000000800 */
[----:B------:R-:W-:Y:S01]  /*5f460*/  IMAD.WIDE R6, R0, 0x2, R16 ;  /* 0x0000000200067825 */ /* 0x000fe200078e0210 */
[----:B------:R0:W-:Y:S01]  /*5f470*/  @P5 STG.E.U16 desc[UR8][R10.64], R21 ;  /* 0x000000150a005986 */ /* 0x0001e2000c101508 */
[----:B------:R-:W-:Y:S01]  /*5f480*/  ULDC UR12, c[0x0][0x228] ;  /* 0x00008a00000c7ab9 */ /* 0x000fe20000000800 */
[----:B------:R-:W-:Y:S01]  /*5f490*/  ULDC UR4, c[0x0][0x22c] ;  /* 0x00008b0000047ab9 */ /* 0x000fe20000000800 */
[----:B------:R-:W-:Y:S01]  /*5f4a0*/  IMAD.WIDE R8, R3, 0x2, R18 ;  /* 0x0000000203087825 */ /* 0x000fe200078e0212 */
[----:B----4-:R-:W-:-:S03]  /*5f4b0*/  PRMT R0, R24, 0x7632, R0 ;  /* 0x0000763218007816 */ /* 0x010fc60000000000 */
[----:B------:R-:W-:Y:S01]  /*5f4c0*/  VIADD R20, R25, 0x6c ;  /* 0x0000006c19147836 */ /* 0x000fe20000000000 */
[----:B------:R1:W-:Y:S01]  /*5f4d0*/  @P2 STG.E.U16 desc[UR8][R4.64], R24 ;  /* 0x0000001804002986 */ /* 0x0003e2000c101508 */
[----:B------:R-:W-:Y:S01]  /*5f4e0*/  ISETP.LT.AND P5, PT, R26, UR14, !P4 ;  /* 0x0000000e1a007c0c */ /* 0x000fe2000e7a1270 */
[----:B------:R-:W-:Y:S02]  /*5f4f0*/  ULDC UR14, c[0x0][0x228] ;  /* 0x00008a00000e7ab9 */ /* 0x000fe40000000800 */
[----:B------:R4:W-:Y:S01]  /*5f500*/  @P0 STG.E.U16 desc[UR8][R6.64], R0 ;  /* 0x0000000006000986 */ /* 0x0009e2000c101508 */
[----:B------:R-:W-:Y:S01]  /*5f510*/  ISETP.LT.AND P0, PT, R29, UR6, !P4 ;  /* 0x000000061d007c0c */ /* 0x000fe2000e701270 */
[C---:B0-----:R-:W-:Y:S01]  /*5f520*/  IMAD.WIDE R10, R3.reuse, 0x2, R14 ;  /* 0x00000002030a7825 */ /* 0x041fe200078e020e */
[----:B------:R-:W-:Y:S01]  /*5f530*/  ISETP.LT.AND P4, PT, R28, UR10, !P4 ;  /* 0x0000000a1c007c0c */ /* 0x000fe2000e781270 */
[----:B------:R-:W-:Y:S01]  /*5f540*/  ULDC UR6, c[0x0][0x228] ;  /* 0x00008a0000067ab9 */ /* 0x000fe20000000800 */
[----:B-1----:R-:W3:Y:S01]  /*5f550*/  LDL.LU R24, [R1+0x344] ;  /* 0x0003440001187983 */ /* 0x002ee20000300800 */
[----:B------:R-:W-:Y:S01]  /*5f560*/  PRMT R21, R22, 0x7632, R21 ;  /* 0x0000763216157816 */ /* 0x000fe20000000015 */
[----:B------:R-:W-:-:S02]  /*5f570*/  IMAD.WIDE R4, R3, 0x2, R12 ;  /* 0x0000000203047825 */ /* 0x000fc400078e020c */
[----:B------:R0:W-:Y:S01]  /*5f580*/  @P6 STG.E.U16 desc[UR8][R8.64], R22 ;  /* 0x0000001608006986 */ /* 0x0001e2000c101508 */
[----:B------:R-:W-:Y:S01]  /*5f590*/  ISETP.LT.AND P6, PT, R27, UR12, !P3 ;  /* 0x0000000c1b007c0c */ /* 0x000fe2000dfc1270 */
[----:B------:R-:W-:Y:S01]  /*5f5a0*/  ULDC UR10, c[0x0][0x228] ;  /* 0x00008a00000a7ab9 */ /* 0x000fe20000000800 */
[----:B------:R-:W-:Y:S01]  /*5f5b0*/  ISETP.GE.AND P2, PT, R20, UR4, PT ;  /* 0x0000000414007c0c */ /* 0x000fe2000bf46270 */
[----:B------:R-:W-:Y:S01]  /*5f5c0*/  ULDC UR4, c[0x0][0x248] ;  /* 0x0000920000047ab9 */ /* 0x000fe20000000800 */
[C---:B----4-:R-:W-:Y:S01]  /*5f5d0*/  IMAD.WIDE R6, R3.reuse, 0x2, R16 ;  /* 0x0000000203067825 */ /* 0x050fe200078e0210 */
[----:B0-----:R-:W4:Y:S03]  /*5f5e0*/  LDL.LU R22, [R1+0x328] ;  /* 0x0003280001167983 */ /* 0x001f260000300800 */
[----:B------:R-:W-:Y:S01]  /*5f5f0*/  VIADD R0, R3, UR4 ;  /* 0x0000000403007c36 */ /* 0x000fe20008000000 */
[----:B------:R-:W-:Y:S01]  /*5f600*/  ULDC UR12, c[0x0][0x228] ;  /* 0x00008a00000c7ab9 */ /* 0x000fe20000000800 */
[----:B------:R-:W-:Y:S02]  /*5f610*/  @P5 STG.E.U16 desc[UR8][R10.64], R21 ;  /* 0x000000150a005986 */ /* 0x000fe4000c101508 */
        /* <DEDUP_REMOVED lines=10> */
[----:B------:R-:W-:Y:S01]  /*5f6c0*/  IMAD.WIDE R10, R0, 0x2, R14 ;  /* 0x00000002000a7825 */ /* 0x000fe200078e020e */
[----:B------:R-:W-:Y:S01]  /*5f6d0*/  ISETP.LT.AND P4, PT, R29, UR6, !P3 ;  /* 0x000000061d007c0c */ /* 0x000fe2000df81270 */
[----:B------:R-:W-:Y:S02]  /*5f6e0*/  ULDC UR14, c[0x0][0x228] ;  /* 0x00008a00000e7ab9 */ /* 0x000fe40000000800 */
[----:B------:R-:W-:Y:S01]  /*5f6f0*/  VIADD R20, R25, 0x6d ;  /* 0x0000006d19147836 */ /* 0x000fe20000000000 */
[----:B------:R-:W-:Y:S01]  /*5f700*/  ISETP.LT.AND P3, PT, R28, UR10, !P3 ;  /* 0x0000000a1c007c0c */ /* 0x000fe2000df61270 */
[----:B------:R-:W-:Y:S01]  /*5f710*/  IMAD.WIDE R4, R0, 0x2, R12 ;  /* 0x0000000200047825 */ /* 0x000fe200078e020c */
[----:B------:R-:W-:Y:S01]  /*5f720*/  ISETP.LT.AND P6, PT, R27, UR12, !P2 ;  /* 0x0000000c1b007c0c */ /* 0x000fe2000d7c1270 */
[----:B------:R-:W-:Y:S01]  /*5f730*/  ULDC UR6, c[0x0][0x228] ;  /* 0x00008a0000067ab9 */ /* 0x000fe20000000800 */
[----:B------:R-:W-:Y:S01]  /*5f740*/  ISETP.GE.AND P0, PT, R20, UR4, PT ;  /* 0x0000000414007c0c */ /* 0x000fe2000bf06270 */
[----:B------:R-:W-:Y:S01]  /*5f750*/  ULDC UR4, c[0x0][0x248] ;  /* 0x0000920000047ab9 */ /* 0x000fe20000000800 */
[----:B------:R-:W-:Y:S01]  /*5f760*/  IMAD.WIDE R6, R0, 0x2, R16 ;  /* 0x0000000200067825 */ /* 0x000fe200078e0210 */
[----:B------:R0:W-:Y:S01]  /*5f770*/  @P5 STG.E.U16 desc[UR8][R10.64], R21 ;  /* 0x000000150a005986 */ /* 0x0001e2000c101508 */
[----:B------:R-:W-:Y:S01]  /*5f780*/  ISETP.LT.AND P5, PT, R26, UR14, !P2 ;  /* 0x0000000e1a007c0c */ /* 0x000fe2000d7a1270 */
[----:B------:R-:W-:Y:S01]  /*5f790*/  ULDC UR10, c[0x0][0x228] ;  /* 0x00008a00000a7ab9 */ /* 0x000fe20000000800 */
[----:B------:R-:W-:Y:S01]  /*5f7a0*/  VIADD R3, R0, UR4 ;  /* 0x0000000400037c36 */ /* 0x000fe20008000000 */
[----:B------:R-:W-:Y:S01]  /*5f7b0*/  ULDC UR12, c[0x0][0x228] ;  /* 0x00008a00000c7ab9 */ /* 0x000fe20000000800 */
[----:B------:R-:W-:Y:S01]  /*5f7c0*/  VIADD R20, R25, 0x6e ;  /* 0x0000006e19147836 */ /* 0x000fe20000000000 */
[----:B------:R-:W-:Y:S01]  /*5f7d0*/  ULDC UR4, c[0x0][0x22c] ;  /* 0x00008b0000047ab9 */ /* 0x000fe20000000800 */
[----:B------:R-:W-:Y:S01]  /*5f7e0*/  ULDC UR14, c[0x0][0x228] ;  /* 0x00008a00000e7ab9 */ /* 0x000fe20000000800 */
[----:B------:R-:W-:Y:S01]  /*5f7f0*/  PRMT R0, R24, 0x7632, R0 ;  /* 0x0000763218007816 */ /* 0x000fe20000000000 */
[C---:B------:R-:W-:Y:S01]  /*5f800*/  IMAD.WIDE R8, R3.reuse, 0x2, R18 ;  /* 0x0000000203087825 */ /* 0x040fe200078e0212 */
[----:B------:R1:W-:Y:S03]  /*5f810*/  @P4 STG.E.U16 desc[UR8][R4.64], R24 ;  /* 0x0000001804004986 */ /* 0x0003e6000c101508 */
[----:B0-----:R-:W-:Y:S01]  /*5f820*/  IMAD.WIDE R10, R3, 0x2, R14 ;  /* 0x00000002030a7825 */ /* 0x001fe200078e020e */
[----:B------:R0:W-:Y:S01]  /*5f830*/  @P3 STG.E.U16 desc[UR8][R6.64], R0 ;  /* 0x0000000006003986 */ /* 0x0001e2000c101508 */
[----:B------:R-:W-:Y:S01]  /*5f840*/  ISETP.LT.AND P3, PT, R29, UR6, !P2 ;  /* 0x000000061d007c0c */ /* 0x000fe2000d761270 */
[----:B------:R-:W-:Y:S01]  /*5f850*/  ULDC UR6, c[0x0][0x228] ;  /* 0x00008a0000067ab9 */ /* 0x000fe20000000800 */
[----:B------:R-:W-:Y:S01]  /*5f860*/  ISETP.LT.AND P2, PT, R28, UR10, !P2 ;  /* 0x0000000a1c007c0c */ /* 0x000fe2000d741270 */
[----:B------:R-:W-:Y:S01]  /*5f870*/  ULDC UR10, c[0x0][0x228] ;  /* 0x00008a00000a7ab9 */ /* 0x000fe20000000800 */
[----:B----4-:R-:W-:Y:S01]  /*5f880*/  PRMT R21, R22, 0x7632, R21 ;  /* 0x0000763216157816 */ /* 0x010fe20000000015 */
[----:B------:R4:W-:Y:S01]  /*5f890*/  @P6 STG.E.U16 desc[UR8][R8.64], R22 ;  /* 0x0000001608006986 */ /* 0x0009e2000c101508 */
[----:B------:R-:W-:-:S02]  /*5f8a0*/  ISETP.LT.AND P6, PT, R27, UR12, !P0 ;  /* 0x0000000c1b007c0c */ /* 0x000fc4000c7c1270 */
[----:B------:R-:W-:Y:S01]  /*5f8b0*/  ISETP.GE.AND P4, PT, R20, UR4, PT ;  /* 0x0000000414007c0c */ /* 0x000fe2000bf86270 */
[----:B------:R4:W-:Y:S01]  /*5f8c0*/  @P5 STG.E.U16 desc[UR8][R10.64], R21 ;  /* 0x000000150a005986 */ /* 0x0009e2000c101508 */
[----:B------:R-:W-:Y:S01]  /*5f8d0*/  ISETP.LT.AND P5, PT, R26, UR14, !P0 ;  /* 0x0000000e1a007c0c */ /* 0x000fe2000c7a1270 */
[----:B------:R-:W-:Y:S01]  /*5f8e0*/  ULDC UR4, c[0x0][0x248] ;  /* 0x0000920000047ab9 */ /* 0x000fe20000000800 */
[C---:B-1----:R-:W-:Y:S01]  /*5f8f0*/  IMAD.WIDE R4, R3.reuse, 0x2, R12 ;  /* 0x0000000203047825 */ /* 0x042fe200078e020c */
[----:B------:R-:W3:Y:S01]  /*5f900*/  LDL.LU R24, [R1+0x1984] ;  /* 0x0019840001187983 */ /* 0x000ee20000300800 */
[----:B------:R-:W-:Y:S02]  /*5f910*/  ULDC UR12, c[0x0][0x228] ;  /* 0x00008a00000c7ab9 */ /* 0x000fe40000000800 */
[C---:B0-----:R-:W-:Y:S01]  /*5f920*/  VIADD R0, R3.reuse, UR4 ;  /* 0x0000000403007c36 */ /* 0x041fe20008000000 */
[----:B------:R-:W-:Y:S01]  /*5f930*/  ULDC UR4, c[0x0][0x22c] ;  /* 0x00008b0000047ab9 */ /* 0x000fe20000000800 */
[----:B------:R-:W-:Y:S01]  /*5f940*/  IMAD.WIDE R6, R3, 0x2, R16 ;  /* 0x0000000203067825 */ /* 0x000fe200078e0210 */
[----:B----4-:R-:W4:Y:S03]  /*5f950*/  LDL.LU R22, [R1+0x32c] ;  /* 0x00032c0001167983 */ /* 0x010f260000300800 */
[----:B------:R-:W-:-:S02]  /*5f960*/  VIADD R20, R25, 0x6f ;  /* 0x0000006f19147836 */ /* 0x000fc40000000000 */
[----:B------:R-:W-:-:S04]  /*5f970*/  IMAD.WIDE R8, R0, 0x2, R18 ;  /* 0x0000000200087825 */ /* 0x000fc800078e0212 */
[----:B------:R-:W-:Y:S01]  /*5f980*/  IMAD.WIDE R10, R0, 0x2, R14 ;  /* 0x00000002000a7825 */ /* 0x000fe200078e020e */
[----:B--2---:R-:W-:Y:S01]  /*5f990*/  PRMT R3, R23, 0x7632, R3 ;  /* 0x0000763217037816 */ /* 0x004fe20000000003 */
[----:B------:R0:W-:Y:S01]  /*5f9a0*/  @P3 STG.E.U16 desc[UR8][R4.64], R23 ;  /* 0x0000001704003986 */ /* 0x0001e2000c101508 */
[----:B------:R-:W-:Y:S01]  /*5f9b0*/  ISETP.GE.AND P3, PT, R20, UR4, PT ;  /* 0x0000000414007c0c */ /* 0x000fe2000bf66270 */
[----:B------:R-:W-:Y:S02]  /*5f9c0*/  ULDC UR4, c[0x0][0x248] ;  /* 0x0000920000047ab9 */ /* 0x000fe40000000800 */
[----:B------:R-:W-:Y:S04]  /*5f9d0*/  @P2 STG.E.U16 desc[UR8][R6.64], R3 ;  /* 0x0000000306002986 */ /* 0x000fe8000c101508 */
[----:B0-----:R-:W2:Y:S04]  /*5f9e0*/  LDL.LU R23, [R1+0x1980] ;  /* 0x0019800001177983 */ /* 0x001ea80000300800 */
[----:B------:R-:W2:Y:S01]  /*5f9f0*/  LDL.LU R20, [R1+0x33c] ;  /* 0x00033c0001147983 */ /* 0x000ea20000300800 */
[----:B---3--:R-:W-:-:S03]  /*5fa00*/  PRMT R21, R2, 0x7632, R21 ;  /* 0x0000763202157816 */ /* 0x008fc60000000015 */
[----:B------:R0:W-:Y:S04]  /*5fa10*/  @P6 STG.E.U16 desc[UR8][R8.64], R2 ;  /* 0x0000000208006986 */ /* 0x0001e8000c101508 */
[----:B------:R1:W-:Y:S04]  /*5fa20*/  @P5 STG.E.U16 desc[UR8][R10.64], R21 ;  /* 0x000000150a005986 */ /* 0x0003e8000c101508 */
[----:B0-----:R-:W3:Y:S04]  /*5fa30*/  LDL.LU R2, [R1+0x31c] ;  /* 0x00031c0001027983 */ /* 0x001ee80000300800 */
[----:B-1----:R-:W4:Y:S01]  /*5fa40*/  LDL.LU R11, [R1+0x348] ;  /* 0x00034800010b7983 */ /* 0x002f220000300800 */
[----:B------:R-:W-:Y:S01]  /*5fa50*/  ISETP.LT.AND P2, PT, R29, UR6, !P0 ;  /* 0x000000061d007c0c */ /* 0x000fe2000c741270 */
[----:B------:R-:W-:Y:S01]  /*5fa60*/  ULDC UR6, c[0x0][0x228] ;  /* 0x00008a0000067ab9 */ /* 0x000fe20000000800 */
[----:B------:R-:W-:Y:S01]  /*5fa70*/  ISETP.LT.AND P0, PT, R28, UR10, !P0 ;  /* 0x0000000a1c007c0c */ /* 0x000fe2000c701270 */
[----:B------:R-:W-:Y:S01]  /*5fa80*/  ULDC UR10, c[0x0][0x228] ;  /* 0x00008a00000a7ab9 */ /* 0x000fe20000000800 */
[----:B------:R-:W-:Y:S01]  /*5fa90*/  ISETP.LT.AND P6, PT, R27, UR6, !P4 ;  /* 0x000000061b007c0c */ /* 0x000fe2000e7c1270 */
[----:B------:R-:W-:Y:S01]  /*5faa0*/  VIADD R3, R0, UR4 ;  /* 0x0000000400037c36 */ /* 0x000fe20008000000 */
[----:B------:R-:W-:Y:S01]  /*5fab0*/  ISETP.LT.AND P5, PT, R26, UR10, !P4 ;  /* 0x0000000a1a007c0c */ /* 0x000fe2000e7a1270 */
[C---:B------:R-:W-:Y:S01]  /*5fac0*/  IMAD.WIDE R4, R0.reuse, 0x2, R12 ;  /* 0x0000000200047825 */ /* 0x040fe200078e020c */
[----:B------:R-:W-:Y:S01]  /*5fad0*/  ULDC UR6, c[0x0][0x22c] ;  /* 0x00008b0000067ab9 */ /* 0x000fe20000000800 */
[----:B------:R-:W-:Y:S01]  /*5fae0*/  ULDC UR4, c[0x0][0x228] ;  /* 0x00008a0000047ab9 */ /* 0x000fe20000000800 */
[----:B------:R-:W-:Y:S01]  /*5faf0*/  ULDC UR10, c[0x0][0x228] ;  /* 0x00008a00000a7ab9 */ /* 0x000fe20000000800 */
[----:B------:R-:W-:-:S04]  /*5fb00*/  IMAD.WIDE R6, R0, 0x2, R16 ;  /* 0x0000000200067825 */ /* 0x000fc800078e0210 */
[----:B------:R-:W-:Y:S02]  /*5fb10*/  VIADD R10, R25, 0x70 ;  /* 0x00000070190a7836 */ /* 0x000fe40000000000 */
[----:B------:R-:W-:Y:S01]  /*5fb20*/  IMAD.WIDE R8, R3, 0x2, R18 ;  /* 0x0000000203087825 */ /* 0x000fe200078e0212 */
[----:B----4-:R-:W-:Y:S01]  /*5fb30*/  PRMT R0, R11, 0x7632, R0 ;  /* 0x000076320b007816 */ /* 0x010fe20000000000 */
[----:B------:R0:W-:Y:S01]  /*5fb40*/  @P2 STG.E.U16 desc[UR8][R4.64], R11 ;  /* 0x0000000b04002986 */ /* 0x0001e2000c101508 */
[----:B------:R-:W-:Y:S01]  /*5fb50*/  ISETP.GE.AND P2, PT, R10, UR6, PT ;  /* 0x000000060a007c0c */ /* 0x000fe2000bf46270 */
[----:B------:R-:W-:Y:S02]  /*5fb60*/  ULDC UR6, c[0x0][0x228] ;  /* 0x00008a0000067ab9 */ /* 0x000fe40000000800 */
[----:B------:R1:W-:Y:S04]  /*5fb70*/  @P0 STG.E.U16 desc[UR8][R6.64], R0 ;  /* 0x0000000006000986 */ /* 0x0003e8000c101508 */
[----:B------:R4:W-:Y:S01]  /*5fb80*/  @P6 STG.E.U16 desc[UR8][R8.64], R22 ;  /* 0x0000001608006986 */ /* 0x0009e2000c101508 */
[----:B0-----:R-:W-:-:S03]  /*5fb90*/  IMAD.WIDE R4, R3, 0x2, R14 ;  /* 0x0000000203047825 */ /* 0x001fc600078e020e */
[----:B------:R-:W3:Y:S01]  /*5fba0*/  LDL R11, [R1+0x34c] ;  /* 0x00034c00010b7983 */ /* 0x000ee20000100800 */
[----:B-1----:R-:W-:Y:S02]  /*5fbb0*/  PRMT R0, R22, 0x7632, R0 ;  /* 0x0000763216007816 */ /* 0x002fe40000000000 */
[----:B------:R-:W-:Y:S01]  /*5fbc0*/  ISETP.LT.AND P6, PT, R29, UR4, !P4 ;  /* 0x000000041d007c0c */ /* 0x000fe2000e7c1270 */
[----:B------:R-:W-:Y:S01]  /*5fbd0*/  ULDC UR4, c[0x0][0x248] ;  /* 0x0000920000047ab9 */ /* 0x000fe20000000800 */
[----:B------:R-:W-:Y:S01]  /*5fbe0*/  ISETP.LT.AND P4, PT, R28, UR6, !P4 ;  /* 0x000000061c007c0c */ /* 0x000fe2000e781270 */
[----:B------:R0:W-:Y:S01]  /*5fbf0*/  @P5 STG.E.U16 desc[UR8][R4.64], R0 ;  /* 0x0000000004005986 */ /* 0x0001e2000c101508 */
[----:B------:R-:W-:Y:S01]  /*5fc00*/  ISETP.LT.AND P5, PT, R27, UR10, !P3 ;  /* 0x0000000a1b007c0c */ /* 0x000fe2000dfa1270 */
[C---:B------:R-:W-:Y:S01]  /*5fc10*/  IMAD.WIDE R6, R3.reuse, 0x2, R16 ;  /* 0x0000000203067825 */ /* 0x040fe200078e0210 */
[----:B------:R-:W-:Y:S01]  /*5fc20*/  ULDC UR6, c[0x0][0x228] ;  /* 0x00008a0000067ab9 */ /* 0x000fe20000000800 */
[----:B----4-:R-:W4:Y:S01]  /*5fc30*/  LDL.LU R22, [R1+0x350] ;  /* 0x0003500001167983 */ /* 0x010f220000300800 */
[----:B------:R-:W-:Y:S01]  /*5fc40*/  ULDC UR10, c[0x0][0x228] ;  /* 0x00008a00000a7ab9 */ /* 0x000fe20000000800 */
[C---:B0-----:R-:W-:Y:S01]  /*5fc50*/  VIADD R0, R3.reuse, UR4 ;  /* 0x0000000403007c36 */ /* 0x041fe20008000000 */
[----:B------:R-:W-:Y:S01]  /*5fc60*/  ULDC UR4, c[0x0][0x22c] ;  /* 0x00008b0000047ab9 */ /* 0x000fe20000000800 */
[----:B------:R-:W-:Y:S01]  /*5fc70*/  IMAD.WIDE R4, R3, 0x2, R12 ;  /* 0x0000000203047825 */ /* 0x000fe200078e020c */
[----:B--2---:R-:W-:-:S03]  /*5fc80*/  PRMT R3, R20, 0x7632, R3 ;  /* 0x0000763214037816 */ /* 0x004fc60000000003 */
[----:B------:R-:W-:Y:S01]  /*5fc90*/  IMAD.WIDE R8, R0, 0x2, R18 ;  /* 0x0000000200087825 */ /* 0x000fe200078e0212 */
[----:B------:R0:W-:Y:S04]  /*5fca0*/  @P6 STG.E.U16 desc[UR8][R4.64], R20 ;  /* 0x0000001404006986 */ /* 0x0001e8000c101508 */
[----:B------:R1:W-:Y:S04]  /*5fcb0*/  @P4 STG.E.U16 desc[UR8][R6.64], R3 ;  /* 0x0000000306004986 */ /* 0x0003e8000c101508 */
[----:B---3--:R2:W-:Y:S01]  /*5fcc0*/  @P5 STG.E.U16 desc[UR8][R8.64], R2 ;  /* 0x0000000208005986 */ /* 0x0085e2000c101508 */
[----:B------:R-:W-:Y:S01]  /*5fcd0*/  ISETP.LT.AND P5, PT, R26, UR6, !P3 ;  /* 0x000000061a007c0c */ /* 0x000fe2000dfa1270 */
[----:B------:R-:W-:Y:S01]  /*5fce0*/  ULDC UR6, c[0x0][0x228] ;  /* 0x00008a0000067ab9 */ /* 0x000fe20000000800 */
[----:B0-----:R-:W-:Y:S01]  /*5fcf0*/  IMAD.WIDE R4, R0, 0x2, R14 ;  /* 0x0000000200047825 */ /* 0x001fe200078e020e */
[----:B-1----:R-:W-:-:S02]  /*5fd00*/  PRMT R3, R2, 0x7632, R3 ;  /* 0x0000763202037816 */ /* 0x002fc40000000003 */
[----:B--2---:R-:W2:Y:S08]  /*5fd10*/  LDL.LU R2, [R1+0x360] ;  /* 0x0003600001027983 */ /* 0x004eb00000300800 */
[----:B------:R0:W-:Y:S04]  /*5fd20*/  @P5 STG.E.U16 desc[UR8][R4.64], R3 ;  /* 0x0000000304005986 */ /* 0x0001e8000c101508 */
[----:B0-----:R-:W3:Y:S01]  /*5fd30*/  LDL.LU R5, [R1+0x34c] ;  /* 0x00034c0001057983 */ /* 0x001ee20000300800 */
[----:B------:R-:W-:Y:S01]  /*5fd40*/  ISETP.LT.AND P4, PT, R29, UR10, !P3 ;  /* 0x0000000a1d007c0c */ /* 0x000fe2000df81270 */
[----:B------:R-:W-:Y:S01]  /*5fd50*/  VIADD R21, R25, 0x72 ;  /* 0x0000007219157836 */ /* 0x000fe20000000000 */
[----:B------:R-:W-:Y:S01]  /*5fd60*/  ISETP.LT.AND P6, PT, R27, UR6, !P2 ;  /* 0x000000061b007c0c */ /* 0x000fe2000d7c1270 */
[----:B------:R-:W-:Y:S01]  /*5fd70*/  VIADD R10, R25, 0x71 ;  /* 0x00000071190a7836 */ /* 0x000fe20000000000 */
[----:B------:R-:W-:Y:S01]  /*5fd80*/  ULDC UR6, c[0x0][0x22c] ;  /* 0x00008b0000067ab9 */ /* 0x000fe20000000800 */
[----:B------:R-:W-:Y:S01]  /*5fd90*/  IMAD.WIDE R6, R0, 0x2, R12 ;  /* 0x0000000200067825 */ /* 0x000fe200078e020c */
[----:B------:R-:W-:Y:S01]  /*5fda0*/  ISETP.LT.AND P3, PT, R28, UR12, !P3 ;  /* 0x0000000c1c007c0c */ /* 0x000fe2000df61270 */
[----:B------:R-:W-:Y:S01]  /*5fdb0*/  ULDC UR10, c[0x0][0x228] ;  /* 0x00008a00000a7ab9 */ /* 0x000fe20000000800 */
[----:B------:R-:W-:Y:S01]  /*5fdc0*/  ISETP.GE.AND P5, PT, R21, UR6, PT ;  /* 0x0000000615007c0c */ /* 0x000fe2000bfa6270 */
[----:B------:R-:W-:Y:S01]  /*5fdd0*/  ULDC UR6, c[0x0][0x228] ;  /* 0x00008a0000067ab9 */ /* 0x000fe20000000800 */
[----:B------:R-:W-:Y:S01]  /*5fde0*/  ISETP.GE.AND P0, PT, R10, UR4, PT ;  /* 0x000000040a007c0c */ /* 0x000fe2000bf06270 */
[----:B------:R-:W-:Y:S01]  /*5fdf0*/  ULDC UR4, c[0x0][0x248] ;  /* 0x0000920000047ab9 */ /* 0x000fe20000000800 */
[----:B------:R-:W-:Y:S01]  /*5fe00*/  IMAD.WIDE R8, R0, 0x2, R16 ;  /* 0x0000000200087825 */ /* 0x000fe200078e0210 */
[----:B------:R-:W-:-:S03]  /*5fe10*/  ULDC UR12, c[0x0][0x228] ;  /* 0x00008a00000c7ab9 */ /* 0x000fc60000000800 */
[----:B------:R-:W-:Y:S01]  /*5fe20*/  VIADD R20, R0, UR4 ;  /* 0x0000000400147c36 */ /* 0x000fe20008000000 */
[----:B------:R-:W-:Y:S01]  /*5fe30*/  ULDC UR4, c[0x0][0x248] ;  /* 0x0000920000047ab9 */ /* 0x000fe20000000800 */
[----:B------:R-:W-:Y:S02]  /*5fe40*/  PRMT R0, R11, 0x7632, R0 ;  /* 0x000076320b007816 */ /* 0x000fe40000000000 */
[----:B------:R-:W-:Y:S01]  /*5fe50*/  IMAD.WIDE R10, R20, 0x2, R18 ;  /* 0x00000002140a7825 */ /* 0x000fe200078e0212 */
[----:B----4-:R-:W-:Y:S01]  /*5fe60*/  PRMT R21, R22, 0x7632, R21 ;  /* 0x0000763216157816 */ /* 0x010fe20000000015 */
[----:B---3--:R0:W-:Y:S01]  /*5fe70*/  @P4 STG.E.U16 desc[UR8][R6.64], R5 ;  /* 0x0000000506004986 */ /* 0x0081e2000c101508 */
[----:B------:R-:W-:Y:S01]  /*5fe80*/  ISETP.LT.AND P4, PT, R26, UR6, !P2 ;  /* 0x000000061a007c0c */ /* 0x000fe2000d781270 */
[----:B------:R-:W-:Y:S02]  /*5fe90*/  ULDC UR6, c[0x0][0x228] ;  /* 0x00008a0000067ab9 */ /* 0x000fe40000000800 */
[----:B------:R-:W-:Y:S04]  /*5fea0*/  @P3 STG.E.U16 desc[UR8][R8.64], R0 ;  /* 0x0000000008003986 */ /* 0x000fe8000c101508 */
[----:B------:R1:W-:Y:S01]  /*5feb0*/  @P6 STG.E.U16 desc[UR8][R10.64], R22 ;  /* 0x000000160a006986 */ /* 0x0003e2000c101508 */
[----:B0-----:R-:W-:-:S05]  /*5fec0*/  IMAD.WIDE R6, R20, 0x2, R14 ;  /* 0x0000000214067825 */ /* 0x001fca00078e020e */
[----:B------:R0:W-:Y:S04]  /*5fed0*/  @P4 STG.E.U16 desc[UR8][R6.64], R21 ;  /* 0x0000001506004986 */ /* 0x0001e8000c101508 */
[----:B-1----:R-:W3:Y:S04]  /*5fee0*/  LDL R11, [R1+0x370] ;  /* 0x00037000010b7983 */ /* 0x002ee80000100800 */
[----:B------:R-:W4:Y:S04]  /*5fef0*/  LDL.LU R22, [R1+0x354] ;  /* 0x0003540001167983 */ /* 0x000f280000300800 */
[----:B0-----:R-:W4:Y:S01]  /*5ff00*/  LDL.LU R7, [R1+0x370] ;  /* 0x0003700001077983 */ /* 0x001f220000300800 */
[----:B------:R-:W-:Y:S01]  /*5ff10*/  ISETP.LT.AND P3, PT, R29, UR10, !P2 ;  /* 0x0000000a1d007c0c */ /* 0x000fe2000d761270 */
[----:B------:R-:W-:Y:S01]  /*5ff20*/  VIADD R3, R25, 0x73 ;  /* 0x0000007319037836 */ /* 0x000fe20000000000 */
[----:B------:R-:W-:Y:S01]  /*5ff30*/  ISETP.LT.AND P6, PT, R27, UR6, !P0 ;  /* 0x000000061b007c0c */ /* 0x000fe2000c7c1270 */
[----:B------:R-:W-:Y:S01]  /*5ff40*/  IMAD.WIDE R4, R20, 0x2, R12 ;  /* 0x0000000214047825 */ /* 0x000fe200078e020c */
[----:B------:R-:W-:Y:S01]  /*5ff50*/  ULDC UR6, c[0x0][0x22c] ;  /* 0x00008b0000067ab9 */ /* 0x000fe20000000800 */
[----:B------:R-:W-:Y:S01]  /*5ff60*/  ISETP.LT.AND P2, PT, R28, UR12, !P2 ;  /* 0x0000000c1c007c0c */ /* 0x000fe2000d741270 */
[----:B------:R-:W-:Y:S01]  /*5ff70*/  ULDC UR10, c[0x0][0x228] ;  /* 0x00008a00000a7ab9 */ /* 0x000fe20000000800 */
[----:B------:R-:W-:Y:S01]  /*5ff80*/  ISETP.GE.AND P4, PT, R3, UR6, PT ;  /* 0x0000000603007c0c */ /* 0x000fe2000bf86270 */
[----:B------:R-:W-:Y:S01]  /*5ff90*/  ULDC UR6, c[0x0][0x228] ;  /* 0x00008a0000067ab9 */ /* 0x000fe20000000800 */
[----:B------:R-:W-:-:S02]  /*5ffa0*/  VIADD R0, R20, UR4 ;  /* 0x0000000414007c36 */ /* 0x000fc40008000000 */
[----:B------:R-:W-:Y:S01]  /*5ffb0*/  IMAD.WIDE R8, R20, 0x2, R16 ;  /* 0x0000000214087825 */ /* 0x000fe200078e0210 */
[----:B--2---:R-:W-:Y:S01]  /*5ffc0*/  PRMT R21, R2, 0x7632, R21 ;  /* 0x0000763202157816 */ /* 0x004fe20000000015 */
[----:B------:R-:W-:Y:S01]  /*5ffd0*/  ULDC UR12, c[0x0][0x228] ;  /* 0x00008a00000c7ab9 */ /* 0x000fe20000000800 */
[----:B------:R-:W-:Y:S01]  /*5ffe0*/  ULDC UR4, c[0x0][0x248] ;  /* 0x0000920000047ab9 */ /* 0x000fe20000000800 */
[----:B---3--:R-:W-:Y:S01]  /*5fff0*/  PRMT R20, R11, 0x7632, R20 ;  /* 0x000076320b147816 */ /* 0x008fe20000000014 */
[----:B------:R-:W-:Y:S01]  /*60000*/  IMAD.WIDE R10, R0, 0x2, R18 ;  /* 0x00000002000a7825 */ /* 0x000fe200078e0212 */
[----:B----4-:R0:W-:Y:S01]  /*60010*/  @P3 STG.E.U16 desc[UR8][R4.64], R7 ;  /* 0x0000000704003986 */ /* 0x0101e2000c101508 */
[----:B------:R-:W-:Y:S01]  /*60020*/  ISETP.LT.AND P3, PT, R26, UR6, !P0 ;  /* 0x000000061a007c0c */ /* 0x000fe2000c761270 */
[----:B------:R-:W-:Y:S02]  /*60030*/  ULDC UR6, c[0x0][0x228] ;  /* 0x00008a0000067ab9 */ /* 0x000fe40000000800 */
[----:B------:R-:W-:Y:S04]  /*60040*/  @P2 STG.E.U16 desc[UR8][R8.64], R20 ;  /* 0x0000001408002986 */ /* 0x000fe8000c101508 */
[----:B------:R1:W-:Y:S01]  /*60050*/  @P6 STG.E.U16 desc[UR8][R10.64], R2 ;  /* 0x000000020a006986 */ /* 0x0003e2000c101508 */
[----:B0-----:R-:W-:-:S05]  /*60060*/  IMAD.WIDE R6, R0, 0x2, R14 ;  /* 0x0000000200067825 */ /* 0x001fca00078e020e */
[----:B------:R0:W-:Y:S04]  /*60070*/  @P3 STG.E.U16 desc[UR8][R6.64], R21 ;  /* 0x0000001506003986 */ /* 0x0001e8000c101508 */
[----:B-1----:R-:W2:Y:S04]  /*60080*/  LDL R11, [R1+0x380] ;  /* 0x00038000010b7983 */ /* 0x002ea80000100800 */
[----:B------:R-:W3:Y:S04]  /*60090*/  LDL.LU R2, [R1+0x364] ;  /* 0x0003640001027983 */ /* 0x000ee80000300800 */
[----:B0-----:R-:W4:Y:S01]  /*600a0*/  LDL.LU R7, [R1+0x380] ;  /* 0x0003800001077983 */ /* 0x001f220000300800 */
[----:B------:R-:W-:Y:S01]  /*600b0*/  ISETP.LT.AND P2, PT, R29, UR10, !P0 ;  /* 0x0000000a1d007c0c */ /* 0x000fe2000c741270 */
[----:B------:R-:W-:Y:S01]  /*600c0*/  IMAD.WIDE R4, R0, 0x2, R12 ;  /* 0x0000000200047825 */ /* 0x000fe200078e020c */
[----:B------:R-:W-:Y:S01]  /*600d0*/  ISETP.LT.AND P0, PT, R28, UR12, !P0 ;  /* 0x0000000c1c007c0c */ /* 0x000fe2000c701270 */
[----:B------:R-:W-:Y:S01]  /*600e0*/  ULDC UR10, c[0x0][0x228] ;  /* 0x00008a00000a7ab9 */ /* 0x000fe20000000800 */
[----:B------:R-:W-:Y:S01]  /*600f0*/  ISETP.LT.AND P6, PT, R27, UR6, !P5 ;  /* 0x000000061b007c0c */ /* 0x000fe2000efc1270 */
[C---:B------:R-:W-:Y:S01]  /*60100*/  VIADD R3, R0.reuse, UR4 ;  /* 0x0000000400037c36 */ /* 0x040fe20008000000 */
[----:B------:R-:W-:Y:S01]  /*60110*/  ULDC UR4, c[0x0][0x228] ;  /* 0x00008a0000047ab9 */ /* 0x000fe20000000800 */
[----:B------:R-:W-:Y:S01]  /*60120*/  VIADD R20, R25, 0x74 ;  /* 0x0000007419147836 */ /* 0x000fe20000000000 */
[----:B------:R-:W-:Y:S01]  /*60130*/  ULDC UR6, c[0x0][0x22c] ;  /* 0x00008b0000067ab9 */ /* 0x000fe20000000800 */
[----:B------:R-:W-:-:S03]  /*60140*/  IMAD.WIDE R8, R0, 0x2, R16 ;  /* 0x0000000200087825 */ /* 0x000fc600078e0210 */
[----:B------:R-:W-:Y:S01]  /*60150*/  ISETP.GE.AND P3, PT, R20, UR6, PT ;  /* 0x0000000614007c0c */ /* 0x000fe2000bf66270 */
[----:B------:R-:W-:Y:S01]  /*60160*/  ULDC UR6, c[0x0][0x228] ;  /* 0x00008a0000067ab9 */ /* 0x000fe20000000800 */
[----:B------:R-:W-:Y:S02]  /*60170*/  PRMT R20, R22, 0x7632, R20 ;  /* 0x0000763216147816 */ /* 0x000fe40000000014 */
[----:B--2---:R-:W-:Y:S01]  /*60180*/  PRMT R0, R11, 0x7632, R0 ;  /* 0x000076320b007816 */ /* 0x004fe20000000000 */
[C---:B------:R-:W-:Y:S01]  /*60190*/  IMAD.WIDE R10, R3.reuse, 0x2, R18 ;  /* 0x00000002030a7825 */ /* 0x040fe200078e0212 */
        /* <DEDUP_REMOVED lines=8> */
[----:B------:R-:W4:Y:S04]  /*60220*/  LDL.LU R22, [R1+0x358] ;  /* 0x0003580001167983 */ /* 0x000f280000300800 */
[----:B0-----:R-:W4:Y:S01]  /*60230*/  LDL.LU R7, [R1+0x374] ;  /* 0x0003740001077983 */ /* 0x001f220000300800 */
[----:B------:R-:W-:Y:S01]  /*60240*/  ISETP.LT.AND P0, PT, R29, UR6, !P5 ;  /* 0x000000061d007c0c */ /* 0x000fe2000ef01270 */
[----:B------:R-:W-:Y:S01]  /*60250*/  IMAD.WIDE R4, R3, 0x2, R12 ;  /* 0x0000000203047825 */ /* 0x000fe200078e020c */
[----:B------:R-:W-:Y:S01]  /*60260*/  ISETP.LT.AND P5, PT, R28, UR10, !P5 ;  /* 0x0000000a1c007c0c */ /* 0x000fe2000efa1270 */
[----:B------:R-:W-:Y:S01]  /*60270*/  ULDC UR6, c[0x0][0x228] ;  /* 0x00008a0000067ab9 */ /* 0x000fe20000000800 */
[----:B------:R-:W-:Y:S01]  /*60280*/  ISETP.LT.AND P6, PT, R27, UR4, !P4 ;  /* 0x000000041b007c0c */ /* 0x000fe2000e7c1270 */
[----:B------:R-:W-:Y:S01]  /*60290*/  ULDC UR4, c[0x0][0x248] ;  /* 0x0000920000047ab9 */ /* 0x000fe20000000800 */
[----:B------:R-:W-:Y:S01]  /*602a0*/  IMAD.WIDE R8, R3, 0x2, R16 ;  /* 0x0000000203087825 */ /* 0x000fe200078e0210 */
[----:B---3--:R-:W-:Y:S01]  /*602b0*/  PRMT R20, R2, 0x7632, R20 ;  /* 0x0000763202147816 */ /* 0x008fe20000000014 */
[----:B------:R-:W-:-:S02]  /*602c0*/  ULDC UR10, c[0x0][0x228] ;  /* 0x00008a00000a7ab9 */ /* 0x000fc40000000800 */
[----:B------:R-:W-:Y:S01]  /*602d0*/  VIADD R0, R3, UR4 ;  /* 0x0000000403007c36 */ /* 0x000fe20008000000 */
[----:B------:R-:W-:Y:S01]  /*602e0*/  ULDC UR4, c[0x0][0x228] ;  /* 0x00008a0000047ab9 */ /* 0x000fe20000000800 */
[----:B--2---:R-:W-:Y:S02]  /*602f0*/  PRMT R3, R11, 0x7632, R3 ;  /* 0x000076320b037816 */ /* 0x004fe40000000003 */
[----:B------:R-:W-:Y:S01]  /*60300*/  IMAD.WIDE R10, R0, 0x2, R18 ;  /* 0x00000002000a7825 */ /* 0x000fe200078e0212 */
[----:B----4-:R0:W-:Y:S04]  /*60310*/  @P0 STG.E.U16 desc[UR8][R4.64], R7 ;  /* 0x0000000704000986 */ /* 0x0101e8000c101508 */
[----:B------:R-:W-:Y:S01]  /*60320*/  @P5 STG.E.U16 desc[UR8][R8.64], R3 ;  /* 0x0000000308005986 */ /* 0x000fe2000c101508 */
[----:B------:R-:W-:Y:S01]  /*60330*/  ISETP.LT.AND P5, PT, R26, UR4, !P4 ;  /* 0x000000041a007c0c */ /* 0x000fe2000e7a1270 */
[----:B------:R-:W-:-:S02]  /*60340*/  ULDC UR4, c[0x0][0x228] ;  /* 0x00008a0000047ab9 */ /* 0x000fc40000000800 */
[----:B------:R1:W-:Y:S01]  /*60350*/  @P6 STG.E.U16 desc[UR8][R10.64], R2 ;  /* 0x000000020a006986 */ /* 0x0003e2000c101508 */
[----:B0-----:R-:W-:-:S03]  /*60360*/  IMAD.WIDE R6, R0, 0x2, R14 ;  /* 0x0000000200067825 */ /* 0x001fc600078e020e */
[----:B-1----:R-:W2:Y:S04]  /*60370*/  LDL R11, [R1+0x384] ;  /* 0x00038400010b7983 */ /* 0x002ea80000100800 */
[----:B------:R-:W3:Y:S04]  /*60380*/  LDL.LU R2, [R1+0x368] ;  /* 0x0003680001027983 */ /* 0x000ee80000300800 */
[----:B------:R0:W-:Y:S04]  /*60390*/  @P5 STG.E.U16 desc[UR8][R6.64], R20 ;  /* 0x0000001406005986 */ /* 0x0001e8000c101508 */
[----:B0-----:R-:W4:Y:S01]  /*603a0*/  LDL.LU R7, [R1+0x384] ;  /* 0x0003840001077983 */ /* 0x001f220000300800 */
[----:B------:R-:W-:Y:S01]  /*603b0*/  ISETP.LT.AND P0, PT, R29, UR6, !P4 ;  /* 0x000000061d007c0c */ /* 0x000fe2000e701270 */
[----:B------:R-:W-:Y:S01]  /*603c0*/  IMAD.WIDE R4, R0, 0x2, R12 ;  /* 0x0000000200047825 */ /* 0x000fe200078e020c */
[----:B------:R-:W-:Y:S01]  /*603d0*/  ISETP.LT.AND P4, PT, R28, UR10, !P4 ;  /* 0x0000000a1c007c0c */ /* 0x000fe2000e781270 */
[----:B------:R-:W-:Y:S01]  /*603e0*/  ULDC UR6, c[0x0][0x228] ;  /* 0x00008a0000067ab9 */ /* 0x000fe20000000800 */
[----:B------:R-:W-:Y:S01]  /*603f0*/  ISETP.LT.AND P6, PT, R27, UR4, !P3 ;  /* 0x000000041b007c0c */ /* 0x000fe2000dfc1270 */
[----:B------:R-:W-:Y:S01]  /*60400*/  ULDC UR4, c[0x0][0x248] ;  /* 0x0000920000047ab9 */ /* 0x000fe20000000800 */
[----:B------:R-:W-:-:S04]  /*60410*/  IMAD.WIDE R8, R0, 0x2, R16 ;  /* 0x0000000200087825 */ /* 0x000fc800078e0210 */
[----:B------:R-:W-:Y:S01]  /*60420*/  VIADD R3, R0, UR4 ;  /* 0x0000000400037c36 */ /* 0x000fe20008000000 */
[----:B------:R-:W-:Y:S01]  /*60430*/  ULDC UR4, c[0x0][0x228] ;  /* 0x00008a0000047ab9 */ /* 0x000fe20000000800 */
[----:B------:R-:W-:-:S05]  /*60440*/  VIADD R21, R25, 0x75 ;  /* 0x0000007519157836 */ /* 0x000fca0000000000 */
[----:B------:R-:W-:Y:S01]  /*60450*/  ISETP.GE.AND P2, PT, R21, UR11, PT ;  /* 0x0000000b15007c0c */ /* 0x000fe2000bf46270 */
[----:B------:R-:W-:-:S05]  /*60460*/  VIADD R21, R25, 0x76 ;  /* 0x0000007619157836 */ /* 0x000fca0000000000 */
[----:B------:R-:W-:Y:S01]  /*60470*/  ISETP.GE.AND P5, PT, R21, UR7, PT ;  /* 0x0000000715007c0c */ /* 0x000fe2000bfa6270 */
[----:B------:R-:W-:Y:S01]  /*60480*/  ULDC UR7, c[0x0][0x228] ;  /* 0x00008a0000077ab9 */ /* 0x000fe20000000800 */
[----:B------:R-:W-:Y:S02]  /*60490*/  PRMT R21, R22, 0x7632, R21 ;  /* 0x0000763216157816 */ /* 0x000fe40000000015 */
[----:B--2---:R-:W-:Y:S01]  /*604a0*/  PRMT R0, R11, 0x7632, R0 ;  /* 0x000076320b007816 */ /* 0x004fe20000000000 */
        /* <DEDUP_REMOVED lines=8> */
[----:B------:R-:W4:Y:S04]  /*60530*/  LDL.LU R22, [R1+0x35c] ;  /* 0x00035c0001167983 */ /* 0x000f280000300800 */
[----:B------:R0:W-:Y:S04]  /*60540*/  @P4 STG.E.U16 desc[UR8][R6.64], R21 ;  /* 0x0000001506004986 */ /* 0x0001e8000c101508 */
[----:B0-----:R-:W3:Y:S04]  /*60550*/  LDL.LU R7, [R1+0x378] ;  /* 0x0003780001077983 */ /* 0x001ee80000300800 */
[----:B------:R-:W4:Y:S01]  /*60560*/  LDL.LU R21, [R1+0x388] ;  /* 0x0003880001157983 */ /* 0x000f220000300800 */
[----:B------:R-:W-:Y:S01]  /*60570*/  ISETP.LT.AND P0, PT, R29, UR6, !P3 ;  /* 0x000000061d007c0c */ /* 0x000fe2000df01270 */
[----:B------:R-:W-:Y:S01]  /*60580*/  IMAD.WIDE R4, R3, 0x2, R12 ;  /* 0x0000000203047825 */ /* 0x000fe200078e020c */
[----:B------:R-:W-:Y:S01]  /*60590*/  ISETP.LT.AND P3, PT, R28, UR7, !P3 ;  /* 0x000000071c007c0c */ /* 0x000fe2000df61270 */
[----:B------:R-:W-:Y:S01]  /*605a0*/  ULDC UR6, c[0x0][0x228] ;  /* 0x00008a0000067ab9 */ /* 0x000fe20000000800 */
[----:B------:R-:W-:Y:S01]  /*605b0*/  ISETP.LT.AND P6, PT, R27, UR4, !P2 ;  /* 0x000000041b007c0c */ /* 0x000fe2000d7c1270 */
[----:B------:R-:W-:Y:S01]  /*605c0*/  ULDC UR4, c[0x0][0x248] ;  /* 0x0000920000047ab9 */ /* 0x000fe20000000800 */
[----:B------:R-:W-:Y:S01]  /*605d0*/  IMAD.WIDE R8, R3, 0x2, R16 ;  /* 0x0000000203087825 */ /* 0x000fe200078e0210 */
[----:B------:R-:W-:-:S03]  /*605e0*/  ULDC UR7, c[0x0][0x228] ;  /* 0x00008a0000077ab9 */ /* 0x000fc60000000800 */
[----:B------:R-:W-:Y:S01]  /*605f0*/  VIADD R0, R3, UR4 ;  /* 0x0000000403007c36 */ /* 0x000fe20008000000 */
[----:B------:R-:W-:Y:S01]  /*60600*/  ULDC UR4, c[0x0][0x228] ;  /* 0x00008a0000047ab9 */ /* 0x000fe20000000800 */
[----:B------:R-:W-:-:S05]  /*60610*/  VIADD R20, R25, 0x77 ;  /* 0x0000007719147836 */ /* 0x000fca0000000000 */
[----:B------:R-:W-:Y:S01]  /*60620*/  ISETP.GE.AND P4, PT, R20, UR5, PT ;  /* 0x0000000514007c0c */ /* 0x000fe2000bf86270 */
[----:B------:R-:W-:Y:S01]  /*60630*/  ULDC UR5, c[0x0][0x228] ;  /* 0x00008a0000057ab9 */ /* 0x000fe20000000800 */
[----:B--2---:R-:W-:Y:S01]  /*60640*/  PRMT R3, R11, 0x7632, R3 ;  /* 0x000076320b037816 */ /* 0x004fe20000000003 */
[----:B------:R-:W-:Y:S01]  /*60650*/  IMAD.WIDE R10, R0, 0x2, R18 ;  /* 0x00000002000a7825 */ /* 0x000fe200078e0212 */
[----:B---3--:R0:W-:Y:S01]  /*60660*/  @P0 STG.E.U16 desc[UR8][R4.64], R7 ;  /* 0x0000000704000986 */ /* 0x0081e2000c101508 */
[----:B------:R-:W-:Y:S01]  /*60670*/  ISETP.LT.AND P0, PT, R29, UR5, !P2 ;  /* 0x000000051d007c0c */ /* 0x000fe2000d701270 */
[----:B------:R-:W-:Y:S02]  /*60680*/  ULDC UR5, c[0x0][0x228] ;  /* 0x00008a0000057ab9 */ /* 0x000fe40000000800 */
[----:B------:R1:W-:Y:S01]  /*60690*/  @P3 STG.E.U16 desc[UR8][R8.64], R3 ;  /* 0x0000000308003986 */ /* 0x0003e2000c101508 */
[----:B------:R-:W-:Y:S01]  /*606a0*/  ISETP.LT.AND P3, PT, R26, UR4, !P2 ;  /* 0x000000041a007c0c */ /* 0x000fe2000d761270 */
[----:B------:R-:W-:-:S02]  /*606b0*/  ULDC UR4, c[0x0][0x228] ;  /* 0x00008a0000047ab9 */ /* 0x000fc40000000800 */
[----:B------:R-:W-:Y:S01]  /*606c0*/  ISETP.LT.AND P2, PT, R28, UR4, !P2 ;  /* 0x000000041c007c0c */ /* 0x000fe2000d741270 */
[----:B------:R2:W-:Y:S01]  /*606d0*/  @P6 STG.E.U16 desc[UR8][R10.64], R2 ;  /* 0x000000020a006986 */ /* 0x0005e2000c101508 */
[----:B------:R-:W-:Y:S01]  /*606e0*/  ULDC UR4, c[0x0][0x248] ;  /* 0x0000920000047ab9 */ /* 0x000fe20000000800 */
[----:B0-----:R-:W-:-:S04]  /*606f0*/  IMAD.WIDE R4, R0, 0x2, R14 ;  /* 0x0000000200047825 */ /* 0x001fc800078e020e */
[C---:B-1----:R-:W-:Y:S01]  /*60700*/  VIADD R3, R0.reuse, UR4 ;  /* 0x0000000400037c36 */ /* 0x042fe20008000000 */
[----:B------:R-:W-:Y:S01]  /*60710*/  ULDC UR4, c[0x0][0x228] ;  /* 0x00008a0000047ab9 */ /* 0x000fe20000000800 */
[----:B------:R-:W-:Y:S01]  /*60720*/  IMAD.WIDE R6, R0, 0x2, R12 ;  /* 0x0000000200067825 */ /* 0x000fe200078e020c */
[----:B--2---:R-:W-:-:S03]  /*60730*/  PRMT R11, R2, 0x7632, R11 ;  /* 0x00007632020b7816 */ /* 0x004fc6000000000b */
[----:B------:R-:W-:Y:S01]  /*60740*/  IMAD.WIDE R8, R0, 0x2, R16 ;  /* 0x0000000200087825 */ /* 0x000fe200078e0210 */
[----:B----4-:R-:W-:Y:S01]  /*60750*/  PRMT R0, R21, 0x7632, R0 ;  /* 0x0000763215007816 */ /* 0x010fe20000000000 */
[----:B------:R-:W2:Y:S01]  /*60760*/  LDL.LU R2, [R1+0x37c] ;  /* 0x00037c0001027983 */ /* 0x000ea20000300800 */
[----:B------:R-:W-:Y:S01]  /*60770*/  ISETP.LT.AND P6, PT, R27, UR6, !P5 ;  /* 0x000000061b007c0c */ /* 0x000fe2000efc1270 */
[----:B------:R-:W-:Y:S02]  /*60780*/  ULDC UR6, c[0x0][0x228] ;  /* 0x00008a0000067ab9 */ /* 0x000fe40000000800 */
[----:B------:R0:W-:Y:S04]  /*60790*/  @P3 STG.E.U16 desc[UR8][R4.64], R11 ;  /* 0x0000000b04003986 */ /* 0x0001e8000c101508 */
[----:B------:R1:W-:Y:S04]  /*607a0*/  @P0 STG.E.U16 desc[UR8][R6.64], R21 ;  /* 0x0000001506000986 */ /* 0x0003e8000c101508 */
[----:B------:R-:W-:Y:S01]  /*607b0*/  @P2 STG.E.U16 desc[UR8][R8.64], R0 ;  /* 0x0000000008002986 */ /* 0x000fe2000c101508 */
[----:B------:R-:W-:Y:S01]  /*607c0*/  ISETP.LT.AND P2, PT, R26, UR4, !P5 ;  /* 0x000000041a007c0c */ /* 0x000fe2000ef41270 */
[----:B------:R-:W-:Y:S01]  /*607d0*/  ULDC UR4, c[0x0][0x228] ;  /* 0x00008a0000047ab9 */ /* 0x000fe20000000800 */
[----:B------:R-:W-:Y:S01]  /*607e0*/  PRMT R20, R22, 0x7632, R20 ;  /* 0x0000763216147816 */ /* 0x000fe20000000014 */
[----:B0-----:R-:W-:-:S04]  /*607f0*/  IMAD.WIDE R4, R3, 0x2, R18 ;  /* 0x0000000203047825 */ /* 0x001fc800078e0212 */
[----:B-1----:R-:W-:Y:S01]  /*60800*/  IMAD.WIDE R6, R3, 0x2, R14 ;  /* 0x0000000203067825 */ /* 0x002fe200078e020e */
[----:B------:R0:W-:Y:S05]  /*60810*/  @P6 STG.E.U16 desc[UR8][R4.64], R22 ;  /* 0x0000001604006986 */ /* 0x0001ea000c101508 */
[----:B------:R1:W-:Y:S04]  /*60820*/  @P2 STG.E.U16 desc[UR8][R6.64], R20 ;  /* 0x0000001406002986 */ /* 0x0003e8000c101508 */
[----:B0-----:R-:W3:Y:S04]  /*60830*/  LDL.LU R22, [R1+0x3b0] ;  /* 0x0003b00001167983 */ /* 0x001ee80000300800 */
[----:B-1----:R-:W4:Y:S01]  /*60840*/  LDL.LU R7, [R1+0x36c] ;  /* 0x00036c0001077983 */ /* 0x002f220000300800 */
[----:B------:R-:W-:Y:S01]  /*60850*/  ISETP.LT.AND P0, PT, R29, UR5, !P5 ;  /* 0x000000051d007c0c */ /* 0x000fe2000ef01270 */
[----:B------:R-:W-:Y:S01]  /*60860*/  VIADD R10, R25, 0x78 ;  /* 0x00000078190a7836 */ /* 0x000fe20000000000 */
[----:B------:R-:W-:Y:S01]  /*60870*/  ISETP.LT.AND P5, PT, R28, UR6, !P5 ;  /* 0x000000061c007c0c */ /* 0x000fe2000efa1270 */
[----:B------:R-:W-:Y:S01]  /*60880*/  IMAD.WIDE R4, R3, 0x2, R12 ;  /* 0x0000000203047825 */ /* 0x000fe200078e020c */
[----:B------:R-:W-:Y:S01]  /*60890*/  ISETP.LT.AND P6, PT, R27, UR4, !P4 ;  /* 0x000000041b007c0c */ /* 0x000fe2000e7c1270 */
[----:B------:R-:W-:Y:S01]  /*608a0*/  ULDC UR4, c[0x0][0x248] ;  /* 0x0000920000047ab9 */ /* 0x000fe20000000800 */
[----:B------:R-:W-:Y:S01]  /*608b0*/  ISETP.GE.AND P3, PT, R10, UR25, PT ;  /* 0x000000190a007c0c */ /* 0x000fe2000bf66270 */
[C---:B------:R-:W-:Y:S01]  /*608c0*/  VIADD R0, R3.reuse, UR4 ;  /* 0x0000000403007c36 */ /* 0x040fe20008000000 */
[----:B------:R-:W-:Y:S01]  /*608d0*/  ULDC UR4, c[0x0][0x228] ;  /* 0x00008a0000047ab9 */ /* 0x000fe20000000800 */
[----:B------:R-:W-:Y:S01]  /*608e0*/  IMAD.WIDE R8, R3, 0x2, R16 ;  /* 0x0000000203087825 */ /* 0x000fe200078e0210 */
[----:B------:R-:W-:Y:S01]  /*608f0*/  ULDC UR5, c[0x0][0x228] ;  /* 0x00008a0000057ab9 */ /* 0x000fe20000000800 */
[----:B------:R-:W-:-:S02]  /*60900*/  ULDC UR6, c[0x0][0x228] ;  /* 0x00008a0000067ab9 */ /* 0x000fc40000000800 */
[----:B------:R-:W-:Y:S01]  /*60910*/  IMAD.WIDE R10, R0, 0x2, R18 ;  /* 0x00000002000a7825 */ /* 0x000fe200078e0212 */
[----:B--2---:R-:W-:Y:S01]  /*60920*/  PRMT R3, R2, 0x7632, R3 ;  /* 0x0000763202037816 */ /* 0x004fe20000000003 */
[----:B------:R0:W-:Y:S04]  /*60930*/  @P0 STG.E.U16 desc[UR8][R4.64], R2 ;  /* 0x0000000204000986 */ /* 0x0001e8000c101508 */
[----:B------:R-:W-:Y:S04]  /*60940*/  @P5 STG.E.U16 desc[UR8][R8.64], R3 ;  /* 0x0000000308005986 */ /* 0x000fe8000c101508 */
[----:B0-----:R-:W2:Y:S04]  /*60950*/  LDL.LU R2, [R1+0x197c] ;  /* 0x00197c0001027983 */ /* 0x001ea80000300800 */
[----:B----4-:R0:W-:Y:S04]  /*60960*/  @P6 STG.E.U16 desc[UR8][R10.64], R7 ;  /* 0x000000070a006986 */ /* 0x0101e8000c101508 */
        /* <DEDUP_REMOVED lines=8> */
[----:B------:R-:W-:Y:S01]  /*609f0*/  ULDC UR4, c[0x0][0x248] ;  /* 0x0000920000047ab9 */ /* 0x000fe20000000800 */
[----:B------:R-:W-:Y:S01]  /*60a00*/  PRMT R3, R7, 0x7632, R3 ;  /* 0x0000763207037816 */ /* 0x000fe20000000003 */
[C---:B------:R-:W-:Y:S01]  /*60a10*/  VIADD R10, R0.reuse, UR4 ;  /* 0x00000004000a7c36 */ /* 0x040fe20008000000 */
[----:B------:R-:W-:Y:S01]  /*60a20*/  ULDC UR4, c[0x0][0x228] ;  /* 0x00008a0000047ab9 */ /* 0x000fe20000000800 */
[----:B------:R-:W-:-:S04]  /*60a30*/  IMAD.WIDE R6, R0, 0x2, R12 ;  /* 0x0000000200067825 */ /* 0x000fc800078e020c */
[----:B------:R-:W-:Y:S02]  /*60a40*/  VIADD R21, R25, 0x79 ;  /* 0x0000007919157836 */ /* 0x000fe40000000000 */
[----:B------:R-:W-:Y:S01]  /*60a50*/  IMAD.WIDE R8, R0, 0x2, R16 ;  /* 0x0000000200087825 */ /* 0x000fe200078e0210 */
[----:B------:R-:W-:Y:S01]  /*60a60*/  @P5 STG.E.U16 desc[UR8][R4.64], R3 ;  /* 0x0000000304005986 */ /* 0x000fe2000c101508 */
[----:B---3--:R-:W-:Y:S01]  /*60a70*/  PRMT R23, R22, 0x7632, R23 ;  /* 0x0000763216177816 */ /* 0x008fe20000000017 */
[----:B------:R-:W-:Y:S01]  /*60a80*/  ULDC UR6, c[0x0][0x228] ;  /* 0x00008a0000067ab9 */ /* 0x000fe20000000800 */
[----:B------:R-:W-:Y:S01]  /*60a90*/  ISETP.GE.AND P2, PT, R21, UR23, PT ;  /* 0x0000001715007c0c */ /* 0x000fe2000bf46270 */
[----:B------:R-:W-:Y:S01]  /*60aa0*/  IMAD.WIDE R20, R10, 0x2, R18 ;  /* 0x000000020a147825 */ /* 0x000fe200078e0212 */
[----:B----4-:R-:W-:Y:S01]  /*60ab0*/  PRMT R0, R11, 0x7632, R0 ;  /* 0x000076320b007816 */ /* 0x010fe20000000000 */
[----:B------:R-:W-:Y:S04]  /*60ac0*/  @P0 STG.E.U16 desc[UR8][R6.64], R11 ;  /* 0x0000000b06000986 */ /* 0x000fe8000c101508 */
[----:B------:R-:W-:Y:S01]  /*60ad0*/  @P4 STG.E.U16 desc[UR8][R8.64], R0 ;  /* 0x0000000008004986 */ /* 0x000fe2000c101508 */
[----:B------:R-:W-:Y:S01]  /*60ae0*/  ISETP.LT.AND P4, PT, R26, UR4, !P3 ;  /* 0x000000041a007c0c */ /* 0x000fe2000df81270 */
[----:B------:R-:W-:-:S02]  /*60af0*/  ULDC UR4, c[0x0][0x248] ;  /* 0x0000920000047ab9 */ /* 0x000fc40000000800 */
[----:B------:R0:W-:Y:S04]  /*60b00*/  @P6 STG.E.U16 desc[UR8][R20.64], R22 ;  /* 0x0000001614006986 */ /* 0x0001e8000c101508 */
[----:B--2---:R1:W2:Y:S01]  /*60b10*/  LDS.128 R4, [R2] ;  /* 0x0000000002047984 */ /* 0x0042a20000000c00 */
[----:B0-----:R-:W-:-:S03]  /*60b20*/  VIADD R22, R25, 0x7a ;  /* 0x0000007a19167836 */ /* 0x001fc60000000000 */
[----:B------:R-:W3:Y:S01]  /*60b30*/  LDL R21, [R1+0x3a0] ;  /* 0x0003a00001157983 */ /* 0x000ee20000100800 */
[----:B-1----:R-:W-:Y:S01]  /*60b40*/  IMAD.WIDE R2, R10, 0x2, R14 ;  /* 0x000000020a027825 */ /* 0x002fe200078e020e */
[----:B------:R-:W-:Y:S02]  /*60b50*/  ISETP.GE.AND P0, PT, R22, UR21, PT ;  /* 0x0000001516007c0c */ /* 0x000fe4000bf06270 */
[----:B------:R-:W4:Y:S04]  /*60b60*/  LDL.LU R22, [R1+0x390] ;  /* 0x0003900001167983 */ /* 0x000f280000300800 */
[----:B------:R0:W-:Y:S04]  /*60b70*/  @P4 STG.E.U16 desc[UR8][R2.64], R23 ;  /* 0x0000001702004986 */ /* 0x0001e8000c101508 */
[----:B0-----:R-:W2:Y:S01]  /*60b80*/  LDL.LU R3, [R1+0x3a0] ;  /* 0x0003a00001037983 */ /* 0x001ea20000300800 */
        /* <DEDUP_REMOVED lines=8> */
[----:B------:R-:W-:Y:S01]  /*60c10*/  VIADD R23, R25, 0x7b ;  /* 0x0000007b19177836 */ /* 0x000fe20000000000 */
[----:B------:R-:W-:Y:S01]  /*60c20*/  ISETP.LT.AND P6, PT, R27, UR7, !P2 ;  /* 0x000000071b007c0c */ /* 0x000fe2000d7c1270 */
[----:B------:R-:W-:Y:S01]  /*60c30*/  ULDC UR7, c[0x0][0x228] ;  /* 0x00008a0000077ab9 */ /* 0x000fe20000000800 */
[----:B------:R-:W-:Y:S01]  /*60c40*/  ISETP.LT.AND P4, PT, R26, UR4, !P2 ;  /* 0x000000041a007c0c */ /* 0x000fe2000d781270 */
[----:B------:R-:W-:Y:S01]  /*60c50*/  ULDC UR4, c[0x0][0x248] ;  /* 0x0000920000047ab9 */ /* 0x000fe20000000800 */
[----:B---3--:R-:W-:Y:S01]  /*60c60*/  PRMT R24, R21, 0x7632, R24 ;  /* 0x0000763215187816 */ /* 0x008fe20000000018 */
[----:B--2---:R0:W-:Y:S01]  /*60c70*/  @P5 STG.E.U16 desc[UR8][R8.64], R3 ;  /* 0x0000000308005986 */ /* 0x0041e2000c101508 */
[----:B------:R-:W-:Y:S01]  /*60c80*/  ISETP.LT.AND P5, PT, R29, UR5, !P2 ;  /* 0x000000051d007c0c */ /* 0x000fe2000d7a1270 */
[----:B------:R-:W-:Y:S01]  /*60c90*/  IMAD.WIDE R20, R0, 0x2, R18 ;  /* 0x0000000200147825 */ /* 0x000fe200078e0212 */
[----:B------:R-:W-:Y:S01]  /*60ca0*/  ULDC UR5, c[0x0][0x228] ;  /* 0x00008a0000057ab9 */ /* 0x000fe20000000800 */
[----:B------:R1:W-:Y:S01]  /*60cb0*/  @P3 STG.E.U16 desc[UR8][R10.64], R24 ;  /* 0x000000180a003986 */ /* 0x0003e2000c101508 */
[----:B------:R-:W-:Y:S01]  /*60cc0*/  ISETP.LT.AND P3, PT, R28, UR6, !P2 ;  /* 0x000000061c007c0c */ /* 0x000fe2000d761270 */
[----:B------:R-:W-:Y:S01]  /*60cd0*/  ULDC UR6, c[0x0][0x228] ;  /* 0x00008a0000067ab9 */ /* 0x000fe20000000800 */
[----:B------:R-:W-:-:S02]  /*60ce0*/  ISETP.GE.AND P2, PT, R23, UR19, PT ;  /* 0x0000001317007c0c */ /* 0x000fc4000bf46270 */
[----:B------:R-:W2:Y:S04]  /*60cf0*/  LDL.LU R23, [R1+0x3b4] ;  /* 0x0003b40001177983 */ /* 0x000ea80000300800 */
[----:B----4-:R3:W-:Y:S01]  /*60d00*/  @P6 STG.E.U16 desc[UR8][R20.64], R22 ;  /* 0x0000001614006986 */ /* 0x0107e2000c101508 */
[----:B------:R-:W-:Y:S01]  /*60d10*/  ISETP.LT.AND P6, PT, R27, UR7, !P0 ;  /* 0x000000071b007c0c */ /* 0x000fe2000c7c1270 */
[----:B0-----:R-:W-:Y:S01]  /*60d20*/  IMAD.WIDE R8, R0, 0x2, R14 ;  /* 0x0000000200087825 */ /* 0x001fe200078e020e */
[----:B-1----:R-:W-:Y:S01]  /*60d30*/  PRMT R24, R22, 0x7632, R24 ;  /* 0x0000763216187816 */ /* 0x002fe20000000018 */
[----:B------:R-:W-:Y:S02]  /*60d40*/  ULDC UR7, c[0x0][0x228] ;  /* 0x00008a0000077ab9 */ /* 0x000fe40000000800 */
[----:B------:R-:W-:-:S04]  /*60d50*/  IMAD.WIDE R2, R0, 0x2, R12 ;  /* 0x0000000200027825 */ /* 0x000fc800078e020c */
[----:B------:R-:W-:-:S04]  /*60d60*/  IMAD.WIDE R10, R0, 0x2, R16 ;  /* 0x00000002000a7825 */ /* 0x000fc800078e0210 */
[----:B---3--:R-:W-:Y:S01]  /*60d70*/  VIADD R22, R0, UR4 ;  /* 0x0000000400167c36 */ /* 0x008fe20008000000 */
[----:B------:R-:W-:Y:S01]  /*60d80*/  PRMT R0, R4, 0x7632, R0 ;  /* 0x0000763204007816 */ /* 0x000fe20000000000 */
[----:B------:R0:W-:Y:S01]  /*60d90*/  @P4 STG.E.U16 desc[UR8][R8.64], R24 ;  /* 0x0000001808004986 */ /* 0x0001e2000c101508 */
[----:B------:R-:W-:Y:S01]  /*60da0*/  ULDC UR4, c[0x0][0x228] ;  /* 0x00008a0000047ab9 */ /* 0x000fe20000000800 */
[----:B------:R-:W-:Y:S02]  /*60db0*/  IMAD.WIDE R20, R22, 0x2, R18 ;  /* 0x0000000216147825 */ /* 0x000fe400078e0212 */
[----:B------:R-:W-:Y:S04]  /*60dc0*/  @P5 STG.E.U16 desc[UR8][R2.64], R4 ;  /* 0x0000000402005986 */ /* 0x000fe8000c101508 */
[----:B------:R1:W-:Y:S01]  /*60dd0*/  @P3 STG.E.U16 desc[UR8][R10.64], R0 ;  /* 0x000000000a003986 */ /* 0x0003e2000c101508 */
[----:B------:R-:W-:Y:S01]  /*60de0*/  ISETP.LT.AND P4, PT, R26, UR4, !P0 ;  /* 0x000000041a007c0c */ /* 0x000fe2000c781270 */
[----:B------:R-:W-:-:S02]  /*60df0*/  ULDC UR4, c[0x0][0x248] ;  /* 0x0000920000047ab9 */ /* 0x000fc40000000800 */
[----:B0-----:R-:W3:Y:S01]  /*60e00*/  LDL.LU R24, [R1+0x394] ;  /* 0x0003940001187983 */ /* 0x001ee20000300800 */
[----:B------:R-:W-:Y:S01]  /*60e10*/  ISETP.LT.AND P5, PT, R29, UR5, !P0 ;  /* 0x000000051d007c0c */ /* 0x000fe2000c7a1270 */
[----:B------:R-:W-:Y:S01]  /*60e20*/  IMAD.WIDE R8, R22, 0x2, R14 ;  /* 0x0000000216087825 */ /* 0x000fe200078e020e */
[----:B------:R-:W-:Y:S01]  /*60e30*/  ISETP.LT.AND P3, PT, R28, UR6, !P0 ;  /* 0x000000061c007c0c */ /* 0x000fe2000c761270 */
[----:B------:R-:W-:Y:S01]  /*60e40*/  ULDC UR5, c[0x0][0x228] ;  /* 0x00008a0000057ab9 */ /* 0x000fe20000000800 */
[----:B------:R-:W-:Y:S01]  /*60e50*/  ULDC UR6, c[0x0][0x228] ;  /* 0x00008a0000067ab9 */ /* 0x000fe20000000800 */
[----:B-1----:R-:W4:Y:S04]  /*60e60*/  LDL R11, [R1+0x3a4] ;  /* 0x0003a400010b7983 */ /* 0x002f280000100800 */
[----:B--2---:R0:W-:Y:S02]  /*60e70*/  @P6 STG.E.U16 desc[UR8][R20.64], R23 ;  /* 0x0000001714006986 */ /* 0x0041e4000c101508 */
[----:B0-----:R-:W-:-:S05]  /*60e80*/  VIADD R20, R25, 0x7c ;  /* 0x0000007c19147836 */ /* 0x001fca0000000000 */
[----:B------:R-:W-:Y:S02]  /*60e90*/  ISETP.GE.AND P0, PT, R20, UR17, PT ;  /* 0x0000001114007c0c */ /* 0x000fe4000bf06270 */
[----:B------:R-:W2:Y:S01]  /*60ea0*/  LDL.LU R20, [R1+0x3a4] ;  /* 0x0003a40001147983 */ /* 0x000ea20000300800 */
[----:B------:R-:W-:Y:S01]  /*60eb0*/  PRMT R4, R23, 0x7632, R4 ;  /* 0x0000763217047816 */ /* 0x000fe20000000004 */
[C---:B------:R-:W-:Y:S01]  /*60ec0*/  VIADD R0, R22.reuse, UR4 ;  /* 0x0000000416007c36 */ /* 0x040fe20008000000 */
[----:B------:R-:W-:Y:S01]  /*60ed0*/  ISETP.LT.AND P6, PT, R27, UR7, !P2 ;  /* 0x000000071b007c0c */ /* 0x000fe2000d7c1270 */
[----:B------:R-:W-:Y:S01]  /*60ee0*/  ULDC UR4, c[0x0][0x228] ;  /* 0x00008a0000047ab9 */ /* 0x000fe20000000800 */
[----:B------:R-:W-:Y:S01]  /*60ef0*/  IMAD.WIDE R2, R22, 0x2, R12 ;  /* 0x0000000216027825 */ /* 0x000fe200078e020c */
[----:B------:R3:W-:Y:S01]  /*60f00*/  @P4 STG.E.U16 desc[UR8][R8.64], R4 ;  /* 0x0000000408004986 */ /* 0x0007e2000c101508 */
[----:B------:R-:W-:Y:S01]  /*60f10*/  ISETP.LT.AND P4, PT, R26, UR4, !P2 ;  /* 0x000000041a007c0c */ /* 0x000fe2000d781270 */
[----:B------:R-:W-:Y:S01]  /*60f20*/  ULDC UR7, c[0x0][0x228] ;  /* 0x00008a0000077ab9 */ /* 0x000fe20000000800 */
[----:B------:R-:W-:Y:S01]  /*60f30*/  IMAD.WIDE R22, R22, 0x2, R16 ;  /* 0x0000000216167825 */ /* 0x000fe200078e0210 */
[----:B------:R-:W-:Y:S01]  /*60f40*/  ULDC UR4, c[0x0][0x248] ;  /* 0x0000920000047ab9 */ /* 0x000fe20000000800 */
[----:B----4-:R-:W-:-:S02]  /*60f50*/  PRMT R21, R11, 0x7632, R21 ;  /* 0x000076320b157816 */ /* 0x010fc40000000015 */
[----:B------:R-:W-:Y:S01]  /*60f60*/  IMAD.WIDE R10, R0, 0x2, R18 ;  /* 0x00000002000a7825 */ /* 0x000fe200078e0212 */
[----:B---3--:R-:W-:-:S03]  /*60f70*/  PRMT R4, R24, 0x7632, R4 ;  /* 0x0000763218047816 */ /* 0x008fc60000000004 */
[----:B------:R-:W-:Y:S01]  /*60f80*/  IMAD.WIDE R8, R0, 0x2, R14 ;  /* 0x0000000200087825 */ /* 0x000fe200078e020e */
[----:B--2---:R-:W-:Y:S04]  /*60f90*/  @P5 STG.E.U16 desc[UR8][R2.64], R20 ;  /* 0x0000001402005986 */ /* 0x004fe8000c101508 */
[----:B------:R0:W-:Y:S01]  /*60fa0*/  @P3 STG.E.U16 desc[UR8][R22.64], R21 ;  /* 0x0000001516003986 */ /* 0x0001e2000c101508 */
[----:B------:R-:W-:Y:S01]  /*60fb0*/  ISETP.LT.AND P5, PT, R29, UR5, !P2 ;  /* 0x000000051d007c0c */ /* 0x000fe2000d7a1270 */
[----:B------:R-:W-:Y:S01]  /*60fc0*/  ULDC UR5, c[0x0][0x228] ;  /* 0x00008a0000057ab9 */ /* 0x000fe20000000800 */
[----:B------:R-:W-:Y:S01]  /*60fd0*/  ISETP.LT.AND P3, PT, R28, UR6, !P2 ;  /* 0x000000061c007c0c */ /* 0x000fe2000d761270 */
[----:B------:R1:W-:Y:S01]  /*60fe0*/  @P6 STG.E.U16 desc[UR8][R10.64], R24 ;  /* 0x000000180a006986 */ /* 0x0003e2000c101508 */
[----:B------:R-:W-:Y:S01]  /*60ff0*/  ULDC UR6, c[0x0][0x228] ;  /* 0x00008a0000067ab9 */ /* 0x000fe20000000800 */
[----:B0-----:R-:W-:-:S02]  /*61000*/  VIADD R22, R25, 0x7d ;  /* 0x0000007d19167836 */ /* 0x001fc40000000000 */
[----:B------:R0:W-:Y:S04]  /*61010*/  @P4 STG.E.U16 desc[UR8][R8.64], R4 ;  /* 0x0000000408004986 */ /* 0x0001e8000c101508 */
[----:B-1----:R-:W2:Y:S01]  /*61020*/  LDL.LU R24, [R1+0x398] ;  /* 0x0003980001187983 */ /* 0x002ea20000300800 */
[----:B------:R-:W-:-:S03]  /*61030*/  ISETP.GE.AND P2, PT, R22, UR15, PT ;  /* 0x0000000f16007c0c */ /* 0x000fc6000bf46270 */
[----:B------:R-:W3:Y:S04]  /*61040*/  LDL.LU R22, [R1+0x3a8] ;  /* 0x0003a80001167983 */ /* 0x000ee80000300800 */
[----:B0-----:R-:W4:Y:S01]  /*61050*/  LDL.LU R9, [R1+0x3b8] ;  /* 0x0003b80001097983 */ /* 0x001f220000300800 */
[----:B------:R-:W-:Y:S01]  /*61060*/  ISETP.LT.AND P6, PT, R27, UR7, !P0 ;  /* 0x000000071b007c0c */ /* 0x000fe2000c7c1270 */
[C---:B------:R-:W-:Y:S01]  /*61070*/  VIADD R23, R0.reuse, UR4 ;  /* 0x0000000400177c36 */ /* 0x040fe20008000000 */
[----:B------:R-:W-:Y:S01]  /*61080*/  ULDC UR4, c[0x0][0x228] ;  /* 0x00008a0000047ab9 */ /* 0x000fe20000000800 */
[----:B------:R-:W-:-:S04]  /*61090*/  IMAD.WIDE R2, R0, 0x2, R12 ;  /* 0x0000000200027825 */ /* 0x000fc800078e020c */
[----:B------:R-:W-:Y:S01]  /*610a0*/  IMAD.WIDE R10, R0, 0x2, R16 ;  /* 0x00000002000a7825 */ /* 0x000fe200078e0210 */
[----:B------:R-:W-:-:S03]  /*610b0*/  PRMT R0, R5, 0x7632, R0 ;  /* 0x0000763205007816 */ /* 0x000fc60000000000 */
[----:B------:R-:W-:Y:S01]  /*610c0*/  IMAD.WIDE R20, R23, 0x2, R18 ;  /* 0x0000000217147825 */ /* 0x000fe200078e0212 */
[----:B------:R0:W-:Y:S04]  /*610d0*/  @P5 STG.E.U16 desc[UR8][R2.64], R5 ;  /* 0x0000000502005986 */ /* 0x0001e8000c101508 */
[----:B------:R-:W-:Y:S01]  /*610e0*/  @P3 STG.E.U16 desc[UR8][R10.64], R0 ;  /* 0x000000000a003986 */ /* 0x000fe2000c101508 */
[----:B------:R-:W-:Y:S01]  /*610f0*/  ISETP.LT.AND P3, PT, R26, UR4, !P0 ;  /* 0x000000041a007c0c */ /* 0x000fe2000c761270 */
[----:B------:R-:W-:Y:S01]  /*61100*/  ULDC UR4, c[0x0][0x248] ;  /* 0x0000920000047ab9 */ /* 0x000fe20000000800 */
[----:B------:R-:W-:Y:S01]  /*61110*/  ISETP.LT.AND P4, PT, R29, UR5, !P0 ;  /* 0x000000051d007c0c */ /* 0x000fe2000c781270 */
[----:B------:R-:W-:Y:S01]  /*61120*/  ULDC UR5, c[0x0][0x228] ;  /* 0x00008a0000057ab9 */ /* 0x000fe20000000800 */
[----:B------:R-:W-:Y:S01]  /*61130*/  ISETP.LT.AND P5, PT, R28, UR6, !P0 ;  /* 0x000000061c007c0c */ /* 0x000fe2000c7a1270 */
[----:B------:R-:W-:Y:S01]  /*61140*/  ULDC UR6, c[0x0][0x228] ;  /* 0x00008a0000067ab9 */ /* 0x000fe20000000800 */
[----:B0-----:R-:W-:Y:S01]  /*61150*/  IMAD.WIDE R4, R23, 0x2, R14 ;  /* 0x0000000217047825 */ /* 0x001fe200078e020e */
[----:B----4-:R0:W-:Y:S03]  /*61160*/  @P6 STG.E.U16 desc[UR8][R20.64], R9 ;  /* 0x0000000914006986 */ /* 0x0101e6000c101508 */
[----:B0-----:R-:W-:-:S02]  /*61170*/  VIADD R20, R25, 0x7e ;  /* 0x0000007e19147836 */ /* 0x001fc40000000000 */
[----:B------:R-:W4:Y:S01]  /*61180*/  LDL.LU R25, [R1+0x3bc] ;  /* 0x0003bc0001197983 */ /* 0x000f220000300800 */
[----:B------:R-:W-:Y:S01]  /*61190*/  PRMT R0, R9, 0x7632, R0 ;  /* 0x0000763209007816 */ /* 0x000fe20000000000 */
[----:B------:R-:W-:Y:S01]  /*611a0*/  IMAD.WIDE R2, R23, 0x2, R12 ;  /* 0x0000000217027825 */ /* 0x000fe200078e020c */
[----:B------:R-:W-:Y:S01]  /*611b0*/  ISETP.LT.AND P6, PT, R27, UR5, !P2 ;  /* 0x000000051b007c0c */ /* 0x000fe2000d7c1270 */
[----:B------:R-:W-:Y:S01]  /*611c0*/  ULDC UR5, c[0x0][0x228] ;  /* 0x00008a0000057ab9 */ /* 0x000fe20000000800 */
[----:B---3--:R-:W-:Y:S01]  /*611d0*/  PRMT R11, R22, 0x7632, R11 ;  /* 0x00007632160b7816 */ /* 0x008fe2000000000b */
[C---:B------:R-:W-:Y:S01]  /*611e0*/  IMAD.WIDE R8, R23.reuse, 0x2, R16 ;  /* 0x0000000217087825 */ /* 0x040fe200078e0210 */
[----:B------:R-:W-:Y:S03]  /*611f0*/  @P3 STG.E.U16 desc[UR8][R4.64], R0 ;  /* 0x0000000004003986 */ /* 0x000fe6000c101508 */
[----:B------:R-:W-:Y:S01]  /*61200*/  VIADD R10, R23, UR4 ;  /* 0x00000004170a7c36 */ /* 0x000fe20008000000 */
[----:B------:R0:W-:Y:S01]  /*61210*/  @P4 STG.E.U16 desc[UR8][R2.64], R22 ;  /* 0x0000001602004986 */ /* 0x0001e2000c101508 */
[----:B------:R-:W-:Y:S01]  /*61220*/  ULDC UR4, c[0x0][0x228] ;  /* 0x00008a0000047ab9 */ /* 0x000fe20000000800 */
[----:B------:R-:W-:Y:S01]  /*61230*/  ISETP.LT.AND P4, PT, R29, UR5, !P2 ;  /* 0x000000051d007c0c */ /* 0x000fe2000d781270 */
[----:B------:R-:W-:Y:S01]  /*61240*/  ULDC UR5, c[0x0][0x228] ;  /* 0x00008a0000057ab9 */ /* 0x000fe20000000800 */
[----:B------:R1:W-:Y:S01]  /*61250*/  @P5 STG.E.U16 desc[UR8][R8.64], R11 ;  /* 0x0000000b08005986 */ /* 0x0003e2000c101508 */
[----:B------:R-:W-:Y:S01]  /*61260*/  ISETP.LT.AND P5, PT, R26, UR4, !P2 ;  /* 0x000000041a007c0c */ /* 0x000fe2000d7a1270 */
[----:B------:R-:W-:Y:S01]  /*61270*/  ULDC UR4, c[0x0][0x228] ;  /* 0x00008a0000047ab9 */ /* 0x000fe20000000800 */
[----:B------:R-:W-:Y:S01]  /*61280*/  ISETP.GE.AND P0, PT, R20, UR13, PT ;  /* 0x0000000d14007c0c */ /* 0x000fe2000bf06270 */
[----:B0-----:R-:W-:Y:S01]  /*61290*/  IMAD.WIDE R2, R10, 0x2, R18 ;  /* 0x000000020a027825 */ /* 0x001fe200078e0212 */
[----:B------:R-:W-:Y:S01]  /*612a0*/  ISETP.LT.AND P2, PT, R28, UR4, !P2 ;  /* 0x000000041c007c0c */ /* 0x000fe2000d741270 */
[----:B------:R-:W-:Y:S01]  /*612b0*/  ULDC UR4, c[0x0][0x248] ;  /* 0x0000920000047ab9 */ /* 0x000fe20000000800 */
[----:B--2---:R-:W-:-:S02]  /*612c0*/  PRMT R21, R24, 0x7632, R21 ;  /* 0x0000763218157816 */ /* 0x004fc40000000015 */
[----:B------:R0:W-:Y:S01]  /*612d0*/  @P6 STG.E.U16 desc[UR8][R2.64], R24 ;  /* 0x0000001802006986 */ /* 0x0001e2000c101508 */
[----:B------:R-:W-:Y:S01]  /*612e0*/  ISETP.LT.AND P6, PT, R27, UR5, !P0 ;  /* 0x000000051b007c0c */ /* 0x000fe2000c7c1270 */
[----:B------:R-:W-:Y:S01]  /*612f0*/  IMAD.WIDE R4, R10, 0x2, R12 ;  /* 0x000000020a047825 */ /* 0x000fe200078e020c */
[----:B------:R-:W-:-:S03]  /*61300*/  ULDC UR5, c[0x0][0x228] ;  /* 0x00008a0000057ab9 */ /* 0x000fc60000000800 */
[C---:B-1----:R-:W-:Y:S01]  /*61310*/  VIADD R9, R10.reuse, UR4 ;  /* 0x000000040a097c36 */ /* 0x042fe20008000000 */
[----:B------:R-:W-:Y:S01]  /*61320*/  ULDC UR4, c[0x0][0x228] ;  /* 0x00008a0000047ab9 */ /* 0x000fe20000000800 */
[----:B0-----:R-:W-:-:S05]  /*61330*/  IMAD.WIDE R2, R10, 0x2, R14 ;  /* 0x000000020a027825 */ /* 0x001fca00078e020e */
[----:B------:R0:W-:Y:S01]  /*61340*/  @P5 STG.E.U16 desc[UR8][R2.64], R21 ;  /* 0x0000001502005986 */ /* 0x0001e2000c101508 */
[----:B------:R-:W-:-:S03]  /*61350*/  IMAD.WIDE R10, R10, 0x2, R16 ;  /* 0x000000020a0a7825 */ /* 0x000fc600078e0210 */
[----:B------:R1:W-:Y:S01]  /*61360*/  @P4 STG.E.U16 desc[UR8][R4.64], R6 ;  /* 0x0000000604004986 */ /* 0x0003e2000c101508 */
[C---:B------:R-:W-:Y:S01]  /*61370*/  ISETP.LT.AND P4, PT, R26.reuse, UR5, !P1 ;  /* 0x000000051a007c0c */ /* 0x040fe2000cf81270 */
[----:B------:R-:W-:Y:S01]  /*61380*/  ULDC UR5, c[0x0][0x228] ;  /* 0x00008a0000057ab9 */ /* 0x000fe20000000800 */
[----:B------:R-:W-:Y:S01]  /*61390*/  ISETP.LT.AND P5, PT, R26, UR4, !P0 ;  /* 0x000000041a007c0c */ /* 0x000fe2000c7a1270 */
[----:B------:R-:W-:Y:S01]  /*613a0*/  ULDC UR4, c[0x0][0x228] ;  /* 0x00008a0000047ab9 */ /* 0x000fe20000000800 */
[----:B0-----:R-:W-:Y:S01]  /*613b0*/  IMAD.WIDE R20, R9, 0x2, R18 ;  /* 0x0000000209147825 */ /* 0x001fe200078e0212 */
[----:B-1----:R-:W-:Y:S02]  /*613c0*/  PRMT R5, R6, 0x7632, R5 ;  /* 0x0000763206057816 */ /* 0x002fe40000000005 */
[----:B------:R-:W-:Y:S01]  /*613d0*/  ISETP.LT.AND P3, PT, R27, UR6, !P1 ;  /* 0x000000061b007c0c */ /* 0x000fe2000cf61270 */
[----:B------:R-:W-:Y:S02]  /*613e0*/  ULDC UR6, c[0x0][0x228] ;  /* 0x00008a0000067ab9 */ /* 0x000fe40000000800 */
[----:B------:R0:W-:Y:S01]  /*613f0*/  @P2 STG.E.U16 desc[UR8][R10.64], R5 ;  /* 0x000000050a002986 */ /* 0x0001e2000c101508 */
[C---:B------:R-:W-:Y:S01]  /*61400*/  ISETP.LT.AND P2, PT, R29.reuse, UR5, !P1 ;  /* 0x000000051d007c0c */ /* 0x040fe2000cf41270 */
[----:B------:R-:W-:Y:S01]  /*61410*/  ULDC UR5, c[0x0][0x228] ;  /* 0x00008a0000057ab9 */ /* 0x000fe20000000800 */
[C---:B------:R-:W-:Y:S01]  /*61420*/  ISETP.LT.AND P1, PT, R28.reuse, UR6, !P1 ;  /* 0x000000061c007c0c */ /* 0x040fe2000cf21270 */
[----:B----4-:R1:W-:Y:S01]  /*61430*/  @P6 STG.E.U16 desc[UR8][R20.64], R25 ;  /* 0x0000001914006986 */ /* 0x0103e2000c101508 */
[----:B------:R-:W-:Y:S01]  /*61440*/  ISETP.LT.AND P6, PT, R29, UR4, !P0 ;  /* 0x000000041d007c0c */ /* 0x000fe2000c7c1270 */
[----:B------:R-:W-:Y:S01]  /*61450*/  ULDC UR4, c[0x0][0x248] ;  /* 0x0000920000047ab9 */ /* 0x000fe20000000800 */
[----:B------:R-:W-:Y:S01]  /*61460*/  ISETP.LT.AND P0, PT, R28, UR5, !P0 ;  /* 0x000000051c007c0c */ /* 0x000fe2000c701270 */
[----:B------:R-:W2:Y:S04]  /*61470*/  LDL.LU R29, [R1+0x1978] ;  /* 0x00197800011d7983 */ /* 0x000ea80000300800 */
[----:B------:R-:W3:Y:S01]  /*61480*/  LDL.LU R28, [R1+0x1974] ;  /* 0x00197400011c7983 */ /* 0x000ee20000300800 */
[----:B0-----:R-:W-:Y:S01]  /*61490*/  VIADD R11, R9, UR4 ;  /* 0x00000004090b7c36 */ /* 0x001fe20008000000 */
[----:B------:R-:W-:Y:S01]  /*614a0*/  PRMT R0, R25, 0x7632, R0 ;  /* 0x0000763219007816 */ /* 0x000fe20000000000 */
[----:B------:R-:W-:-:S04]  /*614b0*/  IMAD.WIDE R2, R9, 0x2, R14 ;  /* 0x0000000209027825 */ /* 0x000fc800078e020e */
[C---:B------:R-:W-:Y:S01]  /*614c0*/  IMAD.WIDE R4, R9.reuse, 0x2, R12 ;  /* 0x0000000209047825 */ /* 0x040fe200078e020c */
[----:B------:R1:W-:Y:S03]  /*614d0*/  @P5 STG.E.U16 desc[UR8][R2.64], R0 ;  /* 0x0000000002005986 */ /* 0x0003e6000c101508 */
[----:B------:R-:W-:-:S04]  /*614e0*/  IMAD.WIDE R8, R9, 0x2, R16 ;  /* 0x0000000209087825 */ /* 0x000fc800078e0210 */
[----:B------:R-:W-:-:S04]  /*614f0*/  IMAD.WIDE R18, R11, 0x2, R18 ;  /* 0x000000020b127825 */ /* 0x000fc800078e0212 */
[----:B------:R-:W-:-:S04]  /*61500*/  IMAD.WIDE R14, R11, 0x2, R14 ;  /* 0x000000020b0e7825 */ /* 0x000fc800078e020e */
[----:B------:R-:W-:-:S04]  /*61510*/  IMAD.WIDE R12, R11, 0x2, R12 ;  /* 0x000000020b0c7825 */ /* 0x000fc800078e020c */
[----:B------:R-:W-:Y:S01]  /*61520*/  IMAD.WIDE R16, R11, 0x2, R16 ;  /* 0x000000020b107825 */ /* 0x000fe200078e0210 */
[----:B--2---:R-:W-:Y:S01]  /*61530*/  PRMT R6, R29, 0x7632, R6 ;  /* 0x000076321d067816 */ /* 0x004fe20000000006 */
[----:B------:R1:W-:Y:S01]  /*61540*/  @P6 STG.E.U16 desc[UR8][R4.64], R29 ;  /* 0x0000001d04006986 */ /* 0x0003e2000c101508 */
[----:B---3--:R-:W-:-:S03]  /*61550*/  PRMT R10, R28, 0x7632, R10 ;  /* 0x000076321c0a7816 */ /* 0x008fc6000000000a */
[----:B------:R1:W-:Y:S04]  /*61560*/  @P0 STG.E.U16 desc[UR8][R8.64], R6 ;  /* 0x0000000608000986 */ /* 0x0003e8000c101508 */
[----:B------:R1:W-:Y:S04]  /*61570*/  @P3 STG.E.U16 desc[UR8][R18.64], R28 ;  /* 0x0000001c12003986 */ /* 0x0003e8000c101508 */
[----:B------:R1:W-:Y:S04]  /*61580*/  @P4 STG.E.U16 desc[UR8][R14.64], R10 ;  /* 0x0000000a0e004986 */ /* 0x0003e8000c101508 */
[----:B------:R1:W-:Y:S01]  /*61590*/  @P2 STG.E.U16 desc[UR8][R12.64], R7 ;  /* 0x000000070c002986 */ /* 0x0003e2000c101508 */
[----:B------:R-:W-:Y:S05]  /*615a0*/  @!P1 EXIT ;  /* 0x000000000000994d */ /* 0x000fea0003800000 */
[----:B-1----:R-:W-:-:S05]  /*615b0*/  PRMT R8, R7, 0x7632, R8 ;  /* 0x0000763207087816 */ /* 0x002fca0000000008 */
[----:B------:R-:W-:Y:S01]  /*615c0*/  STG.E.U16 desc[UR8][R16.64], R8 ;  /* 0x0000000810007986 */ /* 0x000fe2000c101508 */
[----:B------:R-:W-:Y:S05]  /*615d0*/  EXIT ;  /* 0x000000000000794d */ /* 0x000fea0003800000 */
.L_x_2:
[----:B------:R-:W-:-:S00]  /*615e0*/  BRA `(.L_x_2) ;  /* 0xfffffffc00fc7947 */ /* 0x000fc0000383ffff */
[----:B------:R-:W-:-:S00]  /*615f0*/  NOP ;  /* 0x0000000000007918 */ /* 0x000fc00000000000 */
        /* <DEDUP_REMOVED lines=8> */
.L_x_3:


//--------------------- .nv.shared.matmul_kernel  --------------------------
	.section	.nv.shared.matmul_kernel,"aw",@nobits
	.sectionflags	@""
	.align	16
	.zero		1024


//--------------------- .nv.shared.reserved.0     --------------------------
	.section	.nv.shared.reserved.0,"aw",@nobits
	.weak		__nv_reservedSMEM_offset_0_alias
	.size		__nv_reservedSMEM_offset_0_alias, 0, 0
	.other		__nv_reservedSMEM_offset_0_alias,@"STO_CUDA_RESERVED_SHARED STV_DEFAULT"
__nv_reservedSMEM_offset_0_alias:
	.zero		0


//--------------------- .nv.constant0.matmul_kernel --------------------------
	.section	.nv.constant0.matmul_kernel,"a",@progbits
	.sectionflags	@""
	.align	4
.nv.constant0.matmul_kernel:
	.zero		608


//--------------------- SYMBOLS --------------------------

	.type		.nv.reservedSmem.offset0,@object
	.size		.nv.reservedSmem.offset0,0x4
